	.target	sm_90a

	.elftype	@"ET_EXEC"


//--------------------- .note.nv.tkinfo           --------------------------
	.section	.note.nv.tkinfo,"",@"SHT_NOTE"
	.sectionflags	@"SHF_NOTE_NV_TKINFO"
	.tkinfo
        /*0018*/ 	.word	0x00000002
        /*0030*/ 	.string	""
        /*0030*/ 	.string	"ptxas"
        /*0030*/ 	.string	"Cuda compilation tools, release 13.0, V13.0.88"
        /*0030*/ 	.string	"Build cuda_13.0.r13.0/compiler.36424714_0"
        /*0030*/ 	.string	"-v  -suppress-debug-info  -lineinfo  -arch sm_90a "



//--------------------- .note.nv.cuinfo           --------------------------
	.section	.note.nv.cuinfo,"",@"SHT_NOTE"
	.sectionflags	@"SHF_NOTE_NV_CUINFO"
        /*0018*/ 	.short	0x0002
        /*001a*/ 	.short	0x005a
        /*001c*/ 	.short	0x0082
	.zero		2


//--------------------- .nv.info                  --------------------------
	.section	.nv.info,"",@"SHT_CUDA_INFO"
	.align	4


	//----- nvinfo : EIATTR_REGCOUNT
	.align		4
        /*0000*/ 	.byte	0x04, 0x2f
        /*0002*/ 	.short	(.L_1 - .L_0)
	.align		4
.L_0:
        /*0004*/ 	.word	index@(matmul_kernel)
        /*0008*/ 	.word	0x000000ff


	//----- nvinfo : EIATTR_FRAME_SIZE
	.align		4
.L_1:
        /*000c*/ 	.byte	0x04, 0x11
        /*000e*/ 	.short	(.L_3 - .L_2)
	.align		4
.L_2:
        /*0010*/ 	.word	index@(matmul_kernel)
        /*0014*/ 	.word	0x000010b0


	//----- nvinfo : EIATTR_MIN_STACK_SIZE
	.align		4
.L_3:
        /*0018*/ 	.byte	0x04, 0x12
        /*001a*/ 	.short	(.L_5 - .L_4)
	.align		4
.L_4:
        /*001c*/ 	.word	index@(matmul_kernel)
        /*0020*/ 	.word	0x000010b0
.L_5:


//--------------------- .nv.compat                --------------------------
	.section	.nv.compat,"",@"SHT_CUDA_COMPAT_INFO"
	.align	4
        /*0000*/ 	.byte	0x02, 0x09, 0x01, 0x00, 0x02, 0x02, 0x04, 0x00, 0x02, 0x05, 0x05, 0x00, 0x03, 0x07, 0x01, 0x01
        /*0010*/ 	.byte	0x02, 0x03, 0x00, 0x00, 0x02, 0x06, 0x01, 0x00, 0x04, 0x0b, 0x08, 0x00, 0x00, 0x00, 0x00, 0x00
        /*0020*/ 	.byte	0x00, 0x00, 0x00, 0x00


//--------------------- .nv.info.matmul_kernel    --------------------------
	.section	.nv.info.matmul_kernel,"",@"SHT_CUDA_INFO"
	.sectionflags	@""
	.align	4


	//----- nvinfo : EIATTR_CUDA_API_VERSION
	.align		4
        /*0000*/ 	.byte	0x04, 0x37
        /*0002*/ 	.short	(.L_7 - .L_6)
.L_6:
        /*0004*/ 	.word	0x00000082


	//----- nvinfo : EIATTR_KPARAM_INFO
	.align		4
.L_7:
        /*0008*/ 	.byte	0x04, 0x17
        /*000a*/ 	.short	(.L_9 - .L_8)
.L_8:
        /*000c*/ 	.word	0x00000000
        /*0010*/ 	.short	0x000d
        /*0012*/ 	.short	0x0048
        /*0014*/ 	.byte	0x00, 0xf4, 0x21, 0x00


	//----- nvinfo : EIATTR_KPARAM_INFO
	.align		4
.L_9:
        /*0018*/ 	.byte	0x04, 0x17
        /*001a*/ 	.short	(.L_11 - .L_10)
.L_10:
        /*001c*/ 	.word	0x00000000
        /*0020*/ 	.short	0x000c
        /*0022*/ 	.short	0x0040
        /*0024*/ 	.byte	0x00, 0xf4, 0x21, 0x00


	//----- nvinfo : EIATTR_KPARAM_INFO
	.align		4
.L_11:
        /*0028*/ 	.byte	0x04, 0x17
        /*002a*/ 	.short	(.L_13 - .L_12)
.L_12:
        /*002c*/ 	.word	0x00000000
        /*0030*/ 	.short	0x000b
        /*0032*/ 	.short	0x0038
        /*0034*/ 	.byte	0x00, 0xf0, 0x11, 0x00


	//----- nvinfo : EIATTR_KPARAM_INFO
	.align		4
.L_13:
        /*0038*/ 	.byte	0x04, 0x17
        /*003a*/ 	.short	(.L_15 - .L_14)
.L_14:
        /*003c*/ 	.word	0x00000000
        /*0040*/ 	.short	0x000a
        /*0042*/ 	.short	0x0034
        /*0044*/ 	.byte	0x00, 0xf0, 0x11, 0x00


	//----- nvinfo : EIATTR_KPARAM_INFO
	.align		4
.L_15:
        /*0048*/ 	.byte	0x04, 0x17
        /*004a*/ 	.short	(.L_17 - .L_16)
.L_16:
        /*004c*/ 	.word	0x00000000
        /*0050*/ 	.short	0x0009
        /*0052*/ 	.short	0x0030
        /*0054*/ 	.byte	0x00, 0xf0, 0x11, 0x00


	//----- nvinfo : EIATTR_KPARAM_INFO
	.align		4
.L_17:
        /*0058*/ 	.byte	0x04, 0x17
        /*005a*/ 	.short	(.L_19 - .L_18)
.L_18:
        /*005c*/ 	.word	0x00000000
        /*0060*/ 	.short	0x0008
        /*0062*/ 	.short	0x002c
        /*0064*/ 	.byte	0x00, 0xf0, 0x11, 0x00


	//----- nvinfo : EIATTR_KPARAM_INFO
	.align		4
.L_19:
        /*0068*/ 	.byte	0x04, 0x17
        /*006a*/ 	.short	(.L_21 - .L_20)
.L_20:
        /*006c*/ 	.word	0x00000000
        /*0070*/ 	.short	0x0007
        /*0072*/ 	.short	0x0028
        /*0074*/ 	.byte	0x00, 0xf0, 0x11, 0x00


	//----- nvinfo : EIATTR_KPARAM_INFO
	.align		4
.L_21:
        /*0078*/ 	.byte	0x04, 0x17
        /*007a*/ 	.short	(.L_23 - .L_22)
.L_22:
        /*007c*/ 	.word	0x00000000
        /*0080*/ 	.short	0x0006
        /*0082*/ 	.short	0x0024
        /*0084*/ 	.byte	0x00, 0xf0, 0x11, 0x00


	//----- nvinfo : EIATTR_KPARAM_INFO
	.align		4
.L_23:
        /*0088*/ 	.byte	0x04, 0x17
        /*008a*/ 	.short	(.L_25 - .L_24)
.L_24:
        /*008c*/ 	.word	0x00000000
        /*0090*/ 	.short	0x0005
        /*0092*/ 	.short	0x0020
        /*0094*/ 	.byte	0x00, 0xf0, 0x11, 0x00


	//----- nvinfo : EIATTR_KPARAM_INFO
	.align		4
.L_25:
        /*0098*/ 	.byte	0x04, 0x17
        /*009a*/ 	.short	(.L_27 - .L_26)
.L_26:
        /*009c*/ 	.word	0x00000000
        /*00a0*/ 	.short	0x0004
        /*00a2*/ 	.short	0x001c
        /*00a4*/ 	.byte	0x00, 0xf0, 0x11, 0x00


	//----- nvinfo : EIATTR_KPARAM_INFO
	.align		4
.L_27:
        /*00a8*/ 	.byte	0x04, 0x17
        /*00aa*/ 	.short	(.L_29 - .L_28)
.L_28:
        /*00ac*/ 	.word	0x00000000
        /*00b0*/ 	.short	0x0003
        /*00b2*/ 	.short	0x0018
        /*00b4*/ 	.byte	0x00, 0xf0, 0x11, 0x00


	//----- nvinfo : EIATTR_KPARAM_INFO
	.align		4
.L_29:
        /*00b8*/ 	.byte	0x04, 0x17
        /*00ba*/ 	.short	(.L_31 - .L_30)
.L_30:
        /*00bc*/ 	.word	0x00000000
        /*00c0*/ 	.short	0x0002
        /*00c2*/ 	.short	0x0010
        /*00c4*/ 	.byte	0x00, 0xf4, 0x21, 0x00


	//----- nvinfo : EIATTR_KPARAM_INFO
	.align		4
.L_31:
        /*00c8*/ 	.byte	0x04, 0x17
        /*00ca*/ 	.short	(.L_33 - .L_32)
.L_32:
        /*00cc*/ 	.word	0x00000000
        /*00d0*/ 	.short	0x0001
        /*00d2*/ 	.short	0x0008
        /*00d4*/ 	.byte	0x00, 0xf4, 0x21, 0x00


	//----- nvinfo : EIATTR_KPARAM_INFO
	.align		4
.L_33:
        /*00d8*/ 	.byte	0x04, 0x17
        /*00da*/ 	.short	(.L_35 - .L_34)
.L_34:
        /*00dc*/ 	.word	0x00000000
        /*00e0*/ 	.short	0x0000
        /*00e2*/ 	.short	0x0000
        /*00e4*/ 	.byte	0x00, 0xf4, 0x21, 0x00


	//----- nvinfo : EIATTR_SPARSE_MMA_MASK
	.align		4
.L_35:
        /*00e8*/ 	.byte	0x03, 0x50
        /*00ea*/ 	.short	0x0000


	//----- nvinfo : EIATTR_MAXREG_COUNT
	.align		4
        /*00ec*/ 	.byte	0x03, 0x1b
        /*00ee*/ 	.short	0x00ff


	//----- nvinfo : EIATTR_NUM_BARRIERS
	.align		4
        /*00f0*/ 	.byte	0x02, 0x4c
        /*00f2*/ 	.byte	0x01
	.zero		1


	//----- nvinfo : EIATTR_ANNOTATIONS
	.align		4
        /*00f4*/ 	.byte	0x04, 0x55
        /*00f6*/ 	.short	(.L_37 - .L_36)


	//   ....[0]....
.L_36:
        /*00f8*/ 	.word	0x00000001
        /*00fc*/ 	.byte	0x40, 0x05, 0x00, 0x00, 0x01, 0x00, 0x00, 0x00, 0x70, 0x05, 0x00, 0x00, 0x01, 0x00, 0x00, 0x00
        /* <DEDUP_REMOVED lines=1957> */
        /*7b5c*/ 	.byte	0x00, 0xe4, 0x02, 0x00


	//----- nvinfo : EIATTR_MERCURY_ISA_VERSION
	.align		4
.L_37:
        /*7b60*/ 	.byte	0x03, 0x5f
        /*7b62*/ 	.short	0x0101


	//----- nvinfo : EIATTR_EXIT_INSTR_OFFSETS
	.align		4
        /*7b64*/ 	.byte	0x04, 0x1c
        /*7b66*/ 	.short	(.L_39 - .L_38)


	//   ....[0]....
.L_38:
        /*7b68*/ 	.word	0x00037450


	//   ....[1]....
        /*7b6c*/ 	.word	0x00037470


	//----- nvinfo : EIATTR_REQNTID
	.align		4
.L_39:
        /*7b70*/ 	.byte	0x04, 0x10
        /*7b72*/ 	.short	(.L_41 - .L_40)
.L_40:
        /*7b74*/ 	.word	0x00000080
        /*7b78*/ 	.word	0x00000001
        /*7b7c*/ 	.word	0x00000001


	//----- nvinfo : EIATTR_CBANK_PARAM_SIZE
	.align		4
.L_41:
        /*7b80*/ 	.byte	0x03, 0x19
        /*7b82*/ 	.short	0x0050


	//----- nvinfo : EIATTR_PARAM_CBANK
	.align		4
        /*7b84*/ 	.byte	0x04, 0x0a
        /*7b86*/ 	.short	(.L_43 - .L_42)
	.align		4
.L_42:
        /*7b88*/ 	.word	index@(.nv.constant0.matmul_kernel)
        /*7b8c*/ 	.short	0x0210
        /*7b8e*/ 	.short	0x0050


	//----- nvinfo : EIATTR_SW_WAR
	.align		4
.L_43:
        /*7b90*/ 	.byte	0x04, 0x36
        /*7b92*/ 	.short	(.L_45 - .L_44)
.L_44:
        /*7b94*/ 	.word	0x00000008
.L_45:


//--------------------- .nv.callgraph             --------------------------
	.section	.nv.callgraph,"",@"SHT_CUDA_CALLGRAPH"
	.align	4
	.sectionentsize	8
	.align		4
        /*0000*/ 	.word	0x00000000
	.align		4
        /*0004*/ 	.word	0xffffffff
	.align		4
        /*0008*/ 	.word	0x00000000
	.align		4
        /*000c*/ 	.word	0xfffffffe
	.align		4
        /*0010*/ 	.word	0x00000000
	.align		4
        /*0014*/ 	.word	0xfffffffd
	.align		4
        /*0018*/ 	.word	0x00000000
	.align		4
        /*001c*/ 	.word	0xfffffffc


//--------------------- .text.matmul_kernel       --------------------------
	.section	.text.matmul_kernel,"ax",@progbits
	.align	128
        .global         matmul_kernel
        .type           matmul_kernel,@function
        .size           matmul_kernel,(.L_x_4 - matmul_kernel)
        .other          matmul_kernel,@"STO_CUDA_ENTRY STV_DEFAULT"
matmul_kernel:
.text.matmul_kernel:
[----:B------:R-:W0:Y:S08]  /*0000*/  LDC R1, c[0x0][0x28] ;  /* 0x00000a00ff017b82 */ /* 0x000e300000000800 */
[----:B------:R-:W1:Y:S01]  /*0010*/  LDC.64 R124, c[0x0][0x228] ;  /* 0x00008a00ff7c7b82 */ /* 0x000e620000000a00 */
[----:B------:R-:W2:Y:S01]  /*0020*/  S2R R5, SR_CTAID.X ;  /* 0x0000000000057919 */ /* 0x000ea20000002500 */
[----:B0-----:R-:W-:Y:S01]  /*0030*/  VIADD R1, R1, 0xffffef50 ;  /* 0xffffef5001017836 */ /* 0x001fe20000000000 */
[----:B------:R-:W-:Y:S01]  /*0040*/  UMOV UR8, 0x400 ;  /* 0x0000040000087882 */ /* 0x000fe20000000000 */
[----:B------:R-:W-:Y:S01]  /*0050*/  ULDC.64 UR16, c[0x0][0x208] ;  /* 0x0000820000107ab9 */ /* 0x000fe20000000a00 */
[----:B------:R-:W0:Y:S03]  /*0060*/  S2R R240, SR_TID.X ;  /* 0x0000000000f07919 */ /* 0x000e260000002100 */
[----:B------:R-:W3:Y:S01]  /*0070*/  S2UR UR4, SR_CgaCtaId ;  /* 0x00000000000479c3 */ /* 0x000ee20000008800 */
[----:B-1----:R-:W-:-:S05]  /*0080*/  VIADD R0, R125, 0xff ;  /* 0x000000ff7d007836 */ /* 0x002fca0000000000 */
[----:B------:R-:W-:Y:S01]  /*0090*/  SHF.R.S32.HI R3, RZ, 0x1f, R0 ;  /* 0x0000001fff037819 */ /* 0x000fe20000011400 */
[----:B---3--:R-:W-:-:S03]  /*00a0*/  ULEA UR8, UR4, UR8, 0x18 ;  /* 0x0000000804087291 */ /* 0x008fc6000f8ec03f */
[----:B------:R-:W-:Y:S02]  /*00b0*/  LEA.HI R3, R3, R0, RZ, 0x8 ;  /* 0x0000000003037211 */ /* 0x000fe400078f40ff */
[----:B--2---:R-:W-:Y:S02]  /*00c0*/  IABS R8, R5 ;  /* 0x0000000500087213 */ /* 0x004fe40000000000 */
[----:B------:R-:W-:Y:S02]  /*00d0*/  SHF.R.S32.HI R3, RZ, 0x8, R3 ;  /* 0x00000008ff037819 */ /* 0x000fe40000011403 */
[----:B0-----:R-:W-:-:S03]  /*00e0*/  LOP3.LUT R12, R240, 0x7f, RZ, 0xc0, !PT ;  /* 0x0000007ff00c7812 */ /* 0x001fc600078ec0ff */
[----:B------:R-:W-:-:S05]  /*00f0*/  IMAD.SHL.U32 R4, R3, 0x4, RZ ;  /* 0x0000000403047824 */ /* 0x000fca00078e00ff */
[-C--:B------:R-:W-:Y:S02]  /*0100*/  IABS R7, R4.reuse ;  /* 0x0000000400077213 */ /* 0x080fe40000000000 */
[----:B------:R-:W-:Y:S02]  /*0110*/  IABS R10, R4 ;  /* 0x00000004000a7213 */ /* 0x000fe40000000000 */
[----:B------:R-:W0:Y:S08]  /*0120*/  I2F.RP R0, R7 ;  /* 0x0000000700007306 */ /* 0x000e300000209400 */
[----:B0-----:R-:W0:Y:S02]  /*0130*/  MUFU.RCP R0, R0 ;  /* 0x0000000000007308 */ /* 0x001e240000001000 */
[----:B0-----:R-:W-:-:S02]  /*0140*/  VIADD R2, R0, 0xffffffe ;  /* 0x0ffffffe00027836 */ /* 0x001fc40000000000 */
[----:B------:R-:W-:-:S04]  /*0150*/  IMAD.MOV R0, RZ, RZ, -R10 ;  /* 0x000000ffff007224 */ /* 0x000fc800078e0a0a */
[----:B------:R0:W1:Y:S02]  /*0160*/  F2I.FTZ.U32.TRUNC.NTZ R3, R2 ;  /* 0x0000000200037305 */ /* 0x000064000021f000 */
[----:B0-----:R-:W-:Y:S02]  /*0170*/  IMAD.MOV.U32 R2, RZ, RZ, RZ ;  /* 0x000000ffff027224 */ /* 0x001fe400078e00ff */
[----:B-1----:R-:W-:-:S04]  /*0180*/  IMAD.MOV R6, RZ, RZ, -R3 ;  /* 0x000000ffff067224 */ /* 0x002fc800078e0a03 */
[----:B------:R-:W-:Y:S02]  /*0190*/  IMAD R9, R6, R7, RZ ;  /* 0x0000000706097224 */ /* 0x000fe400078e02ff */
[----:B------:R-:W-:Y:S02]  /*01a0*/  IMAD.MOV.U32 R6, RZ, RZ, R8 ;  /* 0x000000ffff067224 */ /* 0x000fe400078e0008 */
[----:B------:R-:W-:-:S06]  /*01b0*/  IMAD.HI.U32 R3, R3, R9, R2 ;  /* 0x0000000903037227 */ /* 0x000fcc00078e0002 */
[----:B------:R-:W-:-:S04]  /*01c0*/  IMAD.HI.U32 R3, R3, R6, RZ ;  /* 0x0000000603037227 */ /* 0x000fc800078e00ff */
[----:B------:R-:W-:-:S05]  /*01d0*/  IMAD R0, R3, R0, R6 ;  /* 0x0000000003007224 */ /* 0x000fca00078e0206 */
[----:B------:R-:W-:-:S13]  /*01e0*/  ISETP.GT.U32.AND P1, PT, R7, R0, PT ;  /* 0x000000000700720c */ /* 0x000fda0003f24070 */
[----:B------:R-:W-:Y:S02]  /*01f0*/  @!P1 IMAD.IADD R0, R0, 0x1, -R7 ;  /* 0x0000000100009824 */ /* 0x000fe400078e0a07 */
[----:B------:R-:W-:Y:S01]  /*0200*/  @!P1 VIADD R3, R3, 0x1 ;  /* 0x0000000103039836 */ /* 0x000fe20000000000 */
[----:B------:R-:W-:Y:S02]  /*0210*/  ISETP.NE.AND P1, PT, R4, RZ, PT ;  /* 0x000000ff0400720c */ /* 0x000fe40003f25270 */
[----:B------:R-:W-:Y:S02]  /*0220*/  ISETP.GE.U32.AND P0, PT, R0, R7, PT ;  /* 0x000000070000720c */ /* 0x000fe40003f06070 */
[----:B------:R-:W-:-:S04]  /*0230*/  LOP3.LUT R0, R5, R4, RZ, 0x3c, !PT ;  /* 0x0000000405007212 */ /* 0x000fc800078e3cff */
[----:B------:R-:W-:Y:S01]  /*0240*/  ISETP.GE.AND P2, PT, R0, RZ, PT ;  /* 0x000000ff0000720c */ /* 0x000fe20003f46270 */
[----:B------:R-:W-:-:S06]  /*0250*/  VIADD R0, R124, 0x7f ;  /* 0x0000007f7c007836 */ /* 0x000fcc0000000000 */
[----:B------:R-:W-:-:S04]  /*0260*/  @P0 VIADD R3, R3, 0x1 ;  /* 0x0000000103030836 */ /* 0x000fc80000000000 */
[----:B------:R-:W-:Y:S01]  /*0270*/  IMAD.MOV.U32 R2, RZ, RZ, R3 ;  /* 0x000000ffff027224 */ /* 0x000fe200078e0003 */
[----:B------:R-:W-:-:S03]  /*0280*/  SHF.R.S32.HI R3, RZ, 0x1f, R0 ;  /* 0x0000001fff037819 */ /* 0x000fc60000011400 */
[----:B------:R-:W-:Y:S01]  /*0290*/  @!P2 IMAD.MOV R2, RZ, RZ, -R2 ;  /* 0x000000ffff02a224 */ /* 0x000fe200078e0a02 */
[----:B------:R-:W-:Y:S02]  /*02a0*/  @!P1 LOP3.LUT R2, RZ, R4, RZ, 0x33, !PT ;  /* 0x00000004ff029212 */ /* 0x000fe400078e33ff */
[----:B------:R-:W-:-:S03]  /*02b0*/  LEA.HI R3, R3, R0, RZ, 0x7 ;  /* 0x0000000003037211 */ /* 0x000fc600078f38ff */
[----:B------:R-:W-:Y:S02]  /*02c0*/  IMAD.SHL.U32 R6, R2, 0x4, RZ ;  /* 0x0000000402067824 */ /* 0x000fe400078e00ff */
[----:B------:R-:W-:-:S03]  /*02d0*/  IMAD.MOV R2, RZ, RZ, -R2 ;  /* 0x000000ffff027224 */ /* 0x000fc600078e0a02 */
[----:B------:R-:W-:Y:S01]  /*02e0*/  LEA.HI.SX32 R3, R3, -R6, 0x19 ;  /* 0x8000000603037211 */ /* 0x000fe200078fcaff */
[----:B------:R-:W-:-:S03]  /*02f0*/  IMAD R8, R4, R2, R5 ;  /* 0x0000000204087224 */ /* 0x000fc600078e0205 */
[----:B------:R-:W-:-:S04]  /*0300*/  VIMNMX R11, R3, 0x4, PT ;  /* 0x00000004030b7848 */ /* 0x000fc80003fe0100 */
[-C--:B------:R-:W-:Y:S02]  /*0310*/  IABS R7, R11.reuse ;  /* 0x0000000b00077213 */ /* 0x080fe40000000000 */
[----:B------:R-:W-:Y:S02]  /*0320*/  IABS R4, R11 ;  /* 0x0000000b00047213 */ /* 0x000fe40000000000 */
[----:B------:R-:W0:Y:S08]  /*0330*/  I2F.RP R0, R7 ;  /* 0x0000000700007306 */ /* 0x000e300000209400 */
[----:B0-----:R-:W0:Y:S02]  /*0340*/  MUFU.RCP R0, R0 ;  /* 0x0000000000007308 */ /* 0x001e240000001000 */
[----:B0-----:R-:W-:-:S02]  /*0350*/  VIADD R3, R0, 0xffffffe ;  /* 0x0ffffffe00037836 */ /* 0x001fc40000000000 */
[----:B------:R-:W-:Y:S02]  /*0360*/  IMAD.MOV R0, RZ, RZ, -R4 ;  /* 0x000000ffff007224 */ /* 0x000fe400078e0a04 */
[----:B------:R-:W0:Y:S02]  /*0370*/  LDC R4, c[0x0][0x230] ;  /* 0x00008c00ff047b82 */ /* 0x000e240000000800 */
[----:B------:R-:W1:Y:S02]  /*0380*/  F2I.FTZ.U32.TRUNC.NTZ R3, R3 ;  /* 0x0000000300037305 */ /* 0x000e64000021f000 */
[----:B-1----:R-:W-:-:S04]  /*0390*/  IMAD.MOV R9, RZ, RZ, -R3 ;  /* 0x000000ffff097224 */ /* 0x002fc800078e0a03 */
[----:B------:R-:W-:Y:S01]  /*03a0*/  IMAD.MOV.U32 R2, RZ, RZ, R9 ;  /* 0x000000ffff027224 */ /* 0x000fe200078e0009 */
[----:B------:R-:W-:Y:S01]  /*03b0*/  IABS R9, R8 ;  /* 0x0000000800097213 */ /* 0x000fe20000000000 */
[----:B0-----:R-:W-:Y:S02]  /*03c0*/  VIADD R13, R4, 0x7f ;  /* 0x0000007f040d7836 */ /* 0x001fe40000000000 */
[----:B------:R-:W-:Y:S02]  /*03d0*/  IMAD R5, R2, R7, RZ ;  /* 0x0000000702057224 */ /* 0x000fe400078e02ff */
[----:B------:R-:W-:-:S04]  /*03e0*/  IMAD.MOV.U32 R2, RZ, RZ, RZ ;  /* 0x000000ffff027224 */ /* 0x000fc800078e00ff */
        /* <DEDUP_REMOVED lines=9> */
[----:B------:R-:W-:-:S07]  /*0480*/  ISETP.GE.AND P2, PT, R0, RZ, PT ;  /* 0x000000ff0000720c */ /* 0x000fce0003f46270 */
[----:B------:R-:W-:Y:S01]  /*0490*/  @P0 VIADD R2, R2, 0x1 ;  /* 0x0000000102020836 */ /* 0x000fe20000000000 */
[----:B------:R-:W-:-:S05]  /*04a0*/  ISETP.GT.AND P0, PT, R13, 0x7f, PT ;  /* 0x0000007f0d00780c */ /* 0x000fca0003f04270 */
[----:B------:R-:W-:Y:S01]  /*04b0*/  @!P2 IMAD.MOV R2, RZ, RZ, -R2 ;  /* 0x000000ffff02a224 */ /* 0x000fe200078e0a02 */
[----:B------:R-:W-:-:S05]  /*04c0*/  @!P1 LOP3.LUT R2, RZ, R11, RZ, 0x33, !PT ;  /* 0x0000000bff029212 */ /* 0x000fca00078e33ff */
[----:B------:R-:W-:-:S04]  /*04d0*/  IMAD.MOV R0, RZ, RZ, -R2 ;  /* 0x000000ffff007224 */ /* 0x000fc800078e0a02 */
[----:B------:R-:W-:-:S04]  /*04e0*/  IMAD R0, R11, R0, R8 ;  /* 0x000000000b007224 */ /* 0x000fc800078e0208 */
[----:B------:R-:W-:Y:S02]  /*04f0*/  IMAD.IADD R3, R6, 0x1, R0 ;  /* 0x0000000106037824 */ /* 0x000fe400078e0200 */
[----:B------:R-:W-:-:S04]  /*0500*/  IMAD.SHL.U32 R0, R2, 0x100, RZ ;  /* 0x0000010002007824 */ /* 0x000fc800078e00ff */
[C---:B------:R-:W-:Y:S02]  /*0510*/  VIADD R4, R0.reuse, 0x1 ;  /* 0x0000000100047836 */ /* 0x040fe40000000000 */
[C---:B------:R-:W-:Y:S02]  /*0520*/  VIADD R2, R0.reuse, 0x2 ;  /* 0x0000000200027836 */ /* 0x040fe40000000000 */
[C---:B------:R-:W-:Y:S01]  /*0530*/  VIADD R5, R0.reuse, 0x3 ;  /* 0x0000000300057836 */ /* 0x040fe20000000000 */
[----:B------:R0:W-:Y:S01]  /*0540*/  STL [R1+0x64], R4 ;  /* 0x0000640401007387 */ /* 0x0001e20000100800 */
[C---:B------:R-:W-:Y:S02]  /*0550*/  VIADD R252, R0.reuse, 0xf ;  /* 0x0000000f00fc7836 */ /* 0x040fe40000000000 */
[C---:B------:R-:W-:Y:S01]  /*0560*/  VIADD R248, R0.reuse, 0x10 ;  /* 0x0000001000f87836 */ /* 0x040fe20000000000 */
[----:B------:R1:W-:Y:S01]  /*0570*/  STL [R1+0x60], R2 ;  /* 0x0000600201007387 */ /* 0x0003e20000100800 */
[----:B------:R-:W-:-:S02]  /*0580*/  VIADD R247, R0, 0x11 ;  /* 0x0000001100f77836 */ /* 0x000fc40000000000 */
[C---:B------:R-:W-:Y:S01]  /*0590*/  VIADD R249, R0.reuse, 0x12 ;  /* 0x0000001200f97836 */ /* 0x040fe20000000000 */
[----:B------:R2:W-:Y:S01]  /*05a0*/  STL [R1+0x5c], R5 ;  /* 0x00005c0501007387 */ /* 0x0005e20000100800 */
[C---:B------:R-:W-:Y:S02]  /*05b0*/  VIADD R246, R0.reuse, 0x13 ;  /* 0x0000001300f67836 */ /* 0x040fe40000000000 */
[C---:B0-----:R-:W-:Y:S02]  /*05c0*/  VIADD R4, R0.reuse, 0x4 ;  /* 0x0000000400047836 */ /* 0x041fe40000000000 */
[C---:B------:R-:W-:Y:S02]  /*05d0*/  VIADD R245, R0.reuse, 0x14 ;  /* 0x0000001400f57836 */ /* 0x040fe40000000000 */
[C---:B-1----:R-:W-:Y:S01]  /*05e0*/  VIADD R2, R0.reuse, 0x5 ;  /* 0x0000000500027836 */ /* 0x042fe20000000000 */
[----:B------:R0:W-:Y:S01]  /*05f0*/  STL [R1+0x58], R4 ;  /* 0x0000580401007387 */ /* 0x0001e20000100800 */
[----:B------:R-:W-:-:S02]  /*0600*/  VIADD R244, R0, 0x15 ;  /* 0x0000001500f47836 */ /* 0x000fc40000000000 */
[C---:B--2---:R-:W-:Y:S01]  /*0610*/  VIADD R5, R0.reuse, 0x6 ;  /* 0x0000000600057836 */ /* 0x044fe20000000000 */
[----:B------:R1:W-:Y:S01]  /*0620*/  STL [R1+0x54], R2 ;  /* 0x0000540201007387 */ /* 0x0003e20000100800 */
[C---:B------:R-:W-:Y:S02]  /*0630*/  VIADD R6, R0.reuse, 0x17 ;  /* 0x0000001700067836 */ /* 0x040fe40000000000 */
[C---:B------:R-:W-:Y:S01]  /*0640*/  VIADD R7, R0.reuse, 0x18 ;  /* 0x0000001800077836 */ /* 0x040fe20000000000 */
[----:B------:R2:W-:Y:S01]  /*0650*/  STL [R1+0x50], R5 ;  /* 0x0000500501007387 */ /* 0x0005e20000100800 */
[C---:B------:R-:W-:Y:S02]  /*0660*/  VIADD R8, R0.reuse, 0x19 ;  /* 0x0000001900087836 */ /* 0x040fe40000000000 */
[C---:B0-----:R-:W-:Y:S02]  /*0670*/  VIADD R4, R0.reuse, 0x7 ;  /* 0x0000000700047836 */ /* 0x041fe40000000000 */
[----:B------:R-:W-:-:S02]  /*0680*/  VIADD R228, R0, 0x1a ;  /* 0x0000001a00e47836 */ /* 0x000fc40000000000 */
[C---:B-1----:R-:W-:Y:S01]  /*0690*/  VIADD R2, R0.reuse, 0x8 ;  /* 0x0000000800027836 */ /* 0x042fe20000000000 */
[----:B------:R0:W-:Y:S01]  /*06a0*/  STL [R1+0x4c], R4 ;  /* 0x00004c0401007387 */ /* 0x0001e20000100800 */
[C---:B------:R-:W-:Y:S02]  /*06b0*/  VIADD R227, R0.reuse, 0x1b ;  /* 0x0000001b00e37836 */ /* 0x040fe40000000000 */
[C---:B--2---:R-:W-:Y:S01]  /*06c0*/  VIADD R5, R0.reuse, 0x9 ;  /* 0x0000000900057836 */ /* 0x044fe20000000000 */
[----:B------:R1:W-:Y:S01]  /*06d0*/  STL [R1+0x48], R2 ;  /* 0x0000480201007387 */ /* 0x0003e20000100800 */
[C---:B------:R-:W-:Y:S02]  /*06e0*/  VIADD R226, R0.reuse, 0x1c ;  /* 0x0000001c00e27836 */ /* 0x040fe40000000000 */
[C---:B------:R-:W-:Y:S01]  /*06f0*/  VIADD R224, R0.reuse, 0x1d ;  /* 0x0000001d00e07836 */ /* 0x040fe20000000000 */
[----:B------:R2:W-:Y:S01]  /*0700*/  STL [R1+0x44], R5 ;  /* 0x0000440501007387 */ /* 0x0005e20000100800 */
[----:B------:R-:W-:-:S02]  /*0710*/  VIADD R229, R0, 0x1e ;  /* 0x0000001e00e57836 */ /* 0x000fc40000000000 */
[C---:B0-----:R-:W-:Y:S02]  /*0720*/  VIADD R4, R0.reuse, 0xa ;  /* 0x0000000a00047836 */ /* 0x041fe40000000000 */
[C---:B------:R-:W-:Y:S02]  /*0730*/  VIADD R225, R0.reuse, 0x1f ;  /* 0x0000001f00e17836 */ /* 0x040fe40000000000 */
[C---:B-1----:R-:W-:Y:S01]  /*0740*/  VIADD R2, R0.reuse, 0xb ;  /* 0x0000000b00027836 */ /* 0x042fe20000000000 */
[----:B------:R0:W-:Y:S01]  /*0750*/  STL [R1+0x40], R4 ;  /* 0x0000400401007387 */ /* 0x0001e20000100800 */
[C---:B------:R-:W-:Y:S02]  /*0760*/  VIADD R223, R0.reuse, 0x20 ;  /* 0x0000002000df7836 */ /* 0x040fe40000000000 */
[C---:B--2---:R-:W-:Y:S01]  /*0770*/  VIADD R5, R0.reuse, 0xc ;  /* 0x0000000c00057836 */ /* 0x044fe20000000000 */
        /* <DEDUP_REMOVED lines=8> */
[----:B------:R-:W-:Y:S01]  /*0800*/  STL [R1+0x24], R4 ;  /* 0x0000240401007387 */ /* 0x000fe20000100800 */
[----:B------:R-:W-:-:S02]  /*0810*/  VIADD R219, R0, 0x25 ;  /* 0x0000002500db7836 */ /* 0x000fc40000000000 */
[----:B--2---:R-:W-:Y:S01]  /*0820*/  IMAD R5, R3, 0x80, R12 ;  /* 0x0000008003057824 */ /* 0x004fe200078e020c */
[----:B------:R0:W-:Y:S01]  /*0830*/  STL [R1+0x20], R2 ;  /* 0x0000200201007387 */ /* 0x0001e20000100800 */
[C---:B------:R-:W-:Y:S02]  /*0840*/  VIADD R216, R0.reuse, 0x26 ;  /* 0x0000002600d87836 */ /* 0x040fe40000000000 */
[C---:B------:R-:W-:Y:S01]  /*0850*/  VIADD R215, R0.reuse, 0x27 ;  /* 0x0000002700d77836 */ /* 0x040fe20000000000 */
[----:B------:R1:W-:Y:S01]  /*0860*/  STL [R1+0xe28], R5 ;  /* 0x000e280501007387 */ /* 0x0003e20000100800 */
[C---:B------:R-:W-:Y:S02]  /*0870*/  VIADD R214, R0.reuse, 0x28 ;  /* 0x0000002800d67836 */ /* 0x040fe40000000000 */
[C---:B------:R-:W-:Y:S02]  /*0880*/  VIADD R213, R0.reuse, 0x29 ;  /* 0x0000002900d57836 */ /* 0x040fe40000000000 */
[----:B------:R-:W-:-:S02]  /*0890*/  VIADD R211, R0, 0x2a ;  /* 0x0000002a00d37836 */ /* 0x000fc40000000000 */
[C---:B0-----:R-:W-:Y:S02]  /*08a0*/  VIADD R2, R0.reuse, 0x16 ;  /* 0x0000001600027836 */ /* 0x041fe40000000000 */
[C---:B------:R-:W-:Y:S02]  /*08b0*/  VIADD R212, R0.reuse, 0x2b ;  /* 0x0000002b00d47836 */ /* 0x040fe40000000000 */
[C---:B------:R-:W-:Y:S02]  /*08c0*/  VIADD R210, R0.reuse, 0x2c ;  /* 0x0000002c00d27836 */ /* 0x040fe40000000000 */
[C---:B------:R-:W-:Y:S02]  /*08d0*/  VIADD R208, R0.reuse, 0x2d ;  /* 0x0000002d00d07836 */ /* 0x040fe40000000000 */
[C---:B------:R-:W-:Y:S02]  /*08e0*/  VIADD R209, R0.reuse, 0x2e ;  /* 0x0000002e00d17836 */ /* 0x040fe40000000000 */
[----:B------:R-:W-:-:S02]  /*08f0*/  VIADD R207, R0, 0x2f ;  /* 0x0000002f00cf7836 */ /* 0x000fc40000000000 */
[C---:B------:R-:W-:Y:S02]  /*0900*/  VIADD R217, R0.reuse, 0x30 ;  /* 0x0000003000d97836 */ /* 0x040fe40000000000 */
        /* <DEDUP_REMOVED lines=206> */
[----:B------:R-:W-:Y:S01]  /*15f0*/  VIADD R243, R0, 0xff ;  /* 0x000000ff00f37836 */ /* 0x000fe20000000000 */
[----:B-1----:R-:W-:Y:S06]  /*1600*/  @P0 BRA `(.L_x_0) ;  /* 0x0000000c000c0947 */ /* 0x002fec0003800000 */
[----:B------:R-:W-:Y:S01]  /*1610*/  IMAD.SHL.U32 R2, R240, 0x10, RZ ;  /* 0x00000010f0027824 */ /* 0x000fe200078e00ff */
[----:B------:R1:W-:Y:S01]  /*1620*/  STL [R1], RZ ;  /* 0x000000ff01007387 */ /* 0x0003e20000100800 */
[----:B------:R-:W-:Y:S02]  /*1630*/  CS2R R24, SRZ ;  /* 0x0000000000187805 */ /* 0x000fe4000001ff00 */
[----:B------:R-:W-:Y:S02]  /*1640*/  CS2R R26, SRZ ;  /* 0x00000000001a7805 */ /* 0x000fe4000001ff00 */
[----:B------:R-:W-:Y:S01]  /*1650*/  CS2R R28, SRZ ;  /* 0x00000000001c7805 */ /* 0x000fe2000001ff00 */
[----:B------:R1:W-:Y:S01]  /*1660*/  STL [R1+0xe24], R2 ;  /* 0x000e240201007387 */ /* 0x0003e20000100800 */
[----:B------:R-:W-:Y:S02]  /*1670*/  CS2R R30, SRZ ;  /* 0x00000000001e7805 */ /* 0x000fe4000001ff00 */
[----:B------:R-:W-:-:S02]  /*1680*/  CS2R R32, SRZ ;  /* 0x0000000000207805 */ /* 0x000fc4000001ff00 */
[----:B------:R-:W-:Y:S01]  /*1690*/  CS2R R34, SRZ ;  /* 0x0000000000227805 */ /* 0x000fe2000001ff00 */
[----:B------:R1:W-:Y:S01]  /*16a0*/  STL [R1+0x4], RZ ;  /* 0x000004ff01007387 */ /* 0x0003e20000100800 */
[----:B------:R-:W-:Y:S02]  /*16b0*/  CS2R R36, SRZ ;  /* 0x0000000000247805 */ /* 0x000fe4000001ff00 */
[----:B------:R-:W-:Y:S02]  /*16c0*/  CS2R R38, SRZ ;  /* 0x0000000000267805 */ /* 0x000fe4000001ff00 */
[----:B------:R-:W-:Y:S01]  /*16d0*/  CS2R R40, SRZ ;  /* 0x0000000000287805 */ /* 0x000fe2000001ff00 */
[----:B------:R1:W-:Y:S01]  /*16e0*/  STL [R1+0x8], RZ ;  /* 0x000008ff01007387 */ /* 0x0003e20000100800 */
        /* <DEDUP_REMOVED lines=72> */
[----:B------:R-:W-:-:S03]  /*1b70*/  CS2R R150, SRZ ;  /* 0x0000000000967805 */ /* 0x000fc6000001ff00 */
[----:B------:R1:W-:Y:S04]  /*1b80*/  STL [R1+0x54], RZ ;  /* 0x000054ff01007387 */ /* 0x0003e80000100800 */
        /* <DEDUP_REMOVED lines=105> */
[----:B------:R1:W-:Y:S01]  /*2220*/  STL [R1+0x1fc], RZ ;  /* 0x0001fcff01007387 */ /* 0x0003e20000100800 */
[----:B------:R-:W-:Y:S05]  /*2230*/  BRA `(.L_x_1) ;  /* 0x000002b000587947 */ /* 0x000fea0003800000 */
.L_x_0:
[----:B------:R-:W-:Y:S01]  /*2240*/  IABS R240, R124 ;  /* 0x0000007c00f07213 */ /* 0x000fe20000000000 */
[----:B------:R0:W-:Y:S01]  /*2250*/  STL [R1+0xe68], R125 ;  /* 0x000e687d01007387 */ /* 0x0001e20000100800 */
[----:B------:R-:W-:Y:S01]  /*2260*/  IABS R3, R125 ;  /* 0x0000007d00037213 */ /* 0x000fe20000000000 */
[----:B------:R-:W-:Y:S01]  /*2270*/  ULDC UR9, c[0x0][0x23c] ;  /* 0x00008f0000097ab9 */ /* 0x000fe20000000800 */
[----:B------:R-:W1:Y:S01]  /*2280*/  I2F.RP R4, R240 ;  /* 0x000000f000047306 */ /* 0x000e620000209400 */
[----:B------:R-:W-:Y:S01]  /*2290*/  IABS R251, R242 ;  /* 0x000000f200fb7213 */ /* 0x000fe20000000000 */
[----:B------:R-:W-:Y:S01]  /*22a0*/  ULDC.64 UR4, c[0x0][0x218] ;  /* 0x0000860000047ab9 */ /* 0x000fe20000000a00 */
[----:B------:R-:W-:Y:S01]  /*22b0*/  ISETP.GE.AND P2, PT, R243, RZ, PT ;  /* 0x000000fff300720c */ /* 0x000fe20003f46270 */
[----:B------:R-:W-:Y:S01]  /*22c0*/  ULDC.64 UR6, c[0x0][0x210] ;  /* 0x0000840000067ab9 */ /* 0x000fe20000000a00 */
[----:B------:R-:W-:Y:S01]  /*22d0*/  ISETP.GE.AND P6, PT, R241, RZ, PT ;  /* 0x000000fff100720c */ /* 0x000fe20003fc6270 */
[----:B0-----:R-:W-:-:S02]  /*22e0*/  IMAD.MOV.U32 R125, RZ, RZ, R5 ;  /* 0x000000ffff7d7224 */ /* 0x001fc400078e0005 */
[----:B------:R-:W0:Y:S01]  /*22f0*/  I2F.RP R10, R3 ;  /* 0x00000003000a7306 */ /* 0x000e220000209400 */
[----:B------:R-:W-:-:S07]  /*2300*/  ISETP.GE.AND P3, PT, R242, RZ, PT ;  /* 0x000000fff200720c */ /* 0x000fce0003f66270 */
[----:B-1----:R-:W1:Y:S08]  /*2310*/  MUFU.RCP R4, R4 ;  /* 0x0000000400047308 */ /* 0x002e700000001000 */
[----:B0-----:R-:W0:Y:S01]  /*2320*/  MUFU.RCP R10, R10 ;  /* 0x0000000a000a7308 */ /* 0x001e220000001000 */
[----:B-1----:R-:W-:-:S07]  /*2330*/  VIADD R4, R4, 0xffffffe ;  /* 0x0ffffffe04047836 */ /* 0x002fce0000000000 */
[----:B------:R-:W1:Y:S01]  /*2340*/  F2I.FTZ.U32.TRUNC.NTZ R5, R4 ;  /* 0x0000000400057305 */ /* 0x000e62000021f000 */
[----:B0-----:R-:W-:-:S07]  /*2350*/  VIADD R10, R10, 0xffffffe ;  /* 0x0ffffffe0a0a7836 */ /* 0x001fce0000000000 */
[----:B------:R0:W2:Y:S01]  /*2360*/  F2I.FTZ.U32.TRUNC.NTZ R11, R10 ;  /* 0x0000000a000b7305 */ /* 0x0000a2000021f000 */
[----:B-1----:R-:W-:Y:S01]  /*2370*/  IMAD.MOV R4, RZ, RZ, -R5 ;  /* 0x000000ffff047224 */ /* 0x002fe200078e0a05 */
[----:B0-----:R-:W-:-:S03]  /*2380*/  IABS R10, R125 ;  /* 0x0000007d000a7213 */ /* 0x001fc60000000000 */
[----:B------:R-:W-:Y:S02]  /*2390*/  IMAD R250, R4, R240, RZ ;  /* 0x000000f004fa7224 */ /* 0x000fe400078e02ff */
[----:B------:R-:W-:-:S04]  /*23a0*/  IMAD.MOV.U32 R4, RZ, RZ, RZ ;  /* 0x000000ffff047224 */ /* 0x000fc800078e00ff */
[----:B------:R-:W-:-:S04]  /*23b0*/  IMAD.HI.U32 R250, R5, R250, R4 ;  /* 0x000000fa05fa7227 */ /* 0x000fc800078e0004 */
[----:B--2---:R-:W-:Y:S02]  /*23c0*/  IMAD.MOV R4, RZ, RZ, -R11 ;  /* 0x000000ffff047224 */ /* 0x004fe400078e0a0b */
[----:B------:R-:W-:-:S04]  /*23d0*/  IMAD.HI.U32 R250, R250, R10, RZ ;  /* 0x0000000afafa7227 */ /* 0x000fc800078e00ff */
[----:B------:R-:W-:Y:S02]  /*23e0*/  IMAD.MOV R250, RZ, RZ, -R250 ;  /* 0x000000fffffa7224 */ /* 0x000fe400078e0afa */
[----:B------:R-:W-:Y:S02]  /*23f0*/  IMAD R5, R4, R3, RZ ;  /* 0x0000000304057224 */ /* 0x000fe400078e02ff */
[----:B------:R-:W-:Y:S01]  /*2400*/  IMAD R4, R240, R250, R10 ;  /* 0x000000faf0047224 */ /* 0x000fe200078e020a */
[----:B------:R-:W-:Y:S01]  /*2410*/  IABS R250, R243 ;  /* 0x000000f300fa7213 */ /* 0x000fe20000000000 */
[----:B------:R-:W-:-:S03]  /*2420*/  IMAD.MOV.U32 R10, RZ, RZ, RZ ;  /* 0x000000ffff0a7224 */ /* 0x000fc600078e00ff */
[----:B------:R-:W-:Y:S01]  /*2430*/  ISETP.GT.U32.AND P0, PT, R240, R4, PT ;  /* 0x00000004f000720c */ /* 0x000fe20003f04070 */
[----:B------:R-:W-:Y:S01]  /*2440*/  IMAD.HI.U32 R5, R11, R5, R10 ;  /* 0x000000050b057227 */ /* 0x000fe200078e000a */
[----:B------:R-:W-:-:S03]  /*2450*/  IABS R10, R241 ;  /* 0x000000f1000a7213 */ /* 0x000fc60000000000 */
[----:B------:R-:W-:Y:S02]  /*2460*/  IMAD.MOV.U32 R241, RZ, RZ, R251 ;  /* 0x000000fffff17224 */ /* 0x000fe400078e00fb */
[----:B------:R-:W-:-:S04]  /*2470*/  IMAD.HI.U32 R11, R5, R250, RZ ;  /* 0x000000fa050b7227 */ /* 0x000fc800078e00ff */
[----:B------:R-:W-:Y:S02]  /*2480*/  IMAD.MOV R11, RZ, RZ, -R11 ;  /* 0x000000ffff0b7224 */ /* 0x000fe400078e0a0b */
[----:B------:R-:W-:Y:S01]  /*2490*/  @!P0 IMAD.IADD R4, R4, 0x1, -R240 ;  /* 0x0000000104048824 */ /* 0x000fe200078e0af0 */
[----:B------:R-:W-:Y:S01]  /*24a0*/  ISETP.GE.AND P0, PT, R125, RZ, PT ;  /* 0x000000ff7d00720c */ /* 0x000fe20003f06270 */
[----:B------:R-:W-:Y:S01]  /*24b0*/  IMAD R11, R3, R11, R250 ;  /* 0x0000000b030b7224 */ /* 0x000fe200078e02fa */
[----:B------:R-:W-:Y:S01]  /*24c0*/  IABS R250, R239 ;  /* 0x000000ef00fa7213 */ /* 0x000fe20000000000 */
[----:B------:R-:W-:Y:S01]  /*24d0*/  IMAD.HI.U32 R243, R5, R10, RZ ;  /* 0x0000000a05f37227 */ /* 0x000fe200078e00ff */
[----:B------:R-:W-:Y:S02]  /*24e0*/  ISETP.GT.U32.AND P1, PT, R240, R4, PT ;  /* 0x00000004f000720c */ /* 0x000fe40003f24070 */
[----:B------:R-:W-:Y:S01]  /*24f0*/  ISETP.GT.U32.AND P4, PT, R3, R11, PT ;  /* 0x0000000b0300720c */ /* 0x000fe20003f84070 */
[----:B------:R-:W-:-:S02]  /*2500*/  IMAD.MOV R251, RZ, RZ, -R243 ;  /* 0x000000fffffb7224 */ /* 0x000fc400078e0af3 */
[----:B------:R-:W-:-:S04]  /*2510*/  IMAD.HI.U32 R242, R5, R241, RZ ;  /* 0x000000f105f27227 */ /* 0x000fc800078e00ff */
[----:B------:R-:W-:Y:S02]  /*2520*/  IMAD R10, R3, R251, R10 ;  /* 0x000000fb030a7224 */ /* 0x000fe400078e020a */
[----:B------:R-:W-:Y:S02]  /*2530*/  IMAD.MOV R242, RZ, RZ, -R242 ;  /* 0x000000fffff27224 */ /* 0x000fe400078e0af2 */
[----:B------:R-:W-:Y:S01]  /*2540*/  @!P1 IMAD.IADD R4, R4, 0x1, -R240 ;  /* 0x0000000104049824 */ /* 0x000fe200078e0af0 */
[----:B------:R-:W-:Y:S01]  /*2550*/  ISETP.NE.AND P1, PT, R124, RZ, PT ;  /* 0x000000ff7c00720c */ /* 0x000fe20003f25270 */
[----:B------:R-:W-:Y:S01]  /*2560*/  @!P4 IMAD.IADD R11, R11, 0x1, -R3 ;  /* 0x000000010b0bc824 */ /* 0x000fe200078e0a03 */
[C---:B------:R-:W-:Y:S01]  /*2570*/  ISETP.GT.U32.AND P4, PT, R3.reuse, R10, PT ;  /* 0x0000000a0300720c */ /* 0x040fe20003f84070 */
[----:B------:R-:W-:Y:S02]  /*2580*/  IMAD.MOV.U32 R243, RZ, RZ, R250 ;  /* 0x000000fffff37224 */ /* 0x000fe400078e00fa */
[C---:B------:R-:W-:Y:S01]  /*2590*/  IMAD R242, R3.reuse, R242, R241 ;  /* 0x000000f203f27224 */ /* 0x040fe200078e02f1 */
[----:B------:R-:W-:Y:S01]  /*25a0*/  ISETP.GT.U32.AND P5, PT, R3, R11, PT ;  /* 0x0000000b0300720c */ /* 0x000fe20003fa4070 */
[----:B------:R-:W-:Y:S01]  /*25b0*/  @!P0 IMAD.MOV R4, RZ, RZ, -R4 ;  /* 0x000000ffff048224 */ /* 0x000fe200078e0a04 */
[----:B------:R-:W-:Y:S01]  /*25c0*/  ISETP.GE.AND P0, PT, R239, RZ, PT ;  /* 0x000000ffef00720c */ /* 0x000fe20003f06270 */
[----:B------:R-:W-:Y:S01]  /*25d0*/  IMAD.HI.U32 R240, R5, R243, RZ ;  /* 0x000000f305f07227 */ /* 0x000fe200078e00ff */
[----:B------:R-:W-:-:S02]  /*25e0*/  IABS R239, R236 ;  /* 0x000000ec00ef7213 */ /* 0x000fc40000000000 */
[----:B------:R-:W-:Y:S01]  /*25f0*/  IABS R241, R9 ;  /* 0x0000000900f17213 */ /* 0x000fe20000000000 */
[----:B------:R-:W-:Y:S01]  /*2600*/  IMAD.MOV R240, RZ, RZ, -R240 ;  /* 0x000000fffff07224 */ /* 0x000fe200078e0af0 */
[----:B------:R-:W-:Y:S01]  /*2610*/  @!P1 LOP3.LUT R4, RZ, R124, RZ, 0x33, !PT ;  /* 0x0000007cff049212 */ /* 0x000fe200078e33ff */
[--C-:B------:R-:W-:Y:S01]  /*2620*/  @!P4 IMAD.IADD R10, R10, 0x1, -R3.reuse ;  /* 0x000000010a0ac824 */ /* 0x100fe200078e0a03 */
[----:B------:R-:W-:Y:S01]  /*2630*/  ISETP.GT.U32.AND P1, PT, R3, R242, PT ;  /* 0x000000f20300720c */ /* 0x000fe20003f24070 */
[----:B------:R-:W-:Y:S01]  /*2640*/  IMAD.HI.U32 R250, R5, R239, RZ ;  /* 0x000000ef05fa7227 */ /* 0x000fe200078e00ff */
[----:B------:R-:W-:Y:S01]  /*2650*/  IABS R124, R186 ;  /* 0x000000ba007c7213 */ /* 0x000fe20000000000 */
[----:B------:R0:W-:Y:S01]  /*2660*/  STL [R1+0xe4c], R4 ;  /* 0x000e4c0401007387 */ /* 0x0001e20000100800 */
[----:B------:R-:W-:Y:S01]  /*2670*/  ISETP.GT.U32.AND P4, PT, R3, R10, PT ;  /* 0x0000000a0300720c */ /* 0x000fe20003f84070 */
[----:B------:R-:W-:Y:S02]  /*2680*/  @!P5 IMAD.IADD R11, R11, 0x1, -R3 ;  /* 0x000000010b0bd824 */ /* 0x000fe400078e0a03 */
[----:B------:R-:W-:Y:S01]  /*2690*/  IMAD R240, R3, R240, R243 ;  /* 0x000000f003f07224 */ /* 0x000fe200078e02f3 */
[----:B------:R-:W-:Y:S01]  /*26a0*/  IABS R243, R235 ;  /* 0x000000eb00f37213 */ /* 0x000fe20000000000 */
[----:B------:R-:W-:-:S02]  /*26b0*/  IMAD.MOV.U32 R125, RZ, RZ, R11 ;  /* 0x000000ffff7d7224 */ /* 0x000fc400078e000b */
[----:B------:R-:W-:Y:S01]  /*26c0*/  IMAD.MOV R11, RZ, RZ, -R250 ;  /* 0x000000ffff0b7224 */ /* 0x000fe200078e0afa */
[----:B------:R-:W-:Y:S01]  /*26d0*/  ISETP.GT.U32.AND P5, PT, R3, R240, PT ;  /* 0x000000f00300720c */ /* 0x000fe20003fa4070 */
[----:B------:R-:W-:-:S04]  /*26e0*/  IMAD.HI.U32 R250, R5, R241, RZ ;  /* 0x000000f105fa7227 */ /* 0x000fc800078e00ff */
[----:B------:R-:W-:Y:S02]  /*26f0*/  IMAD.MOV R250, RZ, RZ, -R250 ;  /* 0x000000fffffa7224 */ /* 0x000fe400078e0afa */
[--C-:B------:R-:W-:Y:S02]  /*2700*/  @!P4 IMAD.IADD R10, R10, 0x1, -R3.reuse ;  /* 0x000000010a0ac824 */ /* 0x100fe400078e0a03 */
[----:B------:R-:W-:Y:S02]  /*2710*/  @!P1 IMAD.IADD R242, R242, 0x1, -R3 ;  /* 0x00000001f2f29824 */ /* 0x000fe400078e0a03 */
[----:B------:R-:W-:Y:S01]  /*2720*/  @!P2 IMAD.MOV R125, RZ, RZ, -R125 ;  /* 0x000000ffff7da224 */ /* 0x000fe200078e0a7d */
[----:B------:R-:W-:Y:S01]  /*2730*/  ISETP.GE.AND P2, PT, R236, RZ, PT ;  /* 0x000000ffec00720c */ /* 0x000fe20003f46270 */
[C---:B------:R-:W-:Y:S01]  /*2740*/  IMAD R239, R3.reuse, R11, R239 ;  /* 0x0000000b03ef7224 */ /* 0x040fe200078e02ef */
[C---:B------:R-:W-:Y:S01]  /*2750*/  ISETP.GT.U32.AND P1, PT, R3.reuse, R242, PT ;  /* 0x000000f20300720c */ /* 0x040fe20003f24070 */
[C---:B------:R-:W-:Y:S01]  /*2760*/  IMAD R236, R3.reuse, R250, R241 ;  /* 0x000000fa03ec7224 */ /* 0x040fe200078e02f1 */
[----:B------:R-:W-:Y:S01]  /*2770*/  STL [R1+0x1c], R125 ;  /* 0x00001c7d01007387 */ /* 0x000fe20000100800 */
[----:B0-----:R-:W-:Y:S01]  /*2780*/  IMAD.MOV.U32 R4, RZ, RZ, R10 ;  /* 0x000000ffff047224 */ /* 0x001fe200078e000a */
[C---:B------:R-:W-:Y:S01]  /*2790*/  ISETP.GT.U32.AND P4, PT, R3.reuse, R239, PT ;  /* 0x000000ef0300720c */ /* 0x040fe20003f84070 */
[----:B------:R-:W-:Y:S01]  /*27a0*/  @!P5 IMAD.IADD R240, R240, 0x1, -R3 ;  /* 0x00000001f0f0d824 */ /* 0x000fe200078e0a03 */
[----:B------:R-:W-:Y:S01]  /*27b0*/  IABS R10, R180 ;  /* 0x000000b4000a7213 */ /* 0x000fe20000000000 */
[----:B------:R-:W-:Y:S01]  /*27c0*/  @!P6 IMAD.MOV R4, RZ, RZ, -R4 ;  /* 0x000000ffff04e224 */ /* 0x000fe200078e0a04 */
[C---:B------:R-:W-:Y:S01]  /*27d0*/  ISETP.GT.U32.AND P6, PT, R3.reuse, R236, PT ;  /* 0x000000ec0300720c */ /* 0x040fe20003fc4070 */
[----:B------:R-:W-:Y:S01]  /*27e0*/  IMAD.MOV.U32 R11, RZ, RZ, R243 ;  /* 0x000000ffff0b7224 */ /* 0x000fe200078e00f3 */
[----:B------:R-:W-:Y:S01]  /*27f0*/  ISETP.GT.U32.AND P5, PT, R3, R240, PT ;  /* 0x000000f00300720c */ /* 0x000fe20003fa4070 */
[C---:B------:R-:W-:Y:S01]  /*2800*/  IMAD.HI.U32 R243, R5.reuse, R124, RZ ;  /* 0x0000007c05f37227 */ /* 0x040fe200078e00ff */
[----:B------:R0:W-:Y:S03]  /*2810*/  STL [R1+0x18], R4 ;  /* 0x0000180401007387 */ /* 0x0001e60000100800 */
[----:B------:R-:W-:-:S04]  /*2820*/  IMAD.HI.U32 R241, R5, R11, RZ ;  /* 0x0000000b05f17227 */ /* 0x000fc800078e00ff */
[--C-:B------:R-:W-:Y:S02]  /*2830*/  @!P1 IMAD.IADD R242, R242, 0x1, -R3.reuse ;  /* 0x00000001f2f29824 */ /* 0x100fe400078e0a03 */
[----:B------:R-:W-:Y:S02]  /*2840*/  @!P4 IMAD.IADD R239, R239, 0x1, -R3 ;  /* 0x00000001efefc824 */ /* 0x000fe400078e0a03 */
[----:B------:R-:W-:Y:S02]  /*2850*/  IMAD.MOV R241, RZ, RZ, -R241 ;  /* 0x000000fffff17224 */ /* 0x000fe400078e0af1 */
[----:B0-----:R-:W-:Y:S01]  /*2860*/  IMAD.MOV.U32 R4, RZ, RZ, R242 ;  /* 0x000000ffff047224 */ /* 0x001fe200078e00f2 */
[----:B------:R-:W-:Y:S01]  /*2870*/  ISETP.GT.U32.AND P4, PT, R3, R239, PT ;  /* 0x000000ef0300720c */ /* 0x000fe20003f84070 */
[----:B------:R-:W-:Y:S01]  /*2880*/  @!P6 IMAD.IADD R236, R236, 0x1, -R3 ;  /* 0x00000001ecece824 */ /* 0x000fe200078e0a03 */
[----:B------:R-:W-:Y:S01]  /*2890*/  ISETP.GE.AND P6, PT, R9, RZ, PT ;  /* 0x000000ff0900720c */ /* 0x000fe20003fc6270 */
[----:B------:R-:W-:-:S02]  /*28a0*/  IMAD.MOV R243, RZ, RZ, -R243 ;  /* 0x000000fffff37224 */ /* 0x000fc400078e0af3 */
[C---:B------:R-:W-:Y:S01]  /*28b0*/  IMAD R11, R3.reuse, R241, R11 ;  /* 0x000000f1030b7224 */ /* 0x040fe200078e020b */
[----:B------:R-:W-:Y:S01]  /*28c0*/  IABS R241, R17 ;  /* 0x0000001100f17213 */ /* 0x000fe20000000000 */
[----:B------:R-:W-:Y:S01]  /*28d0*/  @!P3 IMAD.MOV R4, RZ, RZ, -R4 ;  /* 0x000000ffff04b224 */ /* 0x000fe200078e0a04 */
[C---:B------:R-:W-:Y:S01]  /*28e0*/  ISETP.GT.U32.AND P3, PT, R3.reuse, R236, PT ;  /* 0x000000ec0300720c */ /* 0x040fe20003f64070 */
[----:B------:R-:W-:Y:S02]  /*28f0*/  IMAD R124, R3, R243, R124 ;  /* 0x000000f3037c7224 */ /* 0x000fe400078e027c */
[----:B------:R-:W-:Y:S01]  /*2900*/  @!P5 IMAD.IADD R240, R240, 0x1, -R3 ;  /* 0x00000001f0f0d824 */ /* 0x000fe200078e0a03 */
[----:B------:R0:W-:Y:S01]  /*2910*/  STL [R1+0x14], R4 ;  /* 0x0000140401007387 */ /* 0x0001e20000100800 */
[----:B------:R-:W-:Y:S01]  /*2920*/  IMAD.HI.U32 R9, R5, R241, RZ ;  /* 0x000000f105097227 */ /* 0x000fe200078e00ff */
[C---:B------:R-:W-:Y:S02]  /*2930*/  ISETP.GT.U32.AND P1, PT, R3.reuse, R124, PT ;  /* 0x0000007c0300720c */ /* 0x040fe40003f24070 */
[----:B------:R-:W-:Y:S01]  /*2940*/  ISETP.GT.U32.AND P5, PT, R3, R11, PT ;  /* 0x0000000b0300720c */ /* 0x000fe20003fa4070 */
[----:B------:R-:W-:-:S04]  /*2950*/  IMAD.HI.U32 R242, R5, R10, RZ ;  /* 0x0000000a05f27227 */ /* 0x000fc800078e00ff */
[----:B------:R-:W-:Y:S02]  /*2960*/  IMAD.MOV R9, RZ, RZ, -R9 ;  /* 0x000000ffff097224 */ /* 0x000fe400078e0a09 */
[----:B0-----:R-:W-:Y:S02]  /*2970*/  IMAD.MOV.U32 R4, RZ, RZ, R240 ;  /* 0x000000ffff047224 */ /* 0x001fe400078e00f0 */
[----:B------:R-:W-:Y:S01]  /*2980*/  @!P4 IMAD.IADD R239, R239, 0x1, -R3 ;  /* 0x00000001efefc824 */ /* 0x000fe200078e0a03 */
[----:B------:R-:W-:Y:S01]  /*2990*/  ISETP.GE.AND P4, PT, R186, RZ, PT ;  /* 0x000000ffba00720c */ /* 0x000fe20003f86270 */
[----:B------:R-:W-:Y:S02]  /*29a0*/  @!P0 IMAD.MOV R4, RZ, RZ, -R4 ;  /* 0x000000ffff048224 */ /* 0x000fe400078e0a04 */
[----:B------:R-:W-:Y:S02]  /*29b0*/  IMAD.MOV R186, RZ, RZ, -R242 ;  /* 0x000000ffffba7224 */ /* 0x000fe400078e0af2 */
[----:B------:R-:W-:Y:S01]  /*29c0*/  IMAD R9, R3, R9, R241 ;  /* 0x0000000903097224 */ /* 0x000fe200078e02f1 */
[----:B------:R0:W-:Y:S01]  /*29d0*/  STL [R1+0x10], R4 ;  /* 0x0000100401007387 */ /* 0x0001e20000100800 */
[----:B------:R-:W-:-:S02]  /*29e0*/  @!P3 IMAD.IADD R236, R236, 0x1, -R3 ;  /* 0x00000001ececb824 */ /* 0x000fc400078e0a03 */
[C---:B------:R-:W-:Y:S01]  /*29f0*/  IMAD R10, R3.reuse, R186, R10 ;  /* 0x000000ba030a7224 */ /* 0x040fe200078e020a */
[----:B------:R-:W-:Y:S01]  /*2a00*/  ISETP.GT.U32.AND P3, PT, R3, R9, PT ;  /* 0x000000090300720c */ /* 0x000fe20003f64070 */
[--C-:B------:R-:W-:Y:S01]  /*2a10*/  @!P1 IMAD.IADD R124, R124, 0x1, -R3.reuse ;  /* 0x000000017c7c9824 */ /* 0x100fe200078e0a03 */
[----:B------:R-:W-:Y:S01]  /*2a20*/  IABS R186, R181 ;  /* 0x000000b500ba7213 */ /* 0x000fe20000000000 */
[----:B------:R-:W-:Y:S01]  /*2a30*/  @!P5 IMAD.IADD R11, R11, 0x1, -R3 ;  /* 0x000000010b0bd824 */ /* 0x000fe200078e0a03 */
[----:B------:R-:W-:Y:S01]  /*2a40*/  ISETP.GE.AND P1, PT, R235, RZ, PT ;  /* 0x000000ffeb00720c */ /* 0x000fe20003f26270 */
[----:B------:R-:W-:Y:S01]  /*2a50*/  IMAD.MOV.U32 R125, RZ, RZ, R239 ;  /* 0x000000ffff7d7224 */ /* 0x000fe200078e00ef */
[C---:B------:R-:W-:Y:S01]  /*2a60*/  ISETP.GT.U32.AND P0, PT, R3.reuse, R124, PT ;  /* 0x0000007c0300720c */ /* 0x040fe20003f04070 */
[----:B0-----:R-:W-:Y:S01]  /*2a70*/  IMAD.MOV.U32 R4, RZ, RZ, R236 ;  /* 0x000000ffff047224 */ /* 0x001fe200078e00ec */
[----:B------:R-:W-:Y:S01]  /*2a80*/  ISETP.GT.U32.AND P5, PT, R3, R11, PT ;  /* 0x0000000b0300720c */ /* 0x000fe20003fa4070 */
[----:B------:R-:W-:Y:S01]  /*2a90*/  @!P2 IMAD.MOV R125, RZ, RZ, -R125 ;  /* 0x000000ffff7da224 */ /* 0x000fe200078e0a7d */
[----:B------:R-:W-:Y:S01]  /*2aa0*/  ISETP.GE.AND P2, PT, R17, RZ, PT ;  /* 0x000000ff1100720c */ /* 0x000fe20003f46270 */
[----:B------:R-:W-:Y:S01]  /*2ab0*/  @!P6 IMAD.MOV R4, RZ, RZ, -R4 ;  /* 0x000000ffff04e224 */ /* 0x000fe200078e0a04 */
[----:B------:R-:W-:Y:S01]  /*2ac0*/  ISETP.GT.U32.AND P6, PT, R3, R10, PT ;  /* 0x0000000a0300720c */ /* 0x000fe20003fc4070 */
[----:B------:R-:W-:Y:S01]  /*2ad0*/  @!P3 IMAD.IADD R9, R9, 0x1, -R3 ;  /* 0x000000010909b824 */ /* 0x000fe200078e0a03 */
[----:B------:R-:W-:Y:S01]  /*2ae0*/  IABS R17, R182 ;  /* 0x000000b600117213 */ /* 0x000fe20000000000 */
[----:B------:R-:W-:Y:S01]  /*2af0*/  IMAD.HI.U32 R235, R5, R186, RZ ;  /* 0x000000ba05eb7227 */ /* 0x000fe200078e00ff */
[----:B------:R0:W-:Y:S01]  /*2b00*/  STL [R1+0xc], R125 ;  /* 0x00000c7d01007387 */ /* 0x0001e20000100800 */
[----:B------:R-:W-:-:S02]  /*2b10*/  ISETP.GE.AND P3, PT, R182, RZ, PT ;  /* 0x000000ffb600720c */ /* 0x000fc40003f66270 */
[--C-:B------:R-:W-:Y:S01]  /*2b20*/  @!P0 IMAD.IADD R124, R124, 0x1, -R3.reuse ;  /* 0x000000017c7c8824 */ /* 0x100fe200078e0a03 */
[----:B------:R-:W-:Y:S01]  /*2b30*/  ISETP.GE.AND P0, PT, R180, RZ, PT ;  /* 0x000000ffb400720c */ /* 0x000fe20003f06270 */
[----:B------:R-:W-:Y:S01]  /*2b40*/  @!P5 IMAD.IADD R11, R11, 0x1, -R3 ;  /* 0x000000010b0bd824 */ /* 0x000fe200078e0a03 */
[----:B------:R-:W-:Y:S01]  /*2b50*/  ISETP.GE.AND P5, PT, R181, RZ, PT ;  /* 0x000000ffb500720c */ /* 0x000fe20003fa6270 */
[----:B------:R-:W-:Y:S01]  /*2b60*/  IMAD.MOV R235, RZ, RZ, -R235 ;  /* 0x000000ffffeb7224 */ /* 0x000fe200078e0aeb */
[----:B------:R-:W-:Y:S01]  /*2b70*/  IABS R180, R12 ;  /* 0x0000000c00b47213 */ /* 0x000fe20000000000 */
[----:B------:R-:W-:Y:S01]  /*2b80*/  @!P6 IMAD.IADD R10, R10, 0x1, -R3 ;  /* 0x000000010a0ae824 */ /* 0x000fe200078e0a03 */
[----:B------:R-:W-:Y:S01]  /*2b90*/  ISETP.GT.U32.AND P6, PT, R3, R9, PT ;  /* 0x000000090300720c */ /* 0x000fe20003fc4070 */
[----:B0-----:R-:W-:Y:S01]  /*2ba0*/  IMAD.MOV.U32 R125, RZ, RZ, R124 ;  /* 0x000000ffff7d7224 */ /* 0x001fe200078e007c */
[----:B------:R0:W-:Y:S01]  /*2bb0*/  STL [R1+0x8], R4 ;  /* 0x0000080401007387 */ /* 0x0001e20000100800 */
[----:B------:R-:W-:-:S04]  /*2bc0*/  IMAD.HI.U32 R181, R5, R17, RZ ;  /* 0x0000001105b57227 */ /* 0x000fc800078e00ff */
[----:B------:R-:W-:Y:S01]  /*2bd0*/  @!P4 IMAD.MOV R125, RZ, RZ, -R125 ;  /* 0x000000ffff7dc224 */ /* 0x000fe200078e0a7d */
[C---:B------:R-:W-:Y:S01]  /*2be0*/  ISETP.GT.U32.AND P4, PT, R3.reuse, R10, PT ;  /* 0x0000000a0300720c */ /* 0x040fe20003f84070 */
[----:B------:R-:W-:Y:S02]  /*2bf0*/  IMAD.MOV R181, RZ, RZ, -R181 ;  /* 0x000000ffffb57224 */ /* 0x000fe400078e0ab5 */
[----:B0-----:R-:W-:Y:S01]  /*2c00*/  IMAD.MOV.U32 R4, RZ, RZ, R11 ;  /* 0x000000ffff047224 */ /* 0x001fe200078e000b */
[----:B------:R-:W-:Y:S01]  /*2c10*/  IABS R182, R13 ;  /* 0x0000000d00b67213 */ /* 0x000fe20000000000 */
[----:B------:R-:W-:Y:S01]  /*2c20*/  IMAD R11, R3, R235, R186 ;  /* 0x000000eb030b7224 */ /* 0x000fe200078e02ba */
[----:B------:R0:W-:Y:S01]  /*2c30*/  STL [R1+0x4], R125 ;  /* 0x0000047d01007387 */ /* 0x0001e20000100800 */
[----:B------:R-:W-:Y:S02]  /*2c40*/  IMAD.MOV.U32 R124, RZ, RZ, R180 ;  /* 0x000000ffff7c7224 */ /* 0x000fe400078e00b4 */
[----:B------:R-:W-:Y:S01]  /*2c50*/  @!P1 IMAD.MOV R4, RZ, RZ, -R4 ;  /* 0x000000ffff049224 */ /* 0x000fe200078e0a04 */
[----:B------:R-:W-:Y:S01]  /*2c60*/  ISETP.GE.AND P1, PT, R12, RZ, PT ;  /* 0x000000ff0c00720c */ /* 0x000fe20003f26270 */
[----:B------:R-:W-:Y:S01]  /*2c70*/  @!P6 IMAD.IADD R9, R9, 0x1, -R3 ;  /* 0x000000010909e824 */ /* 0x000fe200078e0a03 */
[C---:B------:R-:W-:Y:S01]  /*2c80*/  ISETP.GT.U32.AND P6, PT, R3.reuse, R11, PT ;  /* 0x0000000b0300720c */ /* 0x040fe20003fc4070 */
[----:B------:R-:W-:-:S02]  /*2c90*/  IMAD R12, R3, R181, R17 ;  /* 0x000000b5030c7224 */ /* 0x000fc400078e0211 */
[----:B------:R-:W-:-:S04]  /*2ca0*/  IMAD.HI.U32 R181, R5, R124, RZ ;  /* 0x0000007c05b57227 */ /* 0x000fc800078e00ff */
[----:B------:R-:W-:Y:S01]  /*2cb0*/  @!P4 IMAD.IADD R10, R10, 0x1, -R3 ;  /* 0x000000010a0ac824 */ /* 0x000fe200078e0a03 */
[----:B------:R-:W-:Y:S01]  /*2cc0*/  IABS R186, R16 ;  /* 0x0000001000ba7213 */ /* 0x000fe20000000000 */
[----:B------:R-:W-:Y:S01]  /*2cd0*/  IMAD.MOV R181, RZ, RZ, -R181 ;  /* 0x000000ffffb57224 */ /* 0x000fe200078e0ab5 */
[----:B------:R-:W-:Y:S01]  /*2ce0*/  ISETP.GT.U32.AND P4, PT, R3, R12, PT ;  /* 0x0000000c0300720c */ /* 0x000fe20003f84070 */
[----:B------:R-:W-:Y:S01]  /*2cf0*/  IMAD.HI.U32 R236, R5, R182, RZ ;  /* 0x000000b605ec7227 */ /* 0x000fe200078e00ff */
[----:B0-----:R-:W2:Y:S03]  /*2d00*/  LDL.LU R125, [R1+0x4c] ;  /* 0x00004c00017d7983 */ /* 0x001ea60000300800 */
[----:B------:R-:W-:Y:S02]  /*2d10*/  IMAD R124, R3, R181, R124 ;  /* 0x000000b5037c7224 */ /* 0x000fe400078e027c */
[----:B------:R-:W-:Y:S01]  /*2d20*/  @!P6 IMAD.IADD R11, R11, 0x1, -R3 ;  /* 0x000000010b0be824 */ /* 0x000fe200078e0a03 */
[----:B------:R-:W-:-:S05]  /*2d30*/  IABS R180, R28 ;  /* 0x0000001c00b47213 */ /* 0x000fca0000000000 */
[----:B------:R-:W-:Y:S01]  /*2d40*/  @!P4 IMAD.IADD R12, R12, 0x1, -R3 ;  /* 0x000000010c0cc824 */ /* 0x000fe200078e0a03 */
[C---:B------:R-:W-:Y:S02]  /*2d50*/  ISETP.GT.U32.AND P6, PT, R3.reuse, R124, PT ;  /* 0x0000007c0300720c */ /* 0x040fe40003fc4070 */
[----:B------:R-:W-:Y:S01]  /*2d60*/  IABS R17, R22 ;  /* 0x0000001600117213 */ /* 0x000fe20000000000 */
[----:B------:R-:W-:Y:S01]  /*2d70*/  @!P2 IMAD.MOV R9, RZ, RZ, -R9 ;  /* 0x000000ffff09a224 */ /* 0x000fe200078e0a09 */
[----:B------:R-:W-:Y:S01]  /*2d80*/  ISETP.GT.U32.AND P4, PT, R3, R11, PT ;  /* 0x0000000b0300720c */ /* 0x000fe20003f84070 */
[----:B------:R-:W-:Y:S01]  /*2d90*/  IMAD.HI.U32 R239, R5, R180, RZ ;  /* 0x000000b405ef7227 */ /* 0x000fe200078e00ff */
[----:B------:R-:W-:Y:S01]  /*2da0*/  ISETP.GT.U32.AND P2, PT, R3, R12, PT ;  /* 0x0000000c0300720c */ /* 0x000fe20003f44070 */
[----:B------:R0:W-:Y:S02]  /*2db0*/  STL [R1+0xe50], R4 ;  /* 0x000e500401007387 */ /* 0x0001e40000100800 */
[----:B------:R-:W-:-:S04]  /*2dc0*/  IMAD.HI.U32 R235, R5, R186, RZ ;  /* 0x000000ba05eb7227 */ /* 0x000fc800078e00ff */
[----:B------:R-:W-:Y:S02]  /*2dd0*/  @!P6 IMAD.IADD R124, R124, 0x1, -R3 ;  /* 0x000000017c7ce824 */ /* 0x000fe400078e0a03 */
[----:B------:R-:W-:Y:S01]  /*2de0*/  @!P0 IMAD.MOV R10, RZ, RZ, -R10 ;  /* 0x000000ffff0a8224 */ /* 0x000fe200078e0a0a */
[----:B------:R-:W-:Y:S01]  /*2df0*/  ISETP.GE.AND P0, PT, R16, RZ, PT ;  /* 0x000000ff1000720c */ /* 0x000fe20003f06270 */
[----:B------:R-:W-:Y:S01]  /*2e00*/  IMAD.HI.U32 R181, R5, R17, RZ ;  /* 0x0000001105b57227 */ /* 0x000fe200078e00ff */
[----:B------:R-:W-:Y:S01]  /*2e10*/  ISETP.GT.U32.AND P6, PT, R3, R124, PT ;  /* 0x0000007c0300720c */ /* 0x000fe20003fc4070 */
[----:B0-----:R-:W3:Y:S02]  /*2e20*/  LDL.LU R4, [R1+0x5c] ;  /* 0x00005c0001047983 */ /* 0x001ee40000300800 */
[----:B------:R-:W-:Y:S02]  /*2e30*/  IMAD.MOV R16, RZ, RZ, -R239 ;  /* 0x000000ffff107224 */ /* 0x000fe400078e0aef */
[----:B------:R-:W-:Y:S01]  /*2e40*/  IMAD.MOV R235, RZ, RZ, -R235 ;  /* 0x000000ffffeb7224 */ /* 0x000fe200078e0aeb */
[----:B------:R0:W-:Y:S01]  /*2e50*/  STL [R1+0xe54], R9 ;  /* 0x000e540901007387 */ /* 0x0001e20000100800 */
[----:B------:R-:W-:-:S02]  /*2e60*/  IMAD.MOV R236, RZ, RZ, -R236 ;  /* 0x000000ffffec7224 */ /* 0x000fc400078e0aec */
[----:B------:R-:W-:Y:S02]  /*2e70*/  IMAD.MOV R181, RZ, RZ, -R181 ;  /* 0x000000ffffb57224 */ /* 0x000fe400078e0ab5 */
[----:B------:R-:W-:Y:S02]  /*2e80*/  IMAD R16, R3, R16, R180 ;  /* 0x0000001003107224 */ /* 0x000fe400078e02b4 */
[----:B------:R-:W-:Y:S02]  /*2e90*/  @!P4 IMAD.IADD R11, R11, 0x1, -R3 ;  /* 0x000000010b0bc824 */ /* 0x000fe400078e0a03 */
[C---:B------:R-:W-:Y:S01]  /*2ea0*/  IMAD R186, R3.reuse, R235, R186 ;  /* 0x000000eb03ba7224 */ /* 0x040fe200078e02ba */
[----:B0-----:R-:W4:Y:S01]  /*2eb0*/  LDL.LU R9, [R1+0x54] ;  /* 0x0000540001097983 */ /* 0x001f220000300800 */
[C---:B------:R-:W-:Y:S02]  /*2ec0*/  IMAD R182, R3.reuse, R236, R182 ;  /* 0x000000ec03b67224 */ /* 0x040fe400078e02b6 */
[----:B------:R-:W-:-:S02]  /*2ed0*/  IMAD R17, R3, R181, R17 ;  /* 0x000000b503117224 */ /* 0x000fc400078e0211 */
[----:B------:R-:W-:Y:S01]  /*2ee0*/  @!P5 IMAD.MOV R11, RZ, RZ, -R11 ;  /* 0x000000ffff0bd224 */ /* 0x000fe200078e0a0b */
[C---:B------:R-:W-:Y:S01]  /*2ef0*/  ISETP.GT.U32.AND P5, PT, R3.reuse, R16, PT ;  /* 0x000000100300720c */ /* 0x040fe20003fa4070 */
[--C-:B------:R-:W-:Y:S01]  /*2f00*/  @!P2 IMAD.IADD R12, R12, 0x1, -R3.reuse ;  /* 0x000000010c0ca824 */ /* 0x100fe200078e0a03 */
[C---:B------:R-:W-:Y:S01]  /*2f10*/  ISETP.GT.U32.AND P4, PT, R3.reuse, R186, PT ;  /* 0x000000ba0300720c */ /* 0x040fe20003f84070 */
[----:B------:R-:W-:Y:S01]  /*2f20*/  @!P6 IMAD.IADD R124, R124, 0x1, -R3 ;  /* 0x000000017c7ce824 */ /* 0x000fe200078e0a03 */
[C---:B------:R-:W-:Y:S01]  /*2f30*/  ISETP.GT.U32.AND P2, PT, R3.reuse, R182, PT ;  /* 0x000000b60300720c */ /* 0x040fe20003f44070 */
[----:B------:R0:W-:Y:S01]  /*2f40*/  STL [R1+0xe58], R10 ;  /* 0x000e580a01007387 */ /* 0x0001e20000100800 */
[----:B------:R-:W-:Y:S02]  /*2f50*/  ISETP.GT.U32.AND P6, PT, R3, R17, PT ;  /* 0x000000110300720c */ /* 0x000fe40003fc4070 */
[----:B------:R-:W-:Y:S01]  /*2f60*/  IABS R180, R15 ;  /* 0x0000000f00b47213 */ /* 0x000fe20000000000 */
[----:B------:R-:W-:Y:S01]  /*2f70*/  @!P3 IMAD.MOV R12, RZ, RZ, -R12 ;  /* 0x000000ffff0cb224 */ /* 0x000fe200078e0a0c */
[----:B------:R-:W-:-:S02]  /*2f80*/  ISETP.GE.AND P3, PT, R13, RZ, PT ;  /* 0x000000ff0d00720c */ /* 0x000fc40003f66270 */
[----:B------:R-:W-:Y:S01]  /*2f90*/  IABS R181, R14 ;  /* 0x0000000e00b57213 */ /* 0x000fe20000000000 */
[----:B------:R-:W-:Y:S01]  /*2fa0*/  IMAD.HI.U32 R13, R5, R180, RZ ;  /* 0x000000b4050d7227 */ /* 0x000fe200078e00ff */
[----:B------:R-:W-:Y:S01]  /*2fb0*/  IABS R236, R20 ;  /* 0x0000001400ec7213 */ /* 0x000fe20000000000 */
[----:B0-----:R-:W3:Y:S02]  /*2fc0*/  LDL.LU R10, [R1+0x64] ;  /* 0x00006400010a7983 */ /* 0x001ee40000300800 */
[--C-:B------:R-:W-:Y:S02]  /*2fd0*/  @!P5 IMAD.IADD R16, R16, 0x1, -R3.reuse ;  /* 0x000000011010d824 */ /* 0x100fe400078e0a03 */
[--C-:B------:R-:W-:Y:S01]  /*2fe0*/  @!P4 IMAD.IADD R186, R186, 0x1, -R3.reuse ;  /* 0x00000001babac824 */ /* 0x100fe200078e0a03 */
[----:B------:R-:W-:Y:S01]  /*2ff0*/  ISETP.GE.AND P4, PT, R28, RZ, PT ;  /* 0x000000ff1c00720c */ /* 0x000fe20003f86270 */
[----:B------:R-:W-:Y:S01]  /*3000*/  @!P2 IMAD.IADD R182, R182, 0x1, -R3 ;  /* 0x00000001b6b6a824 */ /* 0x000fe200078e0a03 */
[----:B------:R0:W-:Y:S01]  /*3010*/  STL [R1+0xe5c], R11 ;  /* 0x000e5c0b01007387 */ /* 0x0001e20000100800 */
[----:B------:R-:W-:-:S02]  /*3020*/  IMAD.MOV R28, RZ, RZ, -R13 ;  /* 0x000000ffff1c7224 */ /* 0x000fc400078e0a0d */
[----:B------:R-:W-:Y:S01]  /*3030*/  @!P6 IMAD.IADD R17, R17, 0x1, -R3 ;  /* 0x000000011111e824 */ /* 0x000fe200078e0a03 */
[----:B------:R-:W-:Y:S01]  /*3040*/  ISETP.GT.U32.AND P6, PT, R3, R16, PT ;  /* 0x000000100300720c */ /* 0x000fe20003fc4070 */
[----:B------:R-:W-:Y:S02]  /*3050*/  IMAD.MOV.U32 R13, RZ, RZ, R124 ;  /* 0x000000ffff0d7224 */ /* 0x000fe400078e007c */
[----:B------:R-:W-:Y:S01]  /*3060*/  IMAD.HI.U32 R124, R5, R181, RZ ;  /* 0x000000b5057c7227 */ /* 0x000fe200078e00ff */
[C---:B------:R-:W-:Y:S02]  /*3070*/  ISETP.GT.U32.AND P5, PT, R3.reuse, R182, PT ;  /* 0x000000b60300720c */ /* 0x040fe40003fa4070 */
[C---:B------:R-:W-:Y:S01]  /*3080*/  ISETP.GT.U32.AND P2, PT, R3.reuse, R186, PT ;  /* 0x000000ba0300720c */ /* 0x040fe20003f44070 */
[----:B------:R-:W-:Y:S01]  /*3090*/  IMAD.MOV R124, RZ, RZ, -R124 ;  /* 0x000000ffff7c7224 */ /* 0x000fe200078e0a7c */
[----:B0-----:R-:W4:Y:S03]  /*30a0*/  LDL.LU R11, [R1+0x60] ;  /* 0x00006000010b7983 */ /* 0x001f260000300800 */
[----:B------:R-:W-:-:S02]  /*30b0*/  IMAD R124, R3, R124, R181 ;  /* 0x0000007c037c7224 */ /* 0x000fc400078e02b5 */
[C---:B------:R-:W-:Y:S02]  /*30c0*/  IMAD R180, R3.reuse, R28, R180 ;  /* 0x0000001c03b47224 */ /* 0x040fe400078e02b4 */
[----:B------:R-:W-:Y:S01]  /*30d0*/  @!P6 IMAD.IADD R16, R16, 0x1, -R3 ;  /* 0x000000011010e824 */ /* 0x000fe200078e0a03 */
[C---:B------:R-:W-:Y:S01]  /*30e0*/  ISETP.GT.U32.AND P6, PT, R3.reuse, R124, PT ;  /* 0x0000007c0300720c */ /* 0x040fe20003fc4070 */
[----:B------:R-:W-:Y:S01]  /*30f0*/  @!P1 IMAD.MOV R13, RZ, RZ, -R13 ;  /* 0x000000ffff0d9224 */ /* 0x000fe200078e0a0d */
[C---:B------:R-:W-:Y:S01]  /*3100*/  ISETP.GT.U32.AND P1, PT, R3.reuse, R17, PT ;  /* 0x000000110300720c */ /* 0x040fe20003f24070 */
[--C-:B------:R-:W-:Y:S01]  /*3110*/  @!P5 IMAD.IADD R182, R182, 0x1, -R3.reuse ;  /* 0x00000001b6b6d824 */ /* 0x100fe200078e0a03 */
[----:B------:R-:W-:Y:S01]  /*3120*/  ISETP.GT.U32.AND P5, PT, R3, R180, PT ;  /* 0x000000b40300720c */ /* 0x000fe20003fa4070 */
[----:B------:R-:W-:Y:S01]  /*3130*/  @!P2 IMAD.IADD R186, R186, 0x1, -R3 ;  /* 0x00000001babaa824 */ /* 0x000fe200078e0a03 */
[----:B------:R-:W-:Y:S01]  /*3140*/  IABS R28, R21 ;  /* 0x00000015001c7213 */ /* 0x000fe20000000000 */
[----:B------:R0:W-:Y:S01]  /*3150*/  STL [R1+0xe60], R12 ;  /* 0x000e600c01007387 */ /* 0x0001e20000100800 */
[----:B------:R-:W-:-:S03]  /*3160*/  IABS R181, R19 ;  /* 0x0000001300b57213 */ /* 0x000fc60000000000 */
[----:B------:R-:W-:-:S04]  /*3170*/  IMAD.HI.U32 R235, R5, R28, RZ ;  /* 0x0000001c05eb7227 */ /* 0x000fc800078e00ff */
[--C-:B------:R-:W-:Y:S02]  /*3180*/  @!P6 IMAD.IADD R124, R124, 0x1, -R3.reuse ;  /* 0x000000017c7ce824 */ /* 0x100fe400078e0a03 */
[--C-:B------:R-:W-:Y:S01]  /*3190*/  @!P1 IMAD.IADD R17, R17, 0x1, -R3.reuse ;  /* 0x0000000111119824 */ /* 0x100fe200078e0a03 */
[----:B------:R-:W-:Y:S01]  /*31a0*/  ISETP.GE.AND P1, PT, R15, RZ, PT ;  /* 0x000000ff0f00720c */ /* 0x000fe20003f26270 */
[----:B------:R-:W-:Y:S01]  /*31b0*/  @!P5 IMAD.IADD R180, R180, 0x1, -R3 ;  /* 0x00000001b4b4d824 */ /* 0x000fe200078e0a03 */
[----:B------:R-:W-:Y:S01]  /*31c0*/  ISETP.GE.AND P5, PT, R14, RZ, PT ;  /* 0x000000ff0e00720c */ /* 0x000fe20003fa6270 */
[----:B------:R-:W-:Y:S01]  /*31d0*/  IMAD.MOV R15, RZ, RZ, -R235 ;  /* 0x000000ffff0f7224 */ /* 0x000fe200078e0aeb */
[----:B------:R-:W-:Y:S01]  /*31e0*/  ISETP.GT.U32.AND P6, PT, R3, R124, PT ;  /* 0x0000007c0300720c */ /* 0x000fe20003fc4070 */
[----:B------:R-:W-:Y:S02]  /*31f0*/  IMAD.MOV.U32 R14, RZ, RZ, R186 ;  /* 0x000000ffff0e7224 */ /* 0x000fe400078e00ba */
[----:B------:R-:W-:Y:S01]  /*3200*/  @!P4 IMAD.MOV R16, RZ, RZ, -R16 ;  /* 0x000000ffff10c224 */ /* 0x000fe200078e0a10 */
[----:B------:R-:W-:Y:S01]  /*3210*/  ISETP.GE.AND P2, PT, R22, RZ, PT ;  /* 0x000000ff1600720c */ /* 0x000fe20003f46270 */
[----:B------:R-:W-:Y:S01]  /*3220*/  IMAD.HI.U32 R235, R5, R181, RZ ;  /* 0x000000b505eb7227 */ /* 0x000fe200078e00ff */
[----:B0-----:R-:W3:Y:S03]  /*3230*/  LDL.LU R12, [R1+0x58] ;  /* 0x00005800010c7983 */ /* 0x001ee60000300800 */
[----:B------:R-:W-:-:S02]  /*3240*/  IMAD R28, R3, R15, R28 ;  /* 0x0000000f031c7224 */ /* 0x000fc400078e021c */
[----:B------:R-:W-:Y:S01]  /*3250*/  @!P0 IMAD.MOV R14, RZ, RZ, -R14 ;  /* 0x000000ffff0e8224 */ /* 0x000fe200078e0a0e */
[----:B------:R-:W-:Y:S01]  /*3260*/  ISETP.GT.U32.AND P0, PT, R3, R180, PT ;  /* 0x000000b40300720c */ /* 0x000fe20003f04070 */
[----:B------:R-:W-:Y:S01]  /*3270*/  IMAD.MOV R235, RZ, RZ, -R235 ;  /* 0x000000ffffeb7224 */ /* 0x000fe200078e0aeb */
[----:B------:R-:W-:Y:S01]  /*3280*/  ISETP.GE.AND P4, PT, R21, RZ, PT ;  /* 0x000000ff1500720c */ /* 0x000fe20003f86270 */
[----:B------:R-:W-:Y:S02]  /*3290*/  IMAD.MOV.U32 R15, RZ, RZ, R182 ;  /* 0x000000ffff0f7224 */ /* 0x000fe400078e00b6 */
[----:B------:R-:W-:Y:S01]  /*32a0*/  @!P6 IMAD.IADD R124, R124, 0x1, -R3 ;  /* 0x000000017c7ce824 */ /* 0x000fe200078e0a03 */
[----:B------:R-:W-:Y:S01]  /*32b0*/  IABS R22, R18 ;  /* 0x0000001200167213 */ /* 0x000fe20000000000 */
[----:B------:R-:W-:Y:S01]  /*32c0*/  @!P3 IMAD.MOV R15, RZ, RZ, -R15 ;  /* 0x000000ffff0fb224 */ /* 0x000fe200078e0a0f */
[C---:B------:R-:W-:Y:S01]  /*32d0*/  ISETP.GT.U32.AND P3, PT, R3.reuse, R28, PT ;  /* 0x0000001c0300720c */ /* 0x040fe20003f64070 */
[C---:B------:R-:W-:Y:S01]  /*32e0*/  IMAD R21, R3.reuse, R235, R181 ;  /* 0x000000eb03157224 */ /* 0x040fe200078e02b5 */
[----:B------:R0:W-:Y:S04]  /*32f0*/  STL [R1+0xe64], R13 ;  /* 0x000e640d01007387 */ /* 0x0001e80000100800 */
[----:B------:R-:W-:Y:S01]  /*3300*/  ISETP.GT.U32.AND P6, PT, R3, R21, PT ;  /* 0x000000150300720c */ /* 0x000fe20003fc4070 */
[----:B------:R-:W-:Y:S01]  /*3310*/  @!P0 IMAD.IADD R180, R180, 0x1, -R3 ;  /* 0x00000001b4b48824 */ /* 0x000fe200078e0a03 */
[----:B------:R-:W-:-:S03]  /*3320*/  ISETP.GE.AND P0, PT, R18, RZ, PT ;  /* 0x000000ff1200720c */ /* 0x000fc60003f06270 */
[----:B------:R-:W-:Y:S02]  /*3330*/  IMAD.MOV.U32 R18, RZ, RZ, R180 ;  /* 0x000000ffff127224 */ /* 0x000fe400078e00b4 */
[----:B------:R-:W-:Y:S02]  /*3340*/  @!P3 IMAD.IADD R28, R28, 0x1, -R3 ;  /* 0x000000011c1cb824 */ /* 0x000fe400078e0a03 */
[----:B------:R-:W-:-:S04]  /*3350*/  IMAD.HI.U32 R186, R5, R22, RZ ;  /* 0x0000001605ba7227 */ /* 0x000fc800078e00ff */
[----:B------:R-:W-:Y:S01]  /*3360*/  @!P2 IMAD.MOV R17, RZ, RZ, -R17 ;  /* 0x000000ffff11a224 */ /* 0x000fe200078e0a11 */
[----:B------:R-:W-:Y:S01]  /*3370*/  IABS R235, R27 ;  /* 0x0000001b00eb7213 */ /* 0x000fe20000000000 */
[----:B------:R-:W-:Y:S01]  /*3380*/  @!P1 IMAD.MOV R18, RZ, RZ, -R18 ;  /* 0x000000ffff129224 */ /* 0x000fe200078e0a12 */
[----:B------:R-:W-:Y:S01]  /*3390*/  ISETP.GE.AND P1, PT, R23, RZ, PT ;  /* 0x000000ff1700720c */ /* 0x000fe20003f26270 */
[----:B------:R-:W-:Y:S01]  /*33a0*/  @!P6 IMAD.IADD R21, R21, 0x1, -R3 ;  /* 0x000000011515e824 */ /* 0x000fe200078e0a03 */
[----:B------:R-:W-:Y:S01]  /*33b0*/  IABS R23, R23 ;  /* 0x0000001700177213 */ /* 0x000fe20000000000 */
[----:B------:R-:W-:Y:S01]  /*33c0*/  IMAD.HI.U32 R181, R5, R236, RZ ;  /* 0x000000ec05b57227 */ /* 0x000fe200078e00ff */
[----:B------:R-:W-:Y:S01]  /*33d0*/  ISETP.GT.U32.AND P3, PT, R3, R28, PT ;  /* 0x0000001c0300720c */ /* 0x000fe20003f64070 */
[----:B0-----:R-:W4:Y:S01]  /*33e0*/  LDL.LU R13, [R1+0x50] ;  /* 0x00005000010d7983 */ /* 0x001f220000300800 */
[----:B------:R-:W-:Y:S01]  /*33f0*/  ISETP.GE.AND P2, PT, R19, RZ, PT ;  /* 0x000000ff1300720c */ /* 0x000fe20003f46270 */
[----:B------:R-:W-:Y:S01]  /*3400*/  IMAD.MOV.U32 R19, RZ, RZ, R124 ;  /* 0x000000ffff137224 */ /* 0x000fe200078e007c */
[----:B------:R-:W-:Y:S01]  /*3410*/  ISETP.GT.U32.AND P6, PT, R3, R21, PT ;  /* 0x000000150300720c */ /* 0x000fe20003fc4070 */
[----:B------:R-:W-:Y:S01]  /*3420*/  IMAD.MOV R186, RZ, RZ, -R186 ;  /* 0x000000ffffba7224 */ /* 0x000fe200078e0aba */
[----:B------:R0:W-:Y:S01]  /*3430*/  STL [R1+0xe6c], R14 ;  /* 0x000e6c0e01007387 */ /* 0x0001e20000100800 */
[----:B------:R-:W-:-:S04]  /*3440*/  IMAD.HI.U32 R124, R5, R23, RZ ;  /* 0x00000017057c7227 */ /* 0x000fc800078e00ff */
[C---:B------:R-:W-:Y:S02]  /*3450*/  IMAD R22, R3.reuse, R186, R22 ;  /* 0x000000ba03167224 */ /* 0x040fe400078e0216 */
[----:B------:R-:W-:Y:S02]  /*3460*/  IMAD.MOV R124, RZ, RZ, -R124 ;  /* 0x000000ffff7c7224 */ /* 0x000fe400078e0a7c */
[----:B------:R-:W-:Y:S01]  /*3470*/  @!P3 IMAD.IADD R28, R28, 0x1, -R3 ;  /* 0x000000011c1cb824 */ /* 0x000fe200078e0a03 */
[C---:B------:R-:W-:Y:S01]  /*3480*/  ISETP.GT.U32.AND P3, PT, R3.reuse, R22, PT ;  /* 0x000000160300720c */ /* 0x040fe20003f64070 */
[----:B------:R-:W-:Y:S02]  /*3490*/  IMAD R23, R3, R124, R23 ;  /* 0x0000007c03177224 */ /* 0x000fe400078e0217 */
[----:B------:R-:W-:Y:S01]  /*34a0*/  @!P6 IMAD.IADD R21, R21, 0x1, -R3 ;  /* 0x000000011515e824 */ /* 0x000fe200078e0a03 */
[----:B0-----:R-:W3:Y:S02]  /*34b0*/  LDL.LU R14, [R1+0x48] ;  /* 0x00004800010e7983 */ /* 0x001ee40000300800 */
[----:B------:R-:W-:Y:S01]  /*34c0*/  ISETP.GT.U32.AND P6, PT, R3, R23, PT ;  /* 0x000000170300720c */ /* 0x000fe20003fc4070 */
[----:B------:R-:W-:-:S04]  /*34d0*/  IMAD.HI.U32 R182, R5, R235, RZ ;  /* 0x000000eb05b67227 */ /* 0x000fc800078e00ff */
[----:B------:R-:W-:Y:S02]  /*34e0*/  @!P5 IMAD.MOV R19, RZ, RZ, -R19 ;  /* 0x000000ffff13d224 */ /* 0x000fe400078e0a13 */
[----:B------:R-:W-:Y:S01]  /*34f0*/  @!P3 IMAD.IADD R22, R22, 0x1, -R3 ;  /* 0x000000011616b824 */ /* 0x000fe200078e0a03 */
[----:B------:R-:W-:Y:S01]  /*3500*/  ISETP.GE.AND P5, PT, R27, RZ, PT ;  /* 0x000000ff1b00720c */ /* 0x000fe20003fa6270 */
[----:B------:R-:W-:Y:S01]  /*3510*/  IMAD.MOV R182, RZ, RZ, -R182 ;  /* 0x000000ffffb67224 */ /* 0x000fe200078e0ab6 */
[----:B------:R-:W-:Y:S01]  /*3520*/  IABS R27, R25 ;  /* 0x00000019001b7213 */ /* 0x000fe20000000000 */
[----:B------:R-:W-:Y:S01]  /*3530*/  IMAD.MOV R181, RZ, RZ, -R181 ;  /* 0x000000ffffb57224 */ /* 0x000fe200078e0ab5 */
[----:B------:R-:W-:Y:S01]  /*3540*/  IABS R186, R24 ;  /* 0x0000001800ba7213 */ /* 0x000fe20000000000 */
[----:B------:R-:W-:Y:S01]  /*3550*/  @!P6 IMAD.IADD R23, R23, 0x1, -R3 ;  /* 0x000000011717e824 */ /* 0x000fe200078e0a03 */
[C---:B------:R-:W-:Y:S01]  /*3560*/  ISETP.GT.U32.AND P6, PT, R3.reuse, R22, PT ;  /* 0x000000160300720c */ /* 0x040fe20003fc4070 */
[----:B------:R-:W-:Y:S01]  /*3570*/  IMAD R235, R3, R182, R235 ;  /* 0x000000b603eb7224 */ /* 0x000fe200078e02eb */
[----:B------:R-:W-:Y:S01]  /*3580*/  ISETP.GE.AND P3, PT, R20, RZ, PT ;  /* 0x000000ff1400720c */ /* 0x000fe20003f66270 */
[----:B------:R-:W-:Y:S01]  /*3590*/  IMAD.MOV.U32 R20, RZ, RZ, R28 ;  /* 0x000000ffff147224 */ /* 0x000fe200078e001c */
[----:B------:R0:W-:Y:S01]  /*35a0*/  STL [R1+0xe70], R15 ;  /* 0x000e700f01007387 */ /* 0x0001e20000100800 */
[----:B------:R-:W-:Y:S01]  /*35b0*/  IMAD.HI.U32 R124, R5, R27, RZ ;  /* 0x0000001b057c7227 */ /* 0x000fe200078e00ff */
[----:B------:R-:W-:-:S03]  /*35c0*/  IABS R28, R26 ;  /* 0x0000001a001c7213 */ /* 0x000fc60000000000 */
[C---:B------:R-:W-:Y:S02]  /*35d0*/  IMAD R236, R3.reuse, R181, R236 ;  /* 0x000000b503ec7224 */ /* 0x040fe400078e02ec */
[----:B------:R-:W-:Y:S01]  /*35e0*/  @!P4 IMAD.MOV R20, RZ, RZ, -R20 ;  /* 0x000000ffff14c224 */ /* 0x000fe200078e0a14 */
[C---:B------:R-:W-:Y:S01]  /*35f0*/  ISETP.GT.U32.AND P4, PT, R3.reuse, R23, PT ;  /* 0x000000170300720c */ /* 0x040fe20003f84070 */
[----:B------:R-:W-:Y:S01]  /*3600*/  @!P2 IMAD.MOV R21, RZ, RZ, -R21 ;  /* 0x000000ffff15a224 */ /* 0x000fe200078e0a15 */
[----:B------:R-:W-:Y:S01]  /*3610*/  ISETP.GT.U32.AND P2, PT, R3, R235, PT ;  /* 0x000000eb0300720c */ /* 0x000fe20003f44070 */
[----:B------:R-:W-:Y:S02]  /*3620*/  IMAD.MOV R124, RZ, RZ, -R124 ;  /* 0x000000ffff7c7224 */ /* 0x000fe400078e0a7c */
[----:B------:R-:W-:-:S04]  /*3630*/  IMAD.HI.U32 R180, R5, R186, RZ ;  /* 0x000000ba05b47227 */ /* 0x000fc800078e00ff */
[----:B------:R-:W-:Y:S01]  /*3640*/  @!P6 IMAD.IADD R22, R22, 0x1, -R3 ;  /* 0x000000011616e824 */ /* 0x000fe200078e0a03 */
[C---:B------:R-:W-:Y:S01]  /*3650*/  ISETP.GT.U32.AND P6, PT, R3.reuse, R236, PT ;  /* 0x000000ec0300720c */ /* 0x040fe20003fc4070 */
[----:B------:R-:W-:Y:S01]  /*3660*/  IMAD R27, R3, R124, R27 ;  /* 0x0000007c031b7224 */ /* 0x000fe200078e021b */
[----:B------:R-:W-:Y:S01]  /*3670*/  IABS R182, R46 ;  /* 0x0000002e00b67213 */ /* 0x000fe20000000000 */
[----:B------:R-:W-:Y:S01]  /*3680*/  IMAD.MOV R180, RZ, RZ, -R180 ;  /* 0x000000ffffb47224 */ /* 0x000fe200078e0ab4 */
[----:B0-----:R-:W3:Y:S01]  /*3690*/  LDL.LU R15, [R1+0x44] ;  /* 0x00004400010f7983 */ /* 0x001ee20000300800 */
[----:B------:R-:W-:Y:S01]  /*36a0*/  IMAD.HI.U32 R124, R5, R28, RZ ;  /* 0x0000001c057c7227 */ /* 0x000fe200078e00ff */
[----:B------:R-:W-:Y:S02]  /*36b0*/  IABS R181, R29 ;  /* 0x0000001d00b57213 */ /* 0x000fe40000000000 */
[----:B------:R0:W-:Y:S01]  /*36c0*/  STL [R1+0xe74], R16 ;  /* 0x000e741001007387 */ /* 0x0001e20000100800 */
[----:B------:R-:W-:-:S02]  /*36d0*/  IMAD R186, R3, R180, R186 ;  /* 0x000000b403ba7224 */ /* 0x000fc400078e02ba */
[----:B------:R-:W-:Y:S02]  /*36e0*/  IMAD.MOV R124, RZ, RZ, -R124 ;  /* 0x000000ffff7c7224 */ /* 0x000fe400078e0a7c */
[--C-:B------:R-:W-:Y:S01]  /*36f0*/  @!P4 IMAD.IADD R23, R23, 0x1, -R3.reuse ;  /* 0x000000011717c824 */ /* 0x100fe200078e0a03 */
[----:B------:R-:W-:Y:S01]  /*3700*/  ISETP.GT.U32.AND P4, PT, R3, R186, PT ;  /* 0x000000ba0300720c */ /* 0x000fe20003f84070 */
[--C-:B------:R-:W-:Y:S01]  /*3710*/  @!P2 IMAD.IADD R235, R235, 0x1, -R3.reuse ;  /* 0x00000001ebeba824 */ /* 0x100fe200078e0a03 */
[C---:B------:R-:W-:Y:S01]  /*3720*/  ISETP.GT.U32.AND P2, PT, R3.reuse, R27, PT ;  /* 0x0000001b0300720c */ /* 0x040fe20003f44070 */
[C---:B------:R-:W-:Y:S02]  /*3730*/  IMAD R28, R3.reuse, R124, R28 ;  /* 0x0000007c031c7224 */ /* 0x040fe400078e021c */
[--C-:B------:R-:W-:Y:S01]  /*3740*/  @!P6 IMAD.IADD R236, R236, 0x1, -R3.reuse ;  /* 0x00000001ecece824 */ /* 0x100fe200078e0a03 */
[----:B0-----:R-:W3:Y:S02]  /*3750*/  LDL.LU R16, [R1+0x40] ;  /* 0x0000400001107983 */ /* 0x001ee40000300800 */
[C---:B------:R-:W-:Y:S01]  /*3760*/  ISETP.GT.U32.AND P6, PT, R3.reuse, R28, PT ;  /* 0x0000001c0300720c */ /* 0x040fe20003fc4070 */
[----:B------:R-:W-:Y:S01]  /*3770*/  @!P0 IMAD.MOV R22, RZ, RZ, -R22 ;  /* 0x000000ffff168224 */ /* 0x000fe200078e0a16 */
[----:B------:R-:W-:Y:S01]  /*3780*/  ISETP.GT.U32.AND P0, PT, R3, R236, PT ;  /* 0x000000ec0300720c */ /* 0x000fe20003f04070 */
[----:B------:R-:W-:Y:S01]  /*3790*/  IMAD.HI.U32 R239, R5, R181, RZ ;  /* 0x000000b505ef7227 */ /* 0x000fe200078e00ff */
[----:B------:R-:W-:Y:S01]  /*37a0*/  IABS R180, R30 ;  /* 0x0000001e00b47213 */ /* 0x000fe20000000000 */
[----:B------:R0:W-:Y:S02]  /*37b0*/  STL [R1+0xe78], R17 ;  /* 0x000e781101007387 */ /* 0x0001e40000100800 */
[--C-:B------:R-:W-:Y:S01]  /*37c0*/  @!P4 IMAD.IADD R186, R186, 0x1, -R3.reuse ;  /* 0x00000001babac824 */ /* 0x100fe200078e0a03 */
[----:B------:R-:W-:Y:S01]  /*37d0*/  ISETP.GT.U32.AND P4, PT, R3, R235, PT ;  /* 0x000000eb0300720c */ /* 0x000fe20003f84070 */
[----:B------:R-:W-:-:S02]  /*37e0*/  @!P2 IMAD.IADD R27, R27, 0x1, -R3 ;  /* 0x000000011b1ba824 */ /* 0x000fc400078e0a03 */
[----:B------:R-:W-:Y:S01]  /*37f0*/  IMAD.HI.U32 R240, R5, R182, RZ ;  /* 0x000000b605f07227 */ /* 0x000fe200078e00ff */
[----:B------:R-:W-:-:S03]  /*3800*/  ISETP.GT.U32.AND P2, PT, R3, R186, PT ;  /* 0x000000ba0300720c */ /* 0x000fc60003f44070 */
[----:B------:R-:W-:Y:S01]  /*3810*/  IMAD.MOV R239, RZ, RZ, -R239 ;  /* 0x000000ffffef7224 */ /* 0x000fe200078e0aef */
[----:B0-----:R-:W3:Y:S01]  /*3820*/  LDL.LU R17, [R1+0x3c] ;  /* 0x00003c0001117983 */ /* 0x001ee20000300800 */
[----:B------:R-:W-:Y:S01]  /*3830*/  @!P6 IMAD.IADD R28, R28, 0x1, -R3 ;  /* 0x000000011c1ce824 */ /* 0x000fe200078e0a03 */
[----:B------:R-:W-:Y:S01]  /*3840*/  ISETP.GT.U32.AND P6, PT, R3, R27, PT ;  /* 0x0000001b0300720c */ /* 0x000fe20003fc4070 */
[----:B------:R-:W-:Y:S01]  /*3850*/  IMAD.MOV R240, RZ, RZ, -R240 ;  /* 0x000000fffff07224 */ /* 0x000fe200078e0af0 */
[----:B------:R0:W-:Y:S01]  /*3860*/  STL [R1+0xe7c], R18 ;  /* 0x000e7c1201007387 */ /* 0x0001e20000100800 */
[----:B------:R-:W-:-:S04]  /*3870*/  IMAD.HI.U32 R124, R5, R180, RZ ;  /* 0x000000b4057c7227 */ /* 0x000fc800078e00ff */
[C---:B------:R-:W-:Y:S02]  /*3880*/  IMAD R181, R3.reuse, R239, R181 ;  /* 0x000000ef03b57224 */ /* 0x040fe400078e02b5 */
[C---:B------:R-:W-:Y:S02]  /*3890*/  IMAD R182, R3.reuse, R240, R182 ;  /* 0x000000f003b67224 */ /* 0x040fe400078e02b6 */
[----:B------:R-:W-:Y:S02]  /*38a0*/  IMAD.MOV R124, RZ, RZ, -R124 ;  /* 0x000000ffff7c7224 */ /* 0x000fe400078e0a7c */
[----:B------:R-:W-:Y:S01]  /*38b0*/  @!P1 IMAD.MOV R23, RZ, RZ, -R23 ;  /* 0x000000ffff179224 */ /* 0x000fe200078e0a17 */
[C---:B------:R-:W-:Y:S01]  /*38c0*/  ISETP.GT.U32.AND P1, PT, R3.reuse, R28, PT ;  /* 0x0000001c0300720c */ /* 0x040fe20003f24070 */
[--C-:B------:R-:W-:Y:S01]  /*38d0*/  @!P0 IMAD.IADD R236, R236, 0x1, -R3.reuse ;  /* 0x00000001ecec8824 */ /* 0x100fe200078e0a03 */
[C---:B------:R-:W-:Y:S01]  /*38e0*/  ISETP.GT.U32.AND P0, PT, R3.reuse, R181, PT ;  /* 0x000000b50300720c */ /* 0x040fe20003f04070 */
[----:B------:R-:W-:Y:S01]  /*38f0*/  IMAD R180, R3, R124, R180 ;  /* 0x0000007c03b47224 */ /* 0x000fe200078e02b4 */
[----:B------:R-:W-:Y:S01]  /*3900*/  IABS R239, R38 ;  /* 0x0000002600ef7213 */ /* 0x000fe20000000000 */
[--C-:B------:R-:W-:Y:S01]  /*3910*/  @!P4 IMAD.IADD R235, R235, 0x1, -R3.reuse ;  /* 0x00000001ebebc824 */ /* 0x100fe200078e0a03 */
[----:B------:R-:W-:Y:S01]  /*3920*/  ISETP.GT.U32.AND P4, PT, R3, R182, PT ;  /* 0x000000b60300720c */ /* 0x000fe20003f84070 */
[--C-:B------:R-:W-:Y:S01]  /*3930*/  @!P2 IMAD.IADD R186, R186, 0x1, -R3.reuse ;  /* 0x00000001babaa824 */ /* 0x100fe200078e0a03 */
[----:B------:R-:W-:Y:S01]  /*3940*/  IABS R124, R34 ;  /* 0x00000022007c7213 */ /* 0x000fe20000000000 */
[----:B------:R-:W-:Y:S01]  /*3950*/  @!P6 IMAD.IADD R27, R27, 0x1, -R3 ;  /* 0x000000011b1be824 */ /* 0x000fe200078e0a03 */
[----:B------:R-:W-:Y:S01]  /*3960*/  ISETP.GE.AND P2, PT, R24, RZ, PT ;  /* 0x000000ff1800720c */ /* 0x000fe20003f46270 */
[----:B------:R-:W-:Y:S01]  /*3970*/  IMAD.HI.U32 R24, R5, R239, RZ ;  /* 0x000000ef05187227 */ /* 0x000fe200078e00ff */
[----:B------:R-:W-:Y:S01]  /*3980*/  ISETP.GT.U32.AND P6, PT, R3, R180, PT ;  /* 0x000000b40300720c */ /* 0x000fe20003fc4070 */
[----:B0-----:R-:W3:Y:S02]  /*3990*/  LDL.LU R18, [R1+0x38] ;  /* 0x0000380001127983 */ /* 0x001ee40000300800 */
[----:B------:R-:W-:-:S02]  /*39a0*/  IMAD.HI.U32 R240, R5, R124, RZ ;  /* 0x0000007c05f07227 */ /* 0x000fc400078e00ff */
[----:B------:R0:W-:Y:S02]  /*39b0*/  STL [R1+0xe80], R19 ;  /* 0x000e801301007387 */ /* 0x0001e40000100800 */
[--C-:B------:R-:W-:Y:S01]  /*39c0*/  @!P1 IMAD.IADD R28, R28, 0x1, -R3.reuse ;  /* 0x000000011c1c9824 */ /* 0x100fe200078e0a03 */
[----:B------:R-:W-:Y:S01]  /*39d0*/  ISETP.GE.AND P1, PT, R25, RZ, PT ;  /* 0x000000ff1900720c */ /* 0x000fe20003f26270 */
[----:B------:R-:W-:Y:S01]  /*39e0*/  IMAD.MOV R24, RZ, RZ, -R24 ;  /* 0x000000ffff187224 */ /* 0x000fe200078e0a18 */
[----:B------:R-:W-:Y:S01]  /*39f0*/  IABS R25, R45 ;  /* 0x0000002d00197213 */ /* 0x000fe20000000000 */
[--C-:B------:R-:W-:Y:S01]  /*3a00*/  @!P0 IMAD.IADD R181, R181, 0x1, -R3.reuse ;  /* 0x00000001b5b58824 */ /* 0x100fe200078e0a03 */
[----:B------:R-:W-:Y:S01]  /*3a10*/  ISETP.GE.AND P0, PT, R46, RZ, PT ;  /* 0x000000ff2e00720c */ /* 0x000fe20003f06270 */
[----:B------:R-:W-:Y:S02]  /*3a20*/  @!P4 IMAD.IADD R182, R182, 0x1, -R3 ;  /* 0x00000001b6b6c824 */ /* 0x000fe400078e0a03 */
[----:B------:R-:W-:Y:S01]  /*3a30*/  IMAD.MOV R240, RZ, RZ, -R240 ;  /* 0x000000fffff07224 */ /* 0x000fe200078e0af0 */
[----:B0-----:R-:W3:Y:S01]  /*3a40*/  LDL.LU R19, [R1+0x24] ;  /* 0x0000240001137983 */ /* 0x001ee20000300800 */
[----:B------:R-:W-:-:S02]  /*3a50*/  IMAD R46, R3, R24, R239 ;  /* 0x00000018032e7224 */ /* 0x000fc400078e02ef */
[----:B------:R-:W-:Y:S01]  /*3a60*/  IMAD.MOV.U32 R24, RZ, RZ, R235 ;  /* 0x000000ffff187224 */ /* 0x000fe200078e00eb */
[----:B------:R-:W-:Y:S01]  /*3a70*/  ISETP.GE.AND P4, PT, R26, RZ, PT ;  /* 0x000000ff1a00720c */ /* 0x000fe20003f86270 */
[----:B------:R-:W-:Y:S01]  /*3a80*/  IMAD.MOV.U32 R235, RZ, RZ, R25 ;  /* 0x000000ffffeb7224 */ /* 0x000fe200078e0019 */
[----:B------:R0:W-:Y:S01]  /*3a90*/  STL [R1+0xe84], R20 ;  /* 0x000e841401007387 */ /* 0x0001e20000100800 */
[C---:B------:R-:W-:Y:S02]  /*3aa0*/  IMAD R124, R3.reuse, R240, R124 ;  /* 0x000000f0037c7224 */ /* 0x040fe400078e027c */
[----:B------:R-:W-:Y:S01]  /*3ab0*/  @!P6 IMAD.IADD R180, R180, 0x1, -R3 ;  /* 0x00000001b4b4e824 */ /* 0x000fe200078e0a03 */
[C---:B------:R-:W-:Y:S01]  /*3ac0*/  ISETP.GT.U32.AND P6, PT, R3.reuse, R182, PT ;  /* 0x000000b60300720c */ /* 0x040fe20003fc4070 */
[----:B------:R-:W-:Y:S02]  /*3ad0*/  IMAD.MOV.U32 R25, RZ, RZ, R236 ;  /* 0x000000ffff197224 */ /* 0x000fe400078e00ec */
[----:B------:R-:W-:Y:S01]  /*3ae0*/  @!P5 IMAD.MOV R24, RZ, RZ, -R24 ;  /* 0x000000ffff18d224 */ /* 0x000fe200078e0a18 */
[C---:B------:R-:W-:Y:S01]  /*3af0*/  ISETP.GT.U32.AND P5, PT, R3.reuse, R181, PT ;  /* 0x000000b50300720c */ /* 0x040fe20003fa4070 */
[----:B------:R-:W-:Y:S01]  /*3b00*/  @!P3 IMAD.MOV R25, RZ, RZ, -R25 ;  /* 0x000000ffff19b224 */ /* 0x000fe200078e0a19 */
[----:B------:R-:W-:Y:S01]  /*3b10*/  ISETP.GT.U32.AND P3, PT, R3, R124, PT ;  /* 0x0000007c0300720c */ /* 0x000fe20003f64070 */
[----:B------:R-:W-:Y:S01]  /*3b20*/  @!P1 IMAD.MOV R27, RZ, RZ, -R27 ;  /* 0x000000ffff1b9224 */ /* 0x000fe200078e0a1b */
[----:B------:R-:W-:Y:S01]  /*3b30*/  ISETP.GE.AND P1, PT, R29, RZ, PT ;  /* 0x000000ff1d00720c */ /* 0x000fe20003f26270 */
[----:B------:R-:W-:Y:S01]  /*3b40*/  IMAD.MOV.U32 R26, RZ, RZ, R186 ;  /* 0x000000ffff1a7224 */ /* 0x000fe200078e00ba */
[----:B0-----:R-:W3:Y:S01]  /*3b50*/  LDL.LU R20, [R1+0x20] ;  /* 0x0000200001147983 */ /* 0x001ee20000300800 */
[----:B------:R-:W-:Y:S01]  /*3b60*/  IMAD.HI.U32 R29, R5, R235, RZ ;  /* 0x000000eb051d7227 */ /* 0x000fe200078e00ff */
[----:B------:R-:W-:-:S02]  /*3b70*/  IABS R236, R31 ;  /* 0x0000001f00ec7213 */ /* 0x000fc40000000000 */
[----:B--2---:R-:W-:Y:S01]  /*3b80*/  IABS R250, R125 ;  /* 0x0000007d00fa7213 */ /* 0x004fe20000000000 */
[----:B------:R-:W-:Y:S01]  /*3b90*/  @!P4 IMAD.MOV R28, RZ, RZ, -R28 ;  /* 0x000000ffff1cc224 */ /* 0x000fe200078e0a1c */
[----:B------:R-:W-:Y:S01]  /*3ba0*/  ISETP.GT.U32.AND P4, PT, R3, R46, PT ;  /* 0x0000002e0300720c */ /* 0x000fe20003f84070 */
[--C-:B------:R-:W-:Y:S01]  /*3bb0*/  @!P6 IMAD.IADD R182, R182, 0x1, -R3.reuse ;  /* 0x00000001b6b6e824 */ /* 0x100fe200078e0a03 */
[----:B------:R-:W-:Y:S01]  /*3bc0*/  ISETP.GE.AND P6, PT, R30, RZ, PT ;  /* 0x000000ff1e00720c */ /* 0x000fe20003fc6270 */
[----:B------:R-:W-:Y:S01]  /*3bd0*/  @!P5 IMAD.IADD R181, R181, 0x1, -R3 ;  /* 0x00000001b5b5d824 */ /* 0x000fe200078e0a03 */
[----:B------:R-:W-:Y:S01]  /*3be0*/  ISETP.GE.AND P5, PT, R34, RZ, PT ;  /* 0x000000ff2200720c */ /* 0x000fe20003fa6270 */
[----:B------:R-:W-:Y:S01]  /*3bf0*/  @!P2 IMAD.MOV R26, RZ, RZ, -R26 ;  /* 0x000000ffff1aa224 */ /* 0x000fe200078e0a1a */
[----:B------:R-:W-:Y:S01]  /*3c00*/  ISETP.GT.U32.AND P2, PT, R3, R180, PT ;  /* 0x000000b40300720c */ /* 0x000fe20003f44070 */
[----:B------:R-:W-:Y:S01]  /*3c10*/  IMAD.MOV R34, RZ, RZ, -R29 ;  /* 0x000000ffff227224 */ /* 0x000fe200078e0a1d */
[----:B------:R-:W-:Y:S01]  /*3c20*/  STL [R1+0xe88], R21 ;  /* 0x000e881501007387 */ /* 0x000fe20000100800 */
[--C-:B------:R-:W-:Y:S01]  /*3c30*/  @!P3 IMAD.IADD R124, R124, 0x1, -R3.reuse ;  /* 0x000000017c7cb824 */ /* 0x100fe200078e0a03 */
[----:B------:R-:W-:Y:S01]  /*3c40*/  ISETP.GE.AND P3, PT, R45, RZ, PT ;  /* 0x000000ff2d00720c */ /* 0x000fe20003f66270 */
[----:B------:R-:W-:Y:S01]  /*3c50*/  IMAD.MOV.U32 R29, RZ, RZ, R182 ;  /* 0x000000ffff1d7224 */ /* 0x000fe200078e00b6 */
[----:B------:R-:W-:Y:S01]  /*3c60*/  IABS R45, R33 ;  /* 0x00000021002d7213 */ /* 0x000fe20000000000 */
[----:B------:R-:W-:Y:S01]  /*3c70*/  @!P4 IMAD.IADD R46, R46, 0x1, -R3 ;  /* 0x000000012e2ec824 */ /* 0x000fe200078e0a03 */
[----:B------:R-:W-:Y:S01]  /*3c80*/  STL [R1+0xe8c], R22 ;  /* 0x000e8c1601007387 */ /* 0x000fe20000100800 */
[----:B------:R-:W-:Y:S01]  /*3c90*/  @!P0 IMAD.MOV R29, RZ, RZ, -R29 ;  /* 0x000000ffff1d8224 */ /* 0x000fe200078e0a1d */
[C---:B------:R-:W-:Y:S01]  /*3ca0*/  ISETP.GT.U32.AND P0, PT, R3.reuse, R124, PT ;  /* 0x0000007c0300720c */ /* 0x040fe20003f04070 */
[----:B------:R-:W-:Y:S01]  /*3cb0*/  IMAD.MOV.U32 R30, RZ, RZ, R181 ;  /* 0x000000ffff1e7224 */ /* 0x000fe200078e00b5 */
[C---:B------:R-:W-:Y:S01]  /*3cc0*/  ISETP.GT.U32.AND P4, PT, R3.reuse, R46, PT ;  /* 0x0000002e0300720c */ /* 0x040fe20003f84070 */
[----:B------:R-:W-:Y:S01]  /*3cd0*/  @!P2 IMAD.IADD R180, R180, 0x1, -R3 ;  /* 0x00000001b4b4a824 */ /* 0x000fe200078e0a03 */
[----:B------:R-:W-:Y:S01]  /*3ce0*/  ISETP.GE.AND P2, PT, R38, RZ, PT ;  /* 0x000000ff2600720c */ /* 0x000fe20003f46270 */
[----:B------:R-:W-:Y:S01]  /*3cf0*/  @!P1 IMAD.MOV R30, RZ, RZ, -R30 ;  /* 0x000000ffff1e9224 */ /* 0x000fe200078e0a1e */
[----:B------:R-:W-:Y:S01]  /*3d00*/  IABS R38, R32 ;  /* 0x0000002000267213 */ /* 0x000fe20000000000 */
[----:B------:R-:W-:Y:S01]  /*3d10*/  IMAD R34, R3, R34, R235 ;  /* 0x0000002203227224 */ /* 0x000fe200078e02eb */
[----:B------:R-:W-:Y:S01]  /*3d20*/  ISETP.GE.AND P1, PT, R31, RZ, PT ;  /* 0x000000ff1f00720c */ /* 0x000fe20003f26270 */
[----:B------:R-:W-:Y:S01]  /*3d30*/  IMAD.MOV.U32 R31, RZ, RZ, R180 ;  /* 0x000000ffff1f7224 */ /* 0x000fe200078e00b4 */
[----:B------:R-:W-:Y:S01]  /*3d40*/  IABS R181, R35 ;  /* 0x0000002300b57213 */ /* 0x000fe20000000000 */
[C---:B------:R-:W-:Y:S01]  /*3d50*/  IMAD.HI.U32 R180, R5.reuse, R236, RZ ;  /* 0x000000ec05b47227 */ /* 0x040fe200078e00ff */
[----:B------:R-:W-:Y:S01]  /*3d60*/  IABS R235, R39 ;  /* 0x0000002700eb7213 */ /* 0x000fe20000000000 */
[----:B------:R0:W-:Y:S02]  /*3d70*/  STL [R1+0xe90], R23 ;  /* 0x000e901701007387 */ /* 0x0001e40000100800 */
[----:B------:R-:W-:Y:S01]  /*3d80*/  @!P0 IMAD.IADD R124, R124, 0x1, -R3 ;  /* 0x000000017c7c8824 */ /* 0x000fe200078e0a03 */
[----:B------:R-:W-:Y:S01]  /*3d90*/  ISETP.GE.AND P0, PT, R32, RZ, PT ;  /* 0x000000ff2000720c */ /* 0x000fe20003f06270 */
[----:B------:R-:W-:-:S04]  /*3da0*/  IMAD.HI.U32 R32, R5, R38, RZ ;  /* 0x0000002605207227 */ /* 0x000fc800078e00ff */
[----:B------:R-:W-:Y:S01]  /*3db0*/  @!P6 IMAD.MOV R31, RZ, RZ, -R31 ;  /* 0x000000ffff1fe224 */ /* 0x000fe200078e0a1f */
[----:B------:R-:W-:Y:S01]  /*3dc0*/  ISETP.GT.U32.AND P6, PT, R3, R34, PT ;  /* 0x000000220300720c */ /* 0x000fe20003fc4070 */
[----:B------:R-:W-:Y:S02]  /*3dd0*/  IMAD.MOV R32, RZ, RZ, -R32 ;  /* 0x000000ffff207224 */ /* 0x000fe400078e0a20 */
[----:B------:R-:W-:Y:S02]  /*3de0*/  IMAD.MOV R180, RZ, RZ, -R180 ;  /* 0x000000ffffb47224 */ /* 0x000fe400078e0ab4 */
[----:B------:R-:W-:Y:S01]  /*3df0*/  @!P4 IMAD.IADD R46, R46, 0x1, -R3 ;  /* 0x000000012e2ec824 */ /* 0x000fe200078e0a03 */
[----:B------:R-:W-:Y:S01]  /*3e00*/  ISETP.GE.AND P4, PT, R33, RZ, PT ;  /* 0x000000ff2100720c */ /* 0x000fe20003f86270 */
[C---:B------:R-:W-:Y:S02]  /*3e10*/  IMAD R38, R3.reuse, R32, R38 ;  /* 0x0000002003267224 */ /* 0x040fe400078e0226 */
[----:B------:R-:W-:-:S02]  /*3e20*/  IMAD R236, R3, R180, R236 ;  /* 0x000000b403ec7224 */ /* 0x000fc400078e02ec */
[----:B------:R-:W-:Y:S02]  /*3e30*/  IMAD.MOV.U32 R32, RZ, RZ, R124 ;  /* 0x000000ffff207224 */ /* 0x000fe400078e007c */
[----:B------:R-:W-:-:S04]  /*3e40*/  IMAD.HI.U32 R33, R5, R45, RZ ;  /* 0x0000002d05217227 */ /* 0x000fc800078e00ff */
[----:B------:R-:W-:Y:S01]  /*3e50*/  @!P5 IMAD.MOV R32, RZ, RZ, -R32 ;  /* 0x000000ffff20d224 */ /* 0x000fe200078e0a20 */
[----:B------:R-:W-:Y:S01]  /*3e60*/  ISETP.GT.U32.AND P5, PT, R3, R236, PT ;  /* 0x000000ec0300720c */ /* 0x000fe20003fa4070 */
[----:B------:R-:W-:Y:S02]  /*3e70*/  IMAD.MOV R33, RZ, RZ, -R33 ;  /* 0x000000ffff217224 */ /* 0x000fe400078e0a21 */
[----:B------:R-:W-:Y:S02]  /*3e80*/  @!P6 IMAD.IADD R34, R34, 0x1, -R3 ;  /* 0x000000012222e824 */ /* 0x000fe400078e0a03 */
[----:B------:R-:W-:-:S03]  /*3e90*/  IMAD.HI.U32 R180, R5, R181, RZ ;  /* 0x000000b505b47227 */ /* 0x000fc600078e00ff */
[C---:B------:R-:W-:Y:S01]  /*3ea0*/  ISETP.GT.U32.AND P6, PT, R3.reuse, R34, PT ;  /* 0x000000220300720c */ /* 0x040fe20003fc4070 */
[C---:B------:R-:W-:Y:S01]  /*3eb0*/  IMAD R124, R3.reuse, R33, R45 ;  /* 0x00000021037c7224 */ /* 0x040fe200078e022d */
[----:B------:R-:W-:Y:S01]  /*3ec0*/  IABS R45, R37 ;  /* 0x00000025002d7213 */ /* 0x000fe20000000000 */
[----:B------:R-:W-:Y:S01]  /*3ed0*/  IMAD.MOV.U32 R33, RZ, RZ, R46 ;  /* 0x000000ffff217224 */ /* 0x000fe200078e002e */
[----:B------:R-:W-:Y:S01]  /*3ee0*/  IABS R46, R36 ;  /* 0x00000024002e7213 */ /* 0x000fe20000000000 */
[----:B------:R-:W-:Y:S02]  /*3ef0*/  IMAD.MOV R180, RZ, RZ, -R180 ;  /* 0x000000ffffb47224 */ /* 0x000fe400078e0ab4 */
[----:B------:R-:W-:Y:S01]  /*3f00*/  @!P2 IMAD.MOV R33, RZ, RZ, -R33 ;  /* 0x000000ffff21a224 */ /* 0x000fe200078e0a21 */
[C---:B------:R-:W-:Y:S01]  /*3f10*/  ISETP.GT.U32.AND P2, PT, R3.reuse, R38, PT ;  /* 0x000000260300720c */ /* 0x040fe20003f44070 */
[----:B------:R-:W-:Y:S01]  /*3f20*/  IMAD R181, R3, R180, R181 ;  /* 0x000000b403b57224 */ /* 0x000fe200078e02b5 */
[----:B------:R-:W-:Y:S01]  /*3f30*/  IABS R180, R41 ;  /* 0x0000002900b47213 */ /* 0x000fe20000000000 */
[----:B------:R-:W-:-:S02]  /*3f40*/  @!P5 IMAD.IADD R236, R236, 0x1, -R3 ;  /* 0x00000001ececd824 */ /* 0x000fc400078e0a03 */
[----:B------:R-:W-:Y:S01]  /*3f50*/  @!P6 IMAD.IADD R34, R34, 0x1, -R3 ;  /* 0x000000012222e824 */ /* 0x000fe200078e0a03 */
[----:B------:R-:W-:Y:S01]  /*3f60*/  ISETP.GT.U32.AND P5, PT, R3, R181, PT ;  /* 0x000000b50300720c */ /* 0x000fe20003fa4070 */
[----:B------:R-:W-:Y:S01]  /*3f70*/  IMAD.HI.U32 R186, R5, R45, RZ ;  /* 0x0000002d05ba7227 */ /* 0x000fe200078e00ff */
[----:B------:R-:W-:-:S03]  /*3f80*/  ISETP.GT.U32.AND P6, PT, R3, R124, PT ;  /* 0x0000007c0300720c */ /* 0x000fc60003fc4070 */
[----:B------:R-:W-:Y:S02]  /*3f90*/  @!P3 IMAD.MOV R34, RZ, RZ, -R34 ;  /* 0x000000ffff22b224 */ /* 0x000fe400078e0a22 */
[----:B------:R-:W-:Y:S01]  /*3fa0*/  @!P2 IMAD.IADD R38, R38, 0x1, -R3 ;  /* 0x000000012626a824 */ /* 0x000fe200078e0a03 */
[----:B------:R-:W-:Y:S01]  /*3fb0*/  ISETP.GT.U32.AND P2, PT, R3, R236, PT ;  /* 0x000000ec0300720c */ /* 0x000fe20003f44070 */
[----:B------:R-:W-:Y:S02]  /*3fc0*/  IMAD.MOV R186, RZ, RZ, -R186 ;  /* 0x000000ffffba7224 */ /* 0x000fe400078e0aba */
[----:B------:R-:W-:Y:S01]  /*3fd0*/  IMAD.HI.U32 R182, R5, R46, RZ ;  /* 0x0000002e05b67227 */ /* 0x000fe200078e00ff */
[----:B------:R-:W-:-:S03]  /*3fe0*/  ISETP.GT.U32.AND P3, PT, R3, R38, PT ;  /* 0x000000260300720c */ /* 0x000fc60003f64070 */
[----:B------:R-:W-:Y:S02]  /*3ff0*/  @!P5 IMAD.IADD R181, R181, 0x1, -R3 ;  /* 0x00000001b5b5d824 */ /* 0x000fe400078e0a03 */
[C---:B------:R-:W-:Y:S02]  /*4000*/  IMAD R45, R3.reuse, R186, R45 ;  /* 0x000000ba032d7224 */ /* 0x040fe400078e022d */
[----:B------:R-:W-:Y:S01]  /*4010*/  @!P6 IMAD.IADD R124, R124, 0x1, -R3 ;  /* 0x000000017c7ce824 */ /* 0x000fe200078e0a03 */
[----:B------:R-:W-:Y:S01]  /*4020*/  ISETP.GT.U32.AND P5, PT, R3, R181, PT ;  /* 0x000000b50300720c */ /* 0x000fe20003fa4070 */
[----:B------:R-:W-:-:S03]  /*4030*/  IMAD.HI.U32 R186, R5, R180, RZ ;  /* 0x000000b405ba7227 */ /* 0x000fc600078e00ff */
[C---:B------:R-:W-:Y:S01]  /*4040*/  ISETP.GT.U32.AND P6, PT, R3.reuse, R124, PT ;  /* 0x0000007c0300720c */ /* 0x040fe20003fc4070 */
[----:B------:R-:W-:Y:S02]  /*4050*/  IMAD.MOV R182, RZ, RZ, -R182 ;  /* 0x000000ffffb67224 */ /* 0x000fe400078e0ab6 */
[----:B------:R-:W-:Y:S02]  /*4060*/  IMAD.MOV R186, RZ, RZ, -R186 ;  /* 0x000000ffffba7224 */ /* 0x000fe400078e0aba */
[C---:B------:R-:W-:Y:S01]  /*4070*/  IMAD R46, R3.reuse, R182, R46 ;  /* 0x000000b6032e7224 */ /* 0x040fe200078e022e */
[----:B------:R-:W-:Y:S01]  /*4080*/  IABS R182, R42 ;  /* 0x0000002a00b67213 */ /* 0x000fe20000000000 */
[--C-:B------:R-:W-:Y:S01]  /*4090*/  @!P3 IMAD.IADD R38, R38, 0x1, -R3.reuse ;  /* 0x000000012626b824 */ /* 0x100fe200078e0a03 */
[C---:B------:R-:W-:Y:S01]  /*40a0*/  ISETP.GT.U32.AND P3, PT, R3.reuse, R45, PT ;  /* 0x0000002d0300720c */ /* 0x040fe20003f64070 */
[C---:B------:R-:W-:Y:S01]  /*40b0*/  IMAD R180, R3.reuse, R186, R180 ;  /* 0x000000ba03b47224 */ /* 0x040fe200078e02b4 */
[----:B------:R-:W-:Y:S01]  /*40c0*/  IABS R186, R40 ;  /* 0x0000002800ba7213 */ /* 0x000fe20000000000 */
[--C-:B------:R-:W-:Y:S01]  /*40d0*/  @!P2 IMAD.IADD R236, R236, 0x1, -R3.reuse ;  /* 0x00000001ececa824 */ /* 0x100fe200078e0a03 */
[----:B------:R-:W-:Y:S01]  /*40e0*/  ISETP.GT.U32.AND P2, PT, R3, R46, PT ;  /* 0x0000002e0300720c */ /* 0x000fe20003f44070 */
[--C-:B------:R-:W-:Y:S01]  /*40f0*/  @!P5 IMAD.IADD R181, R181, 0x1, -R3.reuse ;  /* 0x00000001b5b5d824 */ /* 0x100fe200078e0a03 */
[----:B------:R-:W-:Y:S01]  /*4100*/  ISETP.GT.U32.AND P5, PT, R3, R180, PT ;  /* 0x000000b40300720c */ /* 0x000fe20003fa4070 */
[----:B------:R-:W-:Y:S01]  /*4110*/  @!P6 IMAD.IADD R124, R124, 0x1, -R3 ;  /* 0x000000017c7ce824 */ /* 0x000fe200078e0a03 */
[----:B------:R-:W-:Y:S01]  /*4120*/  ISETP.GE.AND P6, PT, R35, RZ, PT ;  /* 0x000000ff2300720c */ /* 0x000fe20003fc6270 */
[----:B------:R-:W-:-:S04]  /*4130*/  IMAD.HI.U32 R35, R5, R182, RZ ;  /* 0x000000b605237227 */ /* 0x000fc800078e00ff */
[----:B------:R-:W-:Y:S01]  /*4140*/  @!P3 IMAD.IADD R45, R45, 0x1, -R3 ;  /* 0x000000012d2db824 */ /* 0x000fe200078e0a03 */
[----:B------:R-:W-:Y:S01]  /*4150*/  ISETP.GE.AND P3, PT, R37, RZ, PT ;  /* 0x000000ff2500720c */ /* 0x000fe20003f66270 */
[----:B------:R-:W-:Y:S02]  /*4160*/  IMAD.MOV R35, RZ, RZ, -R35 ;  /* 0x000000ffff237224 */ /* 0x000fe400078e0a23 */
[--C-:B------:R-:W-:Y:S01]  /*4170*/  @!P2 IMAD.IADD R46, R46, 0x1, -R3.reuse ;  /* 0x000000012e2ea824 */ /* 0x100fe200078e0a03 */
[----:B------:R-:W-:Y:S01]  /*4180*/  ISETP.GE.AND P2, PT, R36, RZ, PT ;  /* 0x000000ff2400720c */ /* 0x000fe20003f46270 */
[----:B------:R-:W-:Y:S01]  /*4190*/  @!P5 IMAD.IADD R180, R180, 0x1, -R3 ;  /* 0x00000001b4b4d824 */ /* 0x000fe200078e0a03 */
[C---:B------:R-:W-:Y:S01]  /*41a0*/  ISETP.GT.U32.AND P5, PT, R3.reuse, R45, PT ;  /* 0x0000002d0300720c */ /* 0x040fe20003fa4070 */
[----:B------:R-:W-:Y:S02]  /*41b0*/  IMAD.MOV.U32 R36, RZ, RZ, R38 ;  /* 0x000000ffff247224 */ /* 0x000fe400078e0026 */
[----:B------:R-:W-:-:S02]  /*41c0*/  IMAD R182, R3, R35, R182 ;  /* 0x0000002303b67224 */ /* 0x000fc400078e02b6 */
[----:B------:R-:W-:Y:S01]  /*41d0*/  IMAD.HI.U32 R239, R5, R235, RZ ;  /* 0x000000eb05ef7227 */ /* 0x000fe200078e00ff */
[----:B----4-:R-:W-:-:S03]  /*41e0*/  IABS R251, R13 ;  /* 0x0000000d00fb7213 */ /* 0x010fc60000000000 */
[----:B------:R-:W-:Y:S02]  /*41f0*/  IMAD.MOV.U32 R38, RZ, RZ, R181 ;  /* 0x000000ffff267224 */ /* 0x000fe400078e00b5 */
[----:B------:R-:W-:Y:S02]  /*4200*/  IMAD.MOV.U32 R35, RZ, RZ, R236 ;  /* 0x000000ffff237224 */ /* 0x000fe400078e00ec */
[----:B------:R-:W-:Y:S02]  /*4210*/  IMAD.MOV R239, RZ, RZ, -R239 ;  /* 0x000000ffffef7224 */ /* 0x000fe400078e0aef */
[----:B------:R-:W-:Y:S01]  /*4220*/  @!P6 IMAD.MOV R38, RZ, RZ, -R38 ;  /* 0x000000ffff26e224 */ /* 0x000fe200078e0a26 */
[----:B------:R-:W-:Y:S01]  /*4230*/  ISETP.GT.U32.AND P6, PT, R3, R182, PT ;  /* 0x000000b60300720c */ /* 0x000fe20003fc4070 */
[----:B------:R-:W-:-:S04]  /*4240*/  IMAD.HI.U32 R236, R5, R186, RZ ;  /* 0x000000ba05ec7227 */ /* 0x000fc800078e00ff */
[----:B------:R-:W-:Y:S01]  /*4250*/  @!P1 IMAD.MOV R35, RZ, RZ, -R35 ;  /* 0x000000ffff239224 */ /* 0x000fe200078e0a23 */
[C---:B------:R-:W-:Y:S01]  /*4260*/  ISETP.GT.U32.AND P1, PT, R3.reuse, R46, PT ;  /* 0x0000002e0300720c */ /* 0x040fe20003f24070 */
[C---:B------:R-:W-:Y:S01]  /*4270*/  IMAD R181, R3.reuse, R239, R235 ;  /* 0x000000ef03b57224 */ /* 0x040fe200078e02eb */
[----:B------:R-:W-:Y:S01]  /*4280*/  IABS R239, R52 ;  /* 0x0000003400ef7213 */ /* 0x000fe20000000000 */
[----:B------:R-:W-:Y:S01]  /*4290*/  @!P0 IMAD.MOV R36, RZ, RZ, -R36 ;  /* 0x000000ffff248224 */ /* 0x000fe200078e0a24 */
[----:B------:R-:W-:Y:S01]  /*42a0*/  ISETP.GT.U32.AND P0, PT, R3, R180, PT ;  /* 0x000000b40300720c */ /* 0x000fe20003f04070 */
[----:B------:R-:W-:Y:S02]  /*42b0*/  IMAD.MOV R236, RZ, RZ, -R236 ;  /* 0x000000ffffec7224 */ /* 0x000fe400078e0aec */
[----:B------:R-:W-:Y:S01]  /*42c0*/  @!P5 IMAD.IADD R45, R45, 0x1, -R3 ;  /* 0x000000012d2dd824 */ /* 0x000fe200078e0a03 */
[----:B------:R-:W-:Y:S01]  /*42d0*/  ISETP.GT.U32.AND P5, PT, R3, R181, PT ;  /* 0x000000b50300720c */ /* 0x000fe20003fa4070 */
[----:B------:R-:W-:-:S02]  /*42e0*/  IMAD.MOV.U32 R37, RZ, RZ, R124 ;  /* 0x000000ffff257224 */ /* 0x000fc400078e007c */
[C---:B------:R-:W-:Y:S01]  /*42f0*/  IMAD R124, R3.reuse, R236, R186 ;  /* 0x000000ec037c7224 */ /* 0x040fe200078e02ba */
[----:B------:R-:W-:Y:S01]  /*4300*/  IABS R186, R51 ;  /* 0x0000003300ba7213 */ /* 0x000fe20000000000 */
[--C-:B------:R-:W-:Y:S01]  /*4310*/  @!P6 IMAD.IADD R182, R182, 0x1, -R3.reuse ;  /* 0x00000001b6b6e824 */ /* 0x100fe200078e0a03 */
[----:B------:R-:W-:Y:S01]  /*4320*/  IABS R236, R44 ;  /* 0x0000002c00ec7213 */ /* 0x000fe20000000000 */
[----:B------:R-:W-:Y:S01]  /*4330*/  @!P1 IMAD.IADD R46, R46, 0x1, -R3 ;  /* 0x000000012e2e9824 */ /* 0x000fe200078e0a03 */
[----:B------:R-:W-:Y:S01]  /*4340*/  ISETP.GT.U32.AND P6, PT, R3, R124, PT ;  /* 0x0000007c0300720c */ /* 0x000fe20003fc4070 */
[----:B------:R-:W-:Y:S01]  /*4350*/  @!P4 IMAD.MOV R37, RZ, RZ, -R37 ;  /* 0x000000ffff25c224 */ /* 0x000fe200078e0a25 */
[----:B------:R-:W-:Y:S01]  /*4360*/  ISETP.GE.AND P1, PT, R42, RZ, PT ;  /* 0x000000ff2a00720c */ /* 0x000fe20003f26270 */
[--C-:B------:R-:W-:Y:S01]  /*4370*/  @!P0 IMAD.IADD R180, R180, 0x1, -R3.reuse ;  /* 0x00000001b4b48824 */ /* 0x100fe200078e0a03 */
[----:B------:R-:W-:Y:S01]  /*4380*/  IABS R42, R47 ;  /* 0x0000002f002a7213 */ /* 0x000fe20000000000 */
[----:B------:R-:W-:Y:S01]  /*4390*/  @!P5 IMAD.IADD R181, R181, 0x1, -R3 ;  /* 0x00000001b5b5d824 */ /* 0x000fe200078e0a03 */
[----:B------:R-:W-:-:S02]  /*43a0*/  ISETP.GE.AND P4, PT, R41, RZ, PT ;  /* 0x000000ff2900720c */ /* 0x000fc40003f86270 */
[----:B------:R-:W-:Y:S01]  /*43b0*/  ISETP.GE.AND P0, PT, R39, RZ, PT ;  /* 0x000000ff2700720c */ /* 0x000fe20003f06270 */
[----:B------:R-:W-:Y:S01]  /*43c0*/  IMAD.MOV.U32 R39, RZ, RZ, R46 ;  /* 0x000000ffff277224 */ /* 0x000fe200078e002e */
[----:B------:R-:W-:Y:S01]  /*43d0*/  IABS R41, R43 ;  /* 0x0000002b00297213 */ /* 0x000fe20000000000 */
[----:B------:R-:W-:Y:S01]  /*43e0*/  IMAD.HI.U32 R46, R5, R42, RZ ;  /* 0x0000002a052e7227 */ /* 0x000fe200078e00ff */
[----:B------:R-:W-:-:S03]  /*43f0*/  ISETP.GT.U32.AND P5, PT, R3, R182, PT ;  /* 0x000000b60300720c */ /* 0x000fc60003fa4070 */
[----:B------:R-:W-:Y:S01]  /*4400*/  @!P2 IMAD.MOV R39, RZ, RZ, -R39 ;  /* 0x000000ffff27a224 */ /* 0x000fe200078e0a27 */
[----:B------:R-:W-:Y:S01]  /*4410*/  ISETP.GE.AND P2, PT, R40, RZ, PT ;  /* 0x000000ff2800720c */ /* 0x000fe20003f46270 */
[----:B------:R-:W-:-:S04]  /*4420*/  IMAD.HI.U32 R235, R5, R41, RZ ;  /* 0x0000002905eb7227 */ /* 0x000fc800078e00ff */
[----:B------:R-:W-:Y:S02]  /*4430*/  IMAD.MOV.U32 R40, RZ, RZ, R45 ;  /* 0x000000ffff287224 */ /* 0x000fe400078e002d */
[----:B------:R-:W-:Y:S02]  /*4440*/  IMAD.MOV R46, RZ, RZ, -R46 ;  /* 0x000000ffff2e7224 */ /* 0x000fe400078e0a2e */
[----:B------:R-:W-:Y:S01]  /*4450*/  @!P6 IMAD.IADD R124, R124, 0x1, -R3 ;  /* 0x000000017c7ce824 */ /* 0x000fe200078e0a03 */
[C---:B------:R-:W-:Y:S01]  /*4460*/  ISETP.GT.U32.AND P6, PT, R3.reuse, R181, PT ;  /* 0x000000b50300720c */ /* 0x040fe20003fc4070 */
[----:B------:R-:W-:Y:S02]  /*4470*/  IMAD.MOV R235, RZ, RZ, -R235 ;  /* 0x000000ffffeb7224 */ /* 0x000fe400078e0aeb */
[----:B------:R-:W-:Y:S01]  /*4480*/  @!P3 IMAD.MOV R40, RZ, RZ, -R40 ;  /* 0x000000ffff28b224 */ /* 0x000fe200078e0a28 */
[C---:B------:R-:W-:Y:S01]  /*4490*/  ISETP.GT.U32.AND P3, PT, R3.reuse, R124, PT ;  /* 0x0000007c0300720c */ /* 0x040fe20003f64070 */
[----:B------:R-:W-:-:S02]  /*44a0*/  IMAD R45, R3, R46, R42 ;  /* 0x0000002e032d7224 */ /* 0x000fc400078e022a */
[----:B------:R-:W-:-:S04]  /*44b0*/  IMAD.HI.U32 R42, R5, R186, RZ ;  /* 0x000000ba052a7227 */ /* 0x000fc800078e00ff */
[C---:B------:R-:W-:Y:S01]  /*44c0*/  IMAD R46, R3.reuse, R235, R41 ;  /* 0x000000eb032e7224 */ /* 0x040fe200078e0229 */
[----:B------:R-:W-:Y:S01]  /*44d0*/  IABS R235, R48 ;  /* 0x0000003000eb7213 */ /* 0x000fe20000000000 */
[----:B------:R-:W-:Y:S01]  /*44e0*/  @!P5 IMAD.IADD R182, R182, 0x1, -R3 ;  /* 0x00000001b6b6d824 */ /* 0x000fe200078e0a03 */
[----:B------:R-:W-:Y:S01]  /*44f0*/  ISETP.GT.U32.AND P5, PT, R3, R45, PT ;  /* 0x0000002d0300720c */ /* 0x000fe20003fa4070 */
[----:B------:R-:W-:Y:S02]  /*4500*/  IMAD.MOV.U32 R41, RZ, RZ, R180 ;  /* 0x000000ffff297224 */ /* 0x000fe400078e00b4 */
[----:B------:R-:W-:Y:S02]  /*4510*/  IMAD.MOV R180, RZ, RZ, -R42 ;  /* 0x000000ffffb47224 */ /* 0x000fe400078e0a2a */
[----:B------:R-:W-:Y:S01]  /*4520*/  @!P4 IMAD.MOV R41, RZ, RZ, -R41 ;  /* 0x000000ffff29c224 */ /* 0x000fe200078e0a29 */
[----:B------:R-:W-:Y:S01]  /*4530*/  ISETP.GE.AND P4, PT, R47, RZ, PT ;  /* 0x000000ff2f00720c */ /* 0x000fe20003f86270 */
[----:B------:R-:W-:Y:S01]  /*4540*/  IMAD R47, R3, R180, R186 ;  /* 0x000000b4032f7224 */ /* 0x000fe200078e02ba */
[----:B------:R-:W-:Y:S01]  /*4550*/  IABS R186, R49 ;  /* 0x0000003100ba7213 */ /* 0x000fe20000000000 */
[----:B------:R-:W-:-:S02]  /*4560*/  @!P3 IMAD.IADD R124, R124, 0x1, -R3 ;  /* 0x000000017c7cb824 */ /* 0x000fc400078e0a03 */
[--C-:B------:R-:W-:Y:S01]  /*4570*/  @!P6 IMAD.IADD R181, R181, 0x1, -R3.reuse ;  /* 0x00000001b5b5e824 */ /* 0x100fe200078e0a03 */
[----:B------:R-:W-:Y:S01]  /*4580*/  ISETP.GT.U32.AND P3, PT, R3, R47, PT ;  /* 0x0000002f0300720c */ /* 0x000fe20003f64070 */
[----:B------:R-:W-:Y:S01]  /*4590*/  @!P5 IMAD.IADD R45, R45, 0x1, -R3 ;  /* 0x000000012d2dd824 */ /* 0x000fe200078e0a03 */
[----:B------:R-:W-:Y:S01]  /*45a0*/  ISETP.GT.U32.AND P6, PT, R3, R46, PT ;  /* 0x0000002e0300720c */ /* 0x000fe20003fc4070 */
[----:B------:R-:W-:Y:S01]  /*45b0*/  IMAD.MOV.U32 R42, RZ, RZ, R182 ;  /* 0x000000ffff2a7224 */ /* 0x000fe200078e00b6 */
[----:B------:R-:W-:Y:S01]  /*45c0*/  IABS R182, R53 ;  /* 0x0000003500b67213 */ /* 0x000fe20000000000 */
[----:B------:R-:W-:Y:S01]  /*45d0*/  IMAD.HI.U32 R180, R5, R236, RZ ;  /* 0x000000ec05b47227 */ /* 0x000fe200078e00ff */
[----:B------:R-:W-:-:S03]  /*45e0*/  ISETP.GT.U32.AND P5, PT, R3, R45, PT ;  /* 0x0000002d0300720c */ /* 0x000fc60003fa4070 */
[----:B------:R-:W-:Y:S01]  /*45f0*/  @!P1 IMAD.MOV R42, RZ, RZ, -R42 ;  /* 0x000000ffff2a9224 */ /* 0x000fe200078e0a2a */
[----:B------:R-:W-:Y:S01]  /*4600*/  ISETP.GE.AND P1, PT, R43, RZ, PT ;  /* 0x000000ff2b00720c */ /* 0x000fe20003f26270 */
[----:B------:R-:W-:Y:S02]  /*4610*/  IMAD.MOV.U32 R43, RZ, RZ, R181 ;  /* 0x000000ffff2b7224 */ /* 0x000fe400078e00b5 */
[--C-:B------:R-:W-:Y:S02]  /*4620*/  @!P3 IMAD.IADD R47, R47, 0x1, -R3.reuse ;  /* 0x000000012f2fb824 */ /* 0x100fe400078e0a03 */
[--C-:B------:R-:W-:Y:S02]  /*4630*/  @!P6 IMAD.IADD R46, R46, 0x1, -R3.reuse ;  /* 0x000000012e2ee824 */ /* 0x100fe400078e0a03 */
[----:B------:R-:W-:Y:S01]  /*4640*/  IMAD.HI.U32 R181, R5, R239, RZ ;  /* 0x000000ef05b57227 */ /* 0x000fe200078e00ff */
[C---:B------:R-:W-:Y:S02]  /*4650*/  ISETP.GT.U32.AND P3, PT, R3.reuse, R47, PT ;  /* 0x0000002f0300720c */ /* 0x040fe40003f64070 */
[----:B------:R-:W-:Y:S01]  /*4660*/  ISETP.GT.U32.AND P6, PT, R3, R46, PT ;  /* 0x0000002e0300720c */ /* 0x000fe20003fc4070 */
[----:B------:R-:W-:Y:S01]  /*4670*/  @!P5 IMAD.IADD R45, R45, 0x1, -R3 ;  /* 0x000000012d2dd824 */ /* 0x000fe200078e0a03 */
[----:B------:R-:W-:Y:S01]  /*4680*/  ISETP.GE.AND P5, PT, R52, RZ, PT ;  /* 0x000000ff3400720c */ /* 0x000fe20003fa6270 */
[----:B------:R-:W-:-:S02]  /*4690*/  IMAD.MOV R52, RZ, RZ, -R180 ;  /* 0x000000ffff347224 */ /* 0x000fc400078e0ab4 */
[----:B------:R-:W-:Y:S02]  /*46a0*/  IMAD.MOV R181, RZ, RZ, -R181 ;  /* 0x000000ffffb57224 */ /* 0x000fe400078e0ab5 */
[----:B------:R-:W-:Y:S01]  /*46b0*/  @!P0 IMAD.MOV R43, RZ, RZ, -R43 ;  /* 0x000000ffff2b8224 */ /* 0x000fe200078e0a2b */
[----:B------:R-:W-:Y:S01]  /*46c0*/  ISETP.GE.AND P0, PT, R51, RZ, PT ;  /* 0x000000ff3300720c */ /* 0x000fe20003f06270 */
[C---:B------:R-:W-:Y:S01]  /*46d0*/  IMAD R236, R3.reuse, R52, R236 ;  /* 0x0000003403ec7224 */ /* 0x040fe200078e02ec */
[----:B------:R-:W-:Y:S01]  /*46e0*/  IABS R51, R176 ;  /* 0x000000b000337213 */ /* 0x000fe20000000000 */
[----:B------:R-:W-:Y:S01]  /*46f0*/  IMAD R239, R3, R181, R239 ;  /* 0x000000b503ef7224 */ /* 0x000fe200078e02ef */
[----:B------:R-:W-:Y:S01]  /*4700*/  IABS R52, R50 ;  /* 0x0000003200347213 */ /* 0x000fe20000000000 */
[--C-:B------:R-:W-:Y:S01]  /*4710*/  @!P3 IMAD.IADD R47, R47, 0x1, -R3.reuse ;  /* 0x000000012f2fb824 */ /* 0x100fe200078e0a03 */
[C---:B------:R-:W-:Y:S01]  /*4720*/  ISETP.GT.U32.AND P3, PT, R3.reuse, R236, PT ;  /* 0x000000ec0300720c */ /* 0x040fe20003f64070 */
[----:B------:R-:W-:Y:S01]  /*4730*/  @!P6 IMAD.IADD R46, R46, 0x1, -R3 ;  /* 0x000000012e2ee824 */ /* 0x000fe200078e0a03 */
[----:B------:R-:W-:Y:S01]  /*4740*/  ISETP.GT.U32.AND P6, PT, R3, R239, PT ;  /* 0x000000ef0300720c */ /* 0x000fe20003fc4070 */
[----:B------:R-:W-:-:S04]  /*4750*/  IMAD.HI.U32 R180, R5, R51, RZ ;  /* 0x0000003305b47227 */ /* 0x000fc800078e00ff */
[----:B------:R-:W-:-:S04]  /*4760*/  IMAD.HI.U32 R181, R5, R235, RZ ;  /* 0x000000eb05b57227 */ /* 0x000fc800078e00ff */
[----:B------:R-:W-:Y:S02]  /*4770*/  IMAD.MOV R180, RZ, RZ, -R180 ;  /* 0x000000ffffb47224 */ /* 0x000fe400078e0ab4 */
[----:B------:R-:W-:Y:S02]  /*4780*/  IMAD.MOV R181, RZ, RZ, -R181 ;  /* 0x000000ffffb57224 */ /* 0x000fe400078e0ab5 */
[C---:B------:R-:W-:Y:S02]  /*4790*/  IMAD R51, R3.reuse, R180, R51 ;  /* 0x000000b403337224 */ /* 0x040fe400078e0233 */
[C---:B------:R-:W-:Y:S01]  /*47a0*/  IMAD R235, R3.reuse, R181, R235 ;  /* 0x000000b503eb7224 */ /* 0x040fe200078e02eb */
[----:B------:R-:W-:Y:S01]  /*47b0*/  IABS R181, R54 ;  /* 0x0000003600b57213 */ /* 0x000fe20000000000 */
[--C-:B------:R-:W-:Y:S01]  /*47c0*/  @!P3 IMAD.IADD R236, R236, 0x1, -R3.reuse ;  /* 0x00000001ececb824 */ /* 0x100fe200078e0a03 */
[----:B------:R-:W-:Y:S01]  /*47d0*/  ISETP.GT.U32.AND P3, PT, R3, R51, PT ;  /* 0x000000330300720c */ /* 0x000fe20003f64070 */
[----:B------:R-:W-:Y:S01]  /*47e0*/  @!P6 IMAD.IADD R239, R239, 0x1, -R3 ;  /* 0x00000001efefe824 */ /* 0x000fe200078e0a03 */
[----:B------:R-:W-:Y:S01]  /*47f0*/  ISETP.GT.U32.AND P6, PT, R3, R235, PT ;  /* 0x000000eb0300720c */ /* 0x000fe20003fc4070 */
[----:B------:R-:W-:-:S04]  /*4800*/  IMAD.HI.U32 R180, R5, R52, RZ ;  /* 0x0000003405b47227 */ /* 0x000fc800078e00ff */
[----:B------:R-:W-:Y:S02]  /*4810*/  IMAD.MOV R180, RZ, RZ, -R180 ;  /* 0x000000ffffb47224 */ /* 0x000fe400078e0ab4 */
[----:B------:R-:W-:-:S04]  /*4820*/  IMAD.HI.U32 R243, R5, R186, RZ ;  /* 0x000000ba05f37227 */ /* 0x000fc800078e00ff */
[----:B------:R-:W-:Y:S01]  /*4830*/  IMAD R52, R3, R180, R52 ;  /* 0x000000b403347224 */ /* 0x000fe200078e0234 */
[----:B------:R-:W-:Y:S01]  /*4840*/  IABS R180, R55 ;  /* 0x0000003700b47213 */ /* 0x000fe20000000000 */
[--C-:B------:R-:W-:Y:S01]  /*4850*/  @!P3 IMAD.IADD R51, R51, 0x1, -R3.reuse ;  /* 0x000000013333b824 */ /* 0x100fe200078e0a03 */
[----:B------:R-:W-:Y:S01]  /*4860*/  ISETP.GE.AND P3, PT, R44, RZ, PT ;  /* 0x000000ff2c00720c */ /* 0x000fe20003f66270 */
[----:B------:R-:W-:Y:S01]  /*4870*/  @!P6 IMAD.IADD R235, R235, 0x1, -R3 ;  /* 0x00000001ebebe824 */ /* 0x000fe200078e0a03 */
[C---:B------:R-:W-:Y:S01]  /*4880*/  ISETP.GT.U32.AND P6, PT, R3.reuse, R52, PT ;  /* 0x000000340300720c */ /* 0x040fe20003fc4070 */
[----:B------:R-:W-:Y:S01]  /*4890*/  IMAD.MOV.U32 R44, RZ, RZ, R124 ;  /* 0x000000ffff2c7224 */ /* 0x000fe200078e007c */
[----:B------:R-:W-:Y:S01]  /*48a0*/  IABS R124, R175 ;  /* 0x000000af007c7213 */ /* 0x000fe20000000000 */
[----:B------:R-:W-:Y:S02]  /*48b0*/  IMAD.MOV R243, RZ, RZ, -R243 ;  /* 0x000000fffff37224 */ /* 0x000fe400078e0af3 */
[----:B------:R-:W-:Y:S01]  /*48c0*/  @!P2 IMAD.MOV R44, RZ, RZ, -R44 ;  /* 0x000000ffff2ca224 */ /* 0x000fe200078e0a2c */
[C---:B------:R-:W-:Y:S01]  /*48d0*/  ISETP.GT.U32.AND P2, PT, R3.reuse, R239, PT ;  /* 0x000000ef0300720c */ /* 0x040fe20003f44070 */
[----:B------:R-:W-:Y:S01]  /*48e0*/  @!P4 IMAD.MOV R45, RZ, RZ, -R45 ;  /* 0x000000ffff2dc224 */ /* 0x000fe200078e0a2d */
[----:B------:R-:W-:Y:S01]  /*48f0*/  ISETP.GT.U32.AND P4, PT, R3, R236, PT ;  /* 0x000000ec0300720c */ /* 0x000fe20003f84070 */
[----:B------:R-:W-:-:S04]  /*4900*/  IMAD.HI.U32 R242, R5, R182, RZ ;  /* 0x000000b605f27227 */ /* 0x000fc800078e00ff */
[--C-:B------:R-:W-:Y:S02]  /*4910*/  @!P6 IMAD.IADD R52, R52, 0x1, -R3.reuse ;  /* 0x000000013434e824 */ /* 0x100fe400078e0a03 */
[C---:B------:R-:W-:Y:S02]  /*4920*/  IMAD R186, R3.reuse, R243, R186 ;  /* 0x000000f303ba7224 */ /* 0x040fe400078e02ba */
[----:B------:R-:W-:Y:S01]  /*4930*/  IMAD.MOV R242, RZ, RZ, -R242 ;  /* 0x000000fffff27224 */ /* 0x000fe200078e0af2 */
[C---:B------:R-:W-:Y:S01]  /*4940*/  ISETP.GT.U32.AND P6, PT, R3.reuse, R52, PT ;  /* 0x000000340300720c */ /* 0x040fe20003fc4070 */
[----:B------:R-:W-:Y:S01]  /*4950*/  @!P1 IMAD.MOV R46, RZ, RZ, -R46 ;  /* 0x000000ffff2e9224 */ /* 0x000fe200078e0a2e */
[----:B------:R-:W-:Y:S01]  /*4960*/  ISETP.GT.U32.AND P1, PT, R3, R235, PT ;  /* 0x000000eb0300720c */ /* 0x000fe20003f24070 */
[----:B------:R-:W-:Y:S01]  /*4970*/  @!P2 IMAD.IADD R239, R239, 0x1, -R3 ;  /* 0x00000001efefa824 */ /* 0x000fe200078e0a03 */
[----:B------:R-:W-:Y:S01]  /*4980*/  ISETP.GT.U32.AND P2, PT, R3, R186, PT ;  /* 0x000000ba0300720c */ /* 0x000fe20003f44070 */
[----:B------:R-:W-:-:S04]  /*4990*/  IMAD.HI.U32 R240, R5, R180, RZ ;  /* 0x000000b405f07227 */ /* 0x000fc800078e00ff */
[----:B------:R-:W-:-:S04]  /*49a0*/  IMAD.HI.U32 R241, R5, R181, RZ ;  /* 0x000000b505f17227 */ /* 0x000fc800078e00ff */
[C---:B------:R-:W-:Y:S02]  /*49b0*/  IMAD R182, R3.reuse, R242, R182 ;  /* 0x000000f203b67224 */ /* 0x040fe400078e02b6 */
[----:B------:R-:W-:Y:S02]  /*49c0*/  IMAD.MOV R240, RZ, RZ, -R240 ;  /* 0x000000fffff07224 */ /* 0x000fe400078e0af0 */
[----:B------:R-:W-:Y:S02]  /*49d0*/  IMAD.MOV R241, RZ, RZ, -R241 ;  /* 0x000000fffff17224 */ /* 0x000fe400078e0af1 */
[----:B------:R-:W-:Y:S01]  /*49e0*/  @!P4 IMAD.IADD R236, R236, 0x1, -R3 ;  /* 0x00000001ececc824 */ /* 0x000fe200078e0a03 */
[C---:B------:R-:W-:Y:S01]  /*49f0*/  ISETP.GT.U32.AND P4, PT, R3.reuse, R182, PT ;  /* 0x000000b60300720c */ /* 0x040fe20003f84070 */
[----:B------:R-:W-:Y:S01]  /*4a00*/  @!P0 IMAD.MOV R47, RZ, RZ, -R47 ;  /* 0x000000ffff2f8224 */ /* 0x000fe200078e0a2f */
[C---:B------:R-:W-:Y:S01]  /*4a10*/  ISETP.GT.U32.AND P0, PT, R3.reuse, R51, PT ;  /* 0x000000330300720c */ /* 0x040fe20003f04070 */
[C---:B------:R-:W-:Y:S01]  /*4a20*/  IMAD R180, R3.reuse, R240, R180 ;  /* 0x000000f003b47224 */ /* 0x040fe200078e02b4 */
[----:B------:R-:W-:Y:S01]  /*4a30*/  IABS R240, R56 ;  /* 0x0000003800f07213 */ /* 0x000fe20000000000 */
[----:B------:R-:W-:-:S02]  /*4a40*/  IMAD R181, R3, R241, R181 ;  /* 0x000000f103b57224 */ /* 0x000fc400078e02b5 */
[--C-:B------:R-:W-:Y:S01]  /*4a50*/  @!P6 IMAD.IADD R52, R52, 0x1, -R3.reuse ;  /* 0x000000013434e824 */ /* 0x100fe200078e0a03 */
[----:B------:R-:W-:Y:S01]  /*4a60*/  ISETP.GT.U32.AND P6, PT, R3, R180, PT ;  /* 0x000000b40300720c */ /* 0x000fe20003fc4070 */
[--C-:B------:R-:W-:Y:S01]  /*4a70*/  @!P1 IMAD.IADD R235, R235, 0x1, -R3.reuse ;  /* 0x00000001ebeb9824 */ /* 0x100fe200078e0a03 */
[----:B------:R-:W-:Y:S01]  /*4a80*/  ISETP.GT.U32.AND P1, PT, R3, R181, PT ;  /* 0x000000b50300720c */ /* 0x000fe20003f24070 */
[----:B------:R-:W-:Y:S01]  /*4a90*/  @!P2 IMAD.IADD R186, R186, 0x1, -R3 ;  /* 0x00000001babaa824 */ /* 0x000fe200078e0a03 */
[----:B------:R-:W-:Y:S01]  /*4aa0*/  ISETP.GE.AND P2, PT, R176, RZ, PT ;  /* 0x000000ffb000720c */ /* 0x000fe20003f46270 */
[----:B------:R-:W-:-:S04]  /*4ab0*/  IMAD.HI.U32 R241, R5, R240, RZ ;  /* 0x000000f005f17227 */ /* 0x000fc800078e00ff */
[----:B------:R-:W-:Y:S02]  /*4ac0*/  IMAD.MOV R241, RZ, RZ, -R241 ;  /* 0x000000fffff17224 */ /* 0x000fe400078e0af1 */
[--C-:B------:R-:W-:Y:S01]  /*4ad0*/  @!P4 IMAD.IADD R182, R182, 0x1, -R3.reuse ;  /* 0x00000001b6b6c824 */ /* 0x100fe200078e0a03 */
[----:B------:R-:W-:Y:S01]  /*4ae0*/  ISETP.GE.AND P4, PT, R50, RZ, PT ;  /* 0x000000ff3200720c */ /* 0x000fe20003f86270 */
[--C-:B------:R-:W-:Y:S01]  /*4af0*/  @!P0 IMAD.IADD R51, R51, 0x1, -R3.reuse ;  /* 0x0000000133338824 */ /* 0x100fe200078e0a03 */
[----:B------:R-:W-:Y:S01]  /*4b00*/  ISETP.GE.AND P0, PT, R48, RZ, PT ;  /* 0x000000ff3000720c */ /* 0x000fe20003f06270 */
[C---:B------:R-:W-:Y:S01]  /*4b10*/  IMAD R176, R3.reuse, R241, R240 ;  /* 0x000000f103b07224 */ /* 0x040fe200078e02f0 */
[----:B------:R-:W-:Y:S01]  /*4b20*/  IABS R240, R57 ;  /* 0x0000003900f07213 */ /* 0x000fe20000000000 */
[--C-:B------:R-:W-:Y:S01]  /*4b30*/  @!P6 IMAD.IADD R180, R180, 0x1, -R3.reuse ;  /* 0x00000001b4b4e824 */ /* 0x100fe200078e0a03 */
[----:B------:R-:W-:Y:S01]  /*4b40*/  ISETP.GT.U32.AND P6, PT, R3, R186, PT ;  /* 0x000000ba0300720c */ /* 0x000fe20003fc4070 */
[----:B------:R-:W-:Y:S01]  /*4b50*/  @!P1 IMAD.IADD R181, R181, 0x1, -R3 ;  /* 0x00000001b5b59824 */ /* 0x000fe200078e0a03 */
[----:B------:R-:W-:Y:S01]  /*4b60*/  ISETP.GE.AND P1, PT, R49, RZ, PT ;  /* 0x000000ff3100720c */ /* 0x000fe20003f26270 */
[----:B------:R-:W-:Y:S01]  /*4b70*/  @!P2 IMAD.MOV R51, RZ, RZ, -R51 ;  /* 0x000000ffff33a224 */ /* 0x000fe200078e0a33 */
[----:B------:R-:W-:Y:S01]  /*4b80*/  ISETP.GT.U32.AND P2, PT, R3, R176, PT ;  /* 0x000000b00300720c */ /* 0x000fe20003f44070 */
[----:B------:R-:W-:-:S04]  /*4b90*/  IMAD.HI.U32 R48, R5, R124, RZ ;  /* 0x0000007c05307227 */ /* 0x000fc800078e00ff */
[----:B------:R-:W-:Y:S01]  /*4ba0*/  IMAD.MOV.U32 R49, RZ, RZ, R236 ;  /* 0x000000ffff317224 */ /* 0x000fe200078e00ec */
[----:B------:R-:W-:Y:S01]  /*4bb0*/  IABS R236, R66 ;  /* 0x0000004200ec7213 */ /* 0x000fe20000000000 */
[----:B------:R-:W-:Y:S01]  /*4bc0*/  IMAD.MOV.U32 R50, RZ, RZ, R235 ;  /* 0x000000ffff327224 */ /* 0x000fe200078e00eb */
[----:B------:R-:W-:Y:S01]  /*4bd0*/  IABS R235, R65 ;  /* 0x0000004100eb7213 */ /* 0x000fe20000000000 */
[----:B------:R-:W-:Y:S02]  /*4be0*/  IMAD.MOV R48, RZ, RZ, -R48 ;  /* 0x000000ffff307224 */ /* 0x000fe400078e0a30 */
[----:B------:R-:W-:Y:S01]  /*4bf0*/  @!P3 IMAD.MOV R49, RZ, RZ, -R49 ;  /* 0x000000ffff31b224 */ /* 0x000fe200078e0a31 */
[----:B------:R-:W-:Y:S01]  /*4c00*/  ISETP.GT.U32.AND P3, PT, R3, R182, PT ;  /* 0x000000b60300720c */ /* 0x000fe20003f64070 */
[----:B------:R-:W-:Y:S01]  /*4c10*/  @!P4 IMAD.MOV R52, RZ, RZ, -R52 ;  /* 0x000000ffff34c224 */ /* 0x000fe200078e0a34 */
[----:B------:R-:W-:Y:S01]  /*4c20*/  ISETP.GE.AND P4, PT, R53, RZ, PT ;  /* 0x000000ff3500720c */ /* 0x000fe20003f86270 */
[----:B------:R-:W-:-:S04]  /*4c30*/  IMAD.HI.U32 R53, R5, R240, RZ ;  /* 0x000000f005357227 */ /* 0x000fc800078e00ff */
[----:B------:R-:W-:Y:S01]  /*4c40*/  @!P0 IMAD.MOV R50, RZ, RZ, -R50 ;  /* 0x000000ffff328224 */ /* 0x000fe200078e0a32 */
[C---:B------:R-:W-:Y:S01]  /*4c50*/  ISETP.GT.U32.AND P0, PT, R3.reuse, R181, PT ;  /* 0x000000b50300720c */ /* 0x040fe20003f04070 */
[C---:B------:R-:W-:Y:S02]  /*4c60*/  IMAD R124, R3.reuse, R48, R124 ;  /* 0x00000030037c7224 */ /* 0x040fe400078e027c */
[----:B------:R-:W-:Y:S02]  /*4c70*/  IMAD.MOV.U32 R48, RZ, RZ, R239 ;  /* 0x000000ffff307224 */ /* 0x000fe400078e00ef */
[----:B------:R-:W-:Y:S02]  /*4c80*/  IMAD.MOV R53, RZ, RZ, -R53 ;  /* 0x000000ffff357224 */ /* 0x000fe400078e0a35 */
[--C-:B------:R-:W-:Y:S01]  /*4c90*/  @!P6 IMAD.IADD R186, R186, 0x1, -R3.reuse ;  /* 0x00000001babae824 */ /* 0x100fe200078e0a03 */
[----:B------:R-:W-:Y:S01]  /*4ca0*/  ISETP.GT.U32.AND P6, PT, R3, R124, PT ;  /* 0x0000007c0300720c */ /* 0x000fe20003fc4070 */
[----:B------:R-:W-:Y:S01]  /*4cb0*/  @!P2 IMAD.IADD R176, R176, 0x1, -R3 ;  /* 0x00000001b0b0a824 */ /* 0x000fe200078e0a03 */
[----:B------:R-:W-:Y:S01]  /*4cc0*/  ISETP.GE.AND P2, PT, R175, RZ, PT ;  /* 0x000000ffaf00720c */ /* 0x000fe20003f46270 */
[----:B------:R-:W-:Y:S01]  /*4cd0*/  @!P5 IMAD.MOV R48, RZ, RZ, -R48 ;  /* 0x000000ffff30d224 */ /* 0x000fe200078e0a30 */
[C---:B------:R-:W-:Y:S01]  /*4ce0*/  ISETP.GT.U32.AND P5, PT, R3.reuse, R180, PT ;  /* 0x000000b40300720c */ /* 0x040fe20003fa4070 */
[----:B------:R-:W-:-:S02]  /*4cf0*/  IMAD R175, R3, R53, R240 ;  /* 0x0000003503af7224 */ /* 0x000fc400078e02f0 */
[----:B------:R-:W-:Y:S02]  /*4d00*/  IMAD.MOV.U32 R53, RZ, RZ, R186 ;  /* 0x000000ffff357224 */ /* 0x000fe400078e00ba */
[----:B------:R-:W-:Y:S01]  /*4d10*/  @!P3 IMAD.IADD R182, R182, 0x1, -R3 ;  /* 0x00000001b6b6b824 */ /* 0x000fe200078e0a03 */
[----:B------:R-:W-:Y:S01]  /*4d20*/  ISETP.GE.AND P3, PT, R54, RZ, PT ;  /* 0x000000ff3600720c */ /* 0x000fe20003f66270 */
[----:B------:R-:W-:Y:S01]  /*4d30*/  @!P1 IMAD.MOV R53, RZ, RZ, -R53 ;  /* 0x000000ffff359224 */ /* 0x000fe200078e0a35 */
[----:B------:R-:W-:Y:S01]  /*4d40*/  IABS R54, R60 ;  /* 0x0000003c00367213 */ /* 0x000fe20000000000 */
[--C-:B------:R-:W-:Y:S01]  /*4d50*/  @!P0 IMAD.IADD R181, R181, 0x1, -R3.reuse ;  /* 0x00000001b5b58824 */ /* 0x100fe200078e0a03 */
[----:B------:R-:W-:Y:S01]  /*4d60*/  ISETP.GT.U32.AND P1, PT, R3, R176, PT ;  /* 0x000000b00300720c */ /* 0x000fe20003f24070 */
[--C-:B------:R-:W-:Y:S01]  /*4d70*/  @!P6 IMAD.IADD R124, R124, 0x1, -R3.reuse ;  /* 0x000000017c7ce824 */ /* 0x100fe200078e0a03 */
[----:B------:R-:W-:Y:S01]  /*4d80*/  ISETP.GE.AND P0, PT, R55, RZ, PT ;  /* 0x000000ff3700720c */ /* 0x000fe20003f06270 */
[----:B------:R-:W-:Y:S01]  /*4d90*/  IMAD.MOV.U32 R186, RZ, RZ, R54 ;  /* 0x000000ffffba7224 */ /* 0x000fe200078e0036 */
[----:B------:R-:W-:Y:S01]  /*4da0*/  ISETP.GT.U32.AND P6, PT, R3, R175, PT ;  /* 0x000000af0300720c */ /* 0x000fe20003fc4070 */
[----:B------:R-:W-:Y:S01]  /*4db0*/  @!P5 IMAD.IADD R180, R180, 0x1, -R3 ;  /* 0x00000001b4b4d824 */ /* 0x000fe200078e0a03 */
[----:B------:R-:W-:Y:S01]  /*4dc0*/  ISETP.GE.AND P5, PT, R56, RZ, PT ;  /* 0x000000ff3800720c */ /* 0x000fe20003fa6270 */
[----:B------:R-:W-:-:S02]  /*4dd0*/  IMAD.MOV.U32 R54, RZ, RZ, R182 ;  /* 0x000000ffff367224 */ /* 0x000fc400078e00b6 */
[----:B------:R-:W-:-:S04]  /*4de0*/  IMAD.HI.U32 R182, R5, R186, RZ ;  /* 0x000000ba05b67227 */ /* 0x000fc800078e00ff */
[----:B------:R-:W-:Y:S02]  /*4df0*/  IMAD.MOV.U32 R55, RZ, RZ, R181 ;  /* 0x000000ffff377224 */ /* 0x000fe400078e00b5 */
[----:B------:R-:W-:Y:S02]  /*4e00*/  IMAD.MOV.U32 R56, RZ, RZ, R180 ;  /* 0x000000ffff387224 */ /* 0x000fe400078e00b4 */
[----:B------:R-:W-:Y:S02]  /*4e10*/  IMAD.MOV R182, RZ, RZ, -R182 ;  /* 0x000000ffffb67224 */ /* 0x000fe400078e0ab6 */
[----:B------:R-:W-:Y:S01]  /*4e20*/  @!P1 IMAD.IADD R176, R176, 0x1, -R3 ;  /* 0x00000001b0b09824 */ /* 0x000fe200078e0a03 */
[----:B------:R-:W-:Y:S01]  /*4e30*/  ISETP.GE.AND P1, PT, R65, RZ, PT ;  /* 0x000000ff4100720c */ /* 0x000fe20003f26270 */
[----:B------:R-:W-:Y:S01]  /*4e40*/  @!P4 IMAD.MOV R54, RZ, RZ, -R54 ;  /* 0x000000ffff36c224 */ /* 0x000fe200078e0a36 */
[----:B------:R-:W-:Y:S01]  /*4e50*/  ISETP.GT.U32.AND P4, PT, R3, R124, PT ;  /* 0x0000007c0300720c */ /* 0x000fe20003f84070 */
[----:B------:R-:W-:Y:S01]  /*4e60*/  @!P3 IMAD.MOV R55, RZ, RZ, -R55 ;  /* 0x000000ffff37b224 */ /* 0x000fe200078e0a37 */
[----:B------:R-:W-:Y:S01]  /*4e70*/  ISETP.GE.AND P3, PT, R57, RZ, PT ;  /* 0x000000ff3900720c */ /* 0x000fe20003f66270 */
[----:B------:R-:W-:Y:S01]  /*4e80*/  @!P0 IMAD.MOV R56, RZ, RZ, -R56 ;  /* 0x000000ffff388224 */ /* 0x000fe200078e0a38 */
[----:B------:R-:W-:Y:S01]  /*4e90*/  ISETP.GE.AND P0, PT, R60, RZ, PT ;  /* 0x000000ff3c00720c */ /* 0x000fe20003f06270 */
[----:B------:R-:W-:Y:S01]  /*4ea0*/  IMAD R60, R3, R182, R186 ;  /* 0x000000b6033c7224 */ /* 0x000fe200078e02ba */
[----:B------:R-:W-:Y:S01]  /*4eb0*/  IABS R186, R58 ;  /* 0x0000003a00ba7213 */ /* 0x000fe20000000000 */
[----:B------:R-:W-:Y:S01]  /*4ec0*/  IMAD.MOV.U32 R57, RZ, RZ, R176 ;  /* 0x000000ffff397224 */ /* 0x000fe200078e00b0 */
[----:B------:R-:W-:Y:S01]  /*4ed0*/  IABS R182, R59 ;  /* 0x0000003b00b67213 */ /* 0x000fe20000000000 */
[----:B------:R-:W-:Y:S01]  /*4ee0*/  @!P6 IMAD.IADD R175, R175, 0x1, -R3 ;  /* 0x00000001afafe824 */ /* 0x000fe200078e0a03 */
[----:B------:R-:W-:Y:S01]  /*4ef0*/  IABS R176, R62 ;  /* 0x0000003e00b07213 */ /* 0x000fe20000000000 */
[----:B------:R-:W-:Y:S01]  /*4f00*/  @!P5 IMAD.MOV R57, RZ, RZ, -R57 ;  /* 0x000000ffff39d224 */ /* 0x000fe200078e0a39 */
[----:B------:R-:W-:Y:S01]  /*4f10*/  ISETP.GT.U32.AND P5, PT, R3, R60, PT ;  /* 0x0000003c0300720c */ /* 0x000fe20003fa4070 */
[----:B------:R-:W-:Y:S01]  /*4f20*/  @!P4 IMAD.IADD R124, R124, 0x1, -R3 ;  /* 0x000000017c7cc824 */ /* 0x000fe200078e0a03 */
[----:B------:R-:W-:Y:S01]  /*4f30*/  ISETP.GE.AND P4, PT, R58, RZ, PT ;  /* 0x000000ff3a00720c */ /* 0x000fe20003f86270 */
[----:B------:R-:W-:Y:S01]  /*4f40*/  IMAD.HI.U32 R65, R5, R235, RZ ;  /* 0x000000eb05417227 */ /* 0x000fe200078e00ff */
[----:B------:R-:W-:-:S03]  /*4f50*/  ISETP.GT.U32.AND P6, PT, R3, R175, PT ;  /* 0x000000af0300720c */ /* 0x000fc60003fc4070 */
[----:B------:R-:W-:Y:S02]  /*4f60*/  IMAD.MOV.U32 R58, RZ, RZ, R124 ;  /* 0x000000ffff3a7224 */ /* 0x000fe400078e007c */
[----:B------:R-:W-:Y:S01]  /*4f70*/  IMAD.MOV R124, RZ, RZ, -R65 ;  /* 0x000000ffff7c7224 */ /* 0x000fe200078e0a41 */
[----:B------:R-:W-:Y:S01]  /*4f80*/  IABS R65, R61 ;  /* 0x0000003d00417213 */ /* 0x000fe20000000000 */
[----:B------:R-:W-:Y:S01]  /*4f90*/  @!P2 IMAD.MOV R58, RZ, RZ, -R58 ;  /* 0x000000ffff3aa224 */ /* 0x000fe200078e0a3a */
[----:B------:R-:W-:Y:S01]  /*4fa0*/  ISETP.GE.AND P2, PT, R59, RZ, PT ;  /* 0x000000ff3b00720c */ /* 0x000fe20003f46270 */
[----:B------:R-:W-:Y:S02]  /*4fb0*/  @!P5 IMAD.IADD R60, R60, 0x1, -R3 ;  /* 0x000000013c3cd824 */ /* 0x000fe400078e0a03 */
[----:B------:R-:W-:-:S03]  /*4fc0*/  IMAD.HI.U32 R59, R5, R186, RZ ;  /* 0x000000ba053b7227 */ /* 0x000fc600078e00ff */
[C---:B------:R-:W-:Y:S01]  /*4fd0*/  ISETP.GT.U32.AND P5, PT, R3.reuse, R60, PT ;  /* 0x0000003c0300720c */ /* 0x040fe20003fa4070 */
[----:B------:R-:W-:Y:S01]  /*4fe0*/  IMAD R235, R3, R124, R235 ;  /* 0x0000007c03eb7224 */ /* 0x000fe200078e02eb */
[----:B------:R-:W-:Y:S01]  /*4ff0*/  IABS R124, R63 ;  /* 0x0000003f007c7213 */ /* 0x000fe20000000000 */
[----:B------:R-:W-:Y:S02]  /*5000*/  IMAD.MOV R59, RZ, RZ, -R59 ;  /* 0x000000ffff3b7224 */ /* 0x000fe400078e0a3b */
[----:B------:R-:W-:-:S04]  /*5010*/  IMAD.HI.U32 R180, R5, R65, RZ ;  /* 0x0000004105b47227 */ /* 0x000fc800078e00ff */
[----:B------:R-:W-:-:S04]  /*5020*/  IMAD.HI.U32 R181, R5, R182, RZ ;  /* 0x000000b605b57227 */ /* 0x000fc800078e00ff */
[----:B------:R-:W-:Y:S01]  /*5030*/  @!P6 IMAD.IADD R175, R175, 0x1, -R3 ;  /* 0x00000001afafe824 */ /* 0x000fe200078e0a03 */
[C---:B------:R-:W-:Y:S01]  /*5040*/  ISETP.GT.U32.AND P6, PT, R3.reuse, R235, PT ;  /* 0x000000eb0300720c */ /* 0x040fe20003fc4070 */
[----:B------:R-:W-:Y:S02]  /*5050*/  IMAD R186, R3, R59, R186 ;  /* 0x0000003b03ba7224 */ /* 0x000fe400078e02ba */
[----:B------:R-:W-:Y:S02]  /*5060*/  IMAD.MOV R180, RZ, RZ, -R180 ;  /* 0x000000ffffb47224 */ /* 0x000fe400078e0ab4 */
[----:B------:R-:W-:-:S04]  /*5070*/  IMAD.HI.U32 R59, R5, R176, RZ ;  /* 0x000000b0053b7227 */ /* 0x000fc800078e00ff */
[----:B------:R-:W-:Y:S02]  /*5080*/  IMAD.MOV R181, RZ, RZ, -R181 ;  /* 0x000000ffffb57224 */ /* 0x000fe400078e0ab5 */
[C---:B------:R-:W-:Y:S02]  /*5090*/  IMAD R65, R3.reuse, R180, R65 ;  /* 0x000000b403417224 */ /* 0x040fe400078e0241 */
[----:B------:R-:W-:Y:S02]  /*50a0*/  IMAD.MOV R180, RZ, RZ, -R59 ;  /* 0x000000ffffb47224 */ /* 0x000fe400078e0a3b */
[C---:B------:R-:W-:Y:S01]  /*50b0*/  IMAD R182, R3.reuse, R181, R182 ;  /* 0x000000b503b67224 */ /* 0x040fe200078e02b6 */
[----:B------:R-:W-:Y:S01]  /*50c0*/  IABS R181, R64 ;  /* 0x0000004000b57213 */ /* 0x000fe20000000000 */
[----:B------:R-:W-:Y:S02]  /*50d0*/  IMAD.MOV.U32 R59, RZ, RZ, R175 ;  /* 0x000000ffff3b7224 */ /* 0x000fe400078e00af */
[----:B------:R-:W-:Y:S01]  /*50e0*/  @!P5 IMAD.IADD R60, R60, 0x1, -R3 ;  /* 0x000000013c3cd824 */ /* 0x000fe200078e0a03 */
[C---:B------:R-:W-:Y:S01]  /*50f0*/  ISETP.GT.U32.AND P5, PT, R3.reuse, R186, PT ;  /* 0x000000ba0300720c */ /* 0x040fe20003fa4070 */
[----:B------:R-:W-:Y:S01]  /*5100*/  @!P3 IMAD.MOV R59, RZ, RZ, -R59 ;  /* 0x000000ffff3bb224 */ /* 0x000fe200078e0a3b */
[----:B------:R-:W-:Y:S01]  /*5110*/  ISETP.GT.U32.AND P3, PT, R3, R182, PT ;  /* 0x000000b60300720c */ /* 0x000fe20003f64070 */
[----:B------:R-:W-:-:S02]  /*5120*/  @!P6 IMAD.IADD R235, R235, 0x1, -R3 ;  /* 0x00000001ebebe824 */ /* 0x000fc400078e0a03 */
[----:B------:R-:W-:Y:S01]  /*5130*/  @!P0 IMAD.MOV R60, RZ, RZ, -R60 ;  /* 0x000000ffff3c8224 */ /* 0x000fe200078e0a3c */
[C---:B------:R-:W-:Y:S01]  /*5140*/  ISETP.GT.U32.AND P0, PT, R3.reuse, R65, PT ;  /* 0x000000410300720c */ /* 0x040fe20003f04070 */
[C---:B------:R-:W-:Y:S01]  /*5150*/  IMAD R176, R3.reuse, R180, R176 ;  /* 0x000000b403b07224 */ /* 0x040fe200078e02b0 */
[----:B------:R-:W-:Y:S01]  /*5160*/  ISETP.GT.U32.AND P6, PT, R3, R235, PT ;  /* 0x000000eb0300720c */ /* 0x000fe20003fc4070 */
[----:B------:R-:W-:Y:S01]  /*5170*/  IMAD.HI.U32 R175, R5, R124, RZ ;  /* 0x0000007c05af7227 */ /* 0x000fe200078e00ff */
[----:B------:R-:W-:-:S03]  /*5180*/  IABS R180, R69 ;  /* 0x0000004500b47213 */ /* 0x000fc60000000000 */
[--C-:B------:R-:W-:Y:S01]  /*5190*/  @!P5 IMAD.IADD R186, R186, 0x1, -R3.reuse ;  /* 0x00000001babad824 */ /* 0x100fe200078e0a03 */
[C---:B------:R-:W-:Y:S01]  /*51a0*/  ISETP.GT.U32.AND P5, PT, R3.reuse, R176, PT ;  /* 0x000000b00300720c */ /* 0x040fe20003fa4070 */
[----:B------:R-:W-:Y:S02]  /*51b0*/  @!P3 IMAD.IADD R182, R182, 0x1, -R3 ;  /* 0x00000001b6b6b824 */ /* 0x000fe400078e0a03 */
[----:B------:R-:W-:Y:S01]  /*51c0*/  IMAD.MOV R175, RZ, RZ, -R175 ;  /* 0x000000ffffaf7224 */ /* 0x000fe200078e0aaf */
[----:B------:R-:W-:Y:S01]  /*51d0*/  ISETP.GT.U32.AND P3, PT, R3, R186, PT ;  /* 0x000000ba0300720c */ /* 0x000fe20003f64070 */
[--C-:B------:R-:W-:Y:S01]  /*51e0*/  @!P0 IMAD.IADD R65, R65, 0x1, -R3.reuse ;  /* 0x0000000141418824 */ /* 0x100fe200078e0a03 */
[----:B------:R-:W-:Y:S01]  /*51f0*/  ISETP.GT.U32.AND P0, PT, R3, R182, PT ;  /* 0x000000b60300720c */ /* 0x000fe20003f04070 */
[----:B------:R-:W-:Y:S01]  /*5200*/  @!P6 IMAD.IADD R235, R235, 0x1, -R3 ;  /* 0x00000001ebebe824 */ /* 0x000fe200078e0a03 */
[----:B------:R-:W-:Y:S01]  /*5210*/  ISETP.GE.AND P6, PT, R61, RZ, PT ;  /* 0x000000ff3d00720c */ /* 0x000fe20003fc6270 */
[----:B------:R-:W-:Y:S01]  /*5220*/  IMAD R124, R3, R175, R124 ;  /* 0x000000af037c7224 */ /* 0x000fe200078e027c */
[----:B------:R-:W-:Y:S01]  /*5230*/  IABS R175, R70 ;  /* 0x0000004600af7213 */ /* 0x000fe20000000000 */
[----:B------:R-:W-:-:S02]  /*5240*/  IMAD.MOV.U32 R61, RZ, RZ, R235 ;  /* 0x000000ffff3d7224 */ /* 0x000fc400078e00eb */
[----:B------:R-:W-:Y:S01]  /*5250*/  @!P5 IMAD.IADD R176, R176, 0x1, -R3 ;  /* 0x00000001b0b0d824 */ /* 0x000fe200078e0a03 */
[----:B------:R-:W-:Y:S01]  /*5260*/  ISETP.GT.U32.AND P5, PT, R3, R65, PT ;  /* 0x000000410300720c */ /* 0x000fe20003fa4070 */
[----:B------:R-:W-:-:S04]  /*5270*/  IMAD.HI.U32 R235, R5, R181, RZ ;  /* 0x000000b505eb7227 */ /* 0x000fc800078e00ff */
[----:B------:R-:W-:Y:S01]  /*5280*/  @!P3 IMAD.IADD R186, R186, 0x1, -R3 ;  /* 0x00000001babab824 */ /* 0x000fe200078e0a03 */
[C---:B------:R-:W-:Y:S01]  /*5290*/  ISETP.GT.U32.AND P3, PT, R3.reuse, R124, PT ;  /* 0x0000007c0300720c */ /* 0x040fe20003f64070 */
[----:B------:R-:W-:Y:S01]  /*52a0*/  @!P1 IMAD.MOV R61, RZ, RZ, -R61 ;  /* 0x000000ffff3d9224 */ /* 0x000fe200078e0a3d */
[----:B------:R-:W-:Y:S01]  /*52b0*/  ISETP.GT.U32.AND P1, PT, R3, R176, PT ;  /* 0x000000b00300720c */ /* 0x000fe20003f24070 */
[----:B------:R-:W-:Y:S01]  /*52c0*/  @!P0 IMAD.IADD R182, R182, 0x1, -R3 ;  /* 0x00000001b6b68824 */ /* 0x000fe200078e0a03 */
[----:B------:R-:W-:Y:S01]  /*52d0*/  ISETP.GE.AND P0, PT, R62, RZ, PT ;  /* 0x000000ff3e00720c */ /* 0x000fe20003f06270 */
[----:B------:R-:W-:Y:S02]  /*52e0*/  IMAD.MOV R235, RZ, RZ, -R235 ;  /* 0x000000ffffeb7224 */ /* 0x000fe400078e0aeb */
[----:B------:R-:W-:-:S04]  /*52f0*/  IMAD.HI.U32 R62, R5, R175, RZ ;  /* 0x000000af053e7227 */ /* 0x000fc800078e00ff */
[----:B------:R-:W-:Y:S02]  /*5300*/  IMAD R181, R3, R235, R181 ;  /* 0x000000eb03b57224 */ /* 0x000fe400078e02b5 */
[----:B------:R-:W-:Y:S02]  /*5310*/  IMAD.MOV R62, RZ, RZ, -R62 ;  /* 0x000000ffff3e7224 */ /* 0x000fe400078e0a3e */
[----:B------:R-:W-:Y:S01]  /*5320*/  @!P5 IMAD.IADD R65, R65, 0x1, -R3 ;  /* 0x000000014141d824 */ /* 0x000fe200078e0a03 */
[----:B------:R-:W-:Y:S01]  /*5330*/  ISETP.GT.U32.AND P5, PT, R3, R181, PT ;  /* 0x000000b50300720c */ /* 0x000fe20003fa4070 */
[----:B------:R-:W-:-:S04]  /*5340*/  IMAD.HI.U32 R239, R5, R180, RZ ;  /* 0x000000b405ef7227 */ /* 0x000fc800078e00ff */
[----:B------:R-:W-:Y:S02]  /*5350*/  IMAD R175, R3, R62, R175 ;  /* 0x0000003e03af7224 */ /* 0x000fe400078e02af */
[--C-:B------:R-:W-:Y:S01]  /*5360*/  @!P3 IMAD.IADD R124, R124, 0x1, -R3.reuse ;  /* 0x000000017c7cb824 */ /* 0x100fe200078e0a03 */
[----:B------:R-:W-:Y:S01]  /*5370*/  ISETP.GE.AND P3, PT, R64, RZ, PT ;  /* 0x000000ff4000720c */ /* 0x000fe20003f66270 */
[----:B------:R-:W-:Y:S01]  /*5380*/  IMAD.MOV.U32 R62, RZ, RZ, R186 ;  /* 0x000000ffff3e7224 */ /* 0x000fe200078e00ba */
[----:B------:R-:W-:Y:S01]  /*5390*/  IABS R64, R68 ;  /* 0x0000004400407213 */ /* 0x000fe20000000000 */
[----:B------:R-:W-:Y:S01]  /*53a0*/  @!P1 IMAD.IADD R176, R176, 0x1, -R3 ;  /* 0x00000001b0b09824 */ /* 0x000fe200078e0a03 */
[----:B------:R-:W-:Y:S01]  /*53b0*/  ISETP.GE.AND P1, PT, R63, RZ, PT ;  /* 0x000000ff3f00720c */ /* 0x000fe20003f26270 */
[----:B------:R-:W-:Y:S01]  /*53c0*/  IMAD.MOV R63, RZ, RZ, -R239 ;  /* 0x000000ffff3f7224 */ /* 0x000fe200078e0aef */
[----:B------:R-:W-:Y:S01]  /*53d0*/  IABS R239, R67 ;  /* 0x0000004300ef7213 */ /* 0x000fe20000000000 */
[----:B------:R-:W-:Y:S01]  /*53e0*/  IMAD.HI.U32 R235, R5, R236, RZ ;  /* 0x000000ec05eb7227 */ /* 0x000fe200078e00ff */
[----:B------:R-:W-:-:S03]  /*53f0*/  IABS R186, R71 ;  /* 0x0000004700ba7213 */ /* 0x000fc60000000000 */
[----:B------:R-:W-:Y:S01]  /*5400*/  @!P4 IMAD.MOV R62, RZ, RZ, -R62 ;  /* 0x000000ffff3ec224 */ /* 0x000fe200078e0a3e */
[C---:B------:R-:W-:Y:S01]  /*5410*/  ISETP.GT.U32.AND P4, PT, R3.reuse, R124, PT ;  /* 0x0000007c0300720c */ /* 0x040fe20003f84070 */
[----:B------:R-:W-:Y:S02]  /*5420*/  IMAD R180, R3, R63, R180 ;  /* 0x0000003f03b47224 */ /* 0x000fe400078e02b4 */
[----:B------:R-:W-:Y:S02]  /*5430*/  IMAD.MOV R235, RZ, RZ, -R235 ;  /* 0x000000ffffeb7224 */ /* 0x000fe400078e0aeb */
[----:B------:R-:W-:Y:S02]  /*5440*/  IMAD.MOV.U32 R63, RZ, RZ, R182 ;  /* 0x000000ffff3f7224 */ /* 0x000fe400078e00b6 */
[----:B------:R-:W-:Y:S02]  /*5450*/  IMAD.MOV.U32 R182, RZ, RZ, R64 ;  /* 0x000000ffffb67224 */ /* 0x000fe400078e0040 */
[----:B------:R-:W-:-:S02]  /*5460*/  IMAD.MOV.U32 R64, RZ, RZ, R65 ;  /* 0x000000ffff407224 */ /* 0x000fc400078e0041 */
[----:B------:R-:W-:Y:S01]  /*5470*/  IMAD R236, R3, R235, R236 ;  /* 0x000000eb03ec7224 */ /* 0x000fe200078e02ec */
[----:B------:R-:W-:Y:S01]  /*5480*/  IABS R235, R72 ;  /* 0x0000004800eb7213 */ /* 0x000fe20000000000 */
[----:B------:R-:W-:Y:S02]  /*5490*/  @!P5 IMAD.IADD R181, R181, 0x1, -R3 ;  /* 0x00000001b5b5d824 */ /* 0x000fe400078e0a03 */
[----:B------:R-:W-:Y:S01]  /*54a0*/  @!P6 IMAD.MOV R64, RZ, RZ, -R64 ;  /* 0x000000ffff40e224 */ /* 0x000fe200078e0a40 */
[C---:B------:R-:W-:Y:S01]  /*54b0*/  ISETP.GT.U32.AND P6, PT, R3.reuse, R180, PT ;  /* 0x000000b40300720c */ /* 0x040fe20003fc4070 */
[----:B------:R-:W-:Y:S01]  /*54c0*/  @!P2 IMAD.MOV R63, RZ, RZ, -R63 ;  /* 0x000000ffff3fa224 */ /* 0x000fe200078e0a3f */
[C---:B------:R-:W-:Y:S01]  /*54d0*/  ISETP.GT.U32.AND P2, PT, R3.reuse, R181, PT ;  /* 0x000000b50300720c */ /* 0x040fe20003f44070 */
[----:B------:R-:W-:Y:S01]  /*54e0*/  @!P4 IMAD.IADD R124, R124, 0x1, -R3 ;  /* 0x000000017c7cc824 */ /* 0x000fe200078e0a03 */
[C---:B------:R-:W-:Y:S01]  /*54f0*/  ISETP.GT.U32.AND P5, PT, R3.reuse, R236, PT ;  /* 0x000000ec0300720c */ /* 0x040fe20003fa4070 */
[----:B------:R-:W-:Y:S01]  /*5500*/  IMAD.MOV.U32 R65, RZ, RZ, R176 ;  /* 0x000000ffff417224 */ /* 0x000fe200078e00b0 */
[----:B------:R-:W-:Y:S01]  /*5510*/  ISETP.GT.U32.AND P4, PT, R3, R175, PT ;  /* 0x000000af0300720c */ /* 0x000fe20003f84070 */
[----:B------:R-:W-:-:S04]  /*5520*/  IMAD.HI.U32 R176, R5, R239, RZ ;  /* 0x000000ef05b07227 */ /* 0x000fc800078e00ff */
[----:B------:R-:W-:Y:S01]  /*5530*/  @!P0 IMAD.MOV R65, RZ, RZ, -R65 ;  /* 0x000000ffff418224 */ /* 0x000fe200078e0a41 */
[----:B------:R-:W-:Y:S01]  /*5540*/  ISETP.GE.AND P0, PT, R66, RZ, PT ;  /* 0x000000ff4200720c */ /* 0x000fe20003f06270 */
[----:B------:R-:W-:-:S04]  /*5550*/  IMAD.HI.U32 R66, R5, R182, RZ ;  /* 0x000000b605427227 */ /* 0x000fc800078e00ff */
[--C-:B------:R-:W-:Y:S02]  /*5560*/  @!P6 IMAD.IADD R180, R180, 0x1, -R3.reuse ;  /* 0x00000001b4b4e824 */ /* 0x100fe400078e0a03 */
[--C-:B------:R-:W-:Y:S01]  /*5570*/  @!P2 IMAD.IADD R181, R181, 0x1, -R3.reuse ;  /* 0x00000001b5b5a824 */ /* 0x100fe200078e0a03 */
[----:B------:R-:W-:Y:S01]  /*5580*/  ISETP.GE.AND P2, PT, R69, RZ, PT ;  /* 0x000000ff4500720c */ /* 0x000fe20003f46270 */
[--C-:B------:R-:W-:Y:S01]  /*5590*/  @!P5 IMAD.IADD R236, R236, 0x1, -R3.reuse ;  /* 0x00000001ececd824 */ /* 0x100fe200078e0a03 */
[----:B------:R-:W-:Y:S01]  /*55a0*/  ISETP.GE.AND P5, PT, R70, RZ, PT ;  /* 0x000000ff4600720c */ /* 0x000fe20003fa6270 */
[----:B------:R-:W-:Y:S02]  /*55b0*/  IMAD.MOV R69, RZ, RZ, -R66 ;  /* 0x000000ffff457224 */ /* 0x000fe400078e0a42 */
[----:B------:R-:W-:Y:S01]  /*55c0*/  @!P4 IMAD.IADD R175, R175, 0x1, -R3 ;  /* 0x00000001afafc824 */ /* 0x000fe200078e0a03 */
[C---:B------:R-:W-:Y:S01]  /*55d0*/  ISETP.GT.U32.AND P4, PT, R3.reuse, R180, PT ;  /* 0x000000b40300720c */ /* 0x040fe20003f84070 */
[----:B------:R-:W-:Y:S01]  /*55e0*/  IMAD.MOV.U32 R66, RZ, RZ, R124 ;  /* 0x000000ffff427224 */ /* 0x000fe200078e007c */
[C---:B------:R-:W-:Y:S01]  /*55f0*/  ISETP.GT.U32.AND P6, PT, R3.reuse, R236, PT ;  /* 0x000000ec0300720c */ /* 0x040fe20003fc4070 */
[----:B------:R-:W-:Y:S01]  /*5600*/  IMAD.MOV R176, RZ, RZ, -R176 ;  /* 0x000000ffffb07224 */ /* 0x000fe200078e0ab0 */
[----:B------:R-:W-:Y:S01]  /*5610*/  IABS R124, R74 ;  /* 0x0000004a007c7213 */ /* 0x000fe20000000000 */
[----:B------:R-:W-:Y:S01]  /*5620*/  @!P1 IMAD.MOV R66, RZ, RZ, -R66 ;  /* 0x000000ffff429224 */ /* 0x000fe200078e0a42 */
[C---:B------:R-:W-:Y:S01]  /*5630*/  ISETP.GT.U32.AND P1, PT, R3.reuse, R175, PT ;  /* 0x000000af0300720c */ /* 0x040fe20003f24070 */
[----:B------:R-:W-:-:S02]  /*5640*/  IMAD R182, R3, R69, R182 ;  /* 0x0000004503b67224 */ /* 0x000fc400078e02b6 */
[----:B------:R-:W-:Y:S01]  /*5650*/  IMAD R239, R3, R176, R239 ;  /* 0x000000b003ef7224 */ /* 0x000fe200078e02ef */
[----:B------:R-:W-:Y:S01]  /*5660*/  IABS R176, R73 ;  /* 0x0000004900b07213 */ /* 0x000fe20000000000 */
[----:B------:R-:W-:-:S04]  /*5670*/  IMAD.HI.U32 R69, R5, R186, RZ ;  /* 0x000000ba05457227 */ /* 0x000fc800078e00ff */
[--C-:B------:R-:W-:Y:S01]  /*5680*/  @!P4 IMAD.IADD R180, R180, 0x1, -R3.reuse ;  /* 0x00000001b4b4c824 */ /* 0x100fe200078e0a03 */
[C---:B------:R-:W-:Y:S01]  /*5690*/  ISETP.GT.U32.AND P4, PT, R3.reuse, R182, PT ;  /* 0x000000b60300720c */ /* 0x040fe20003f84070 */
[--C-:B------:R-:W-:Y:S01]  /*56a0*/  @!P6 IMAD.IADD R236, R236, 0x1, -R3.reuse ;  /* 0x00000001ecece824 */ /* 0x100fe200078e0a03 */
[----:B------:R-:W-:Y:S01]  /*56b0*/  ISETP.GT.U32.AND P6, PT, R3, R239, PT ;  /* 0x000000ef0300720c */ /* 0x000fe20003fc4070 */
[----:B------:R-:W-:Y:S01]  /*56c0*/  @!P1 IMAD.IADD R175, R175, 0x1, -R3 ;  /* 0x00000001afaf9824 */ /* 0x000fe200078e0a03 */
[----:B------:R-:W-:Y:S01]  /*56d0*/  ISETP.GE.AND P1, PT, R67, RZ, PT ;  /* 0x000000ff4300720c */ /* 0x000fe20003f26270 */
[----:B------:R-:W-:Y:S02]  /*56e0*/  IMAD.MOV R69, RZ, RZ, -R69 ;  /* 0x000000ffff457224 */ /* 0x000fe400078e0a45 */
[----:B------:R-:W-:-:S04]  /*56f0*/  IMAD.HI.U32 R67, R5, R124, RZ ;  /* 0x0000007c05437227 */ /* 0x000fc800078e00ff */
[----:B------:R-:W-:-:S04]  /*5700*/  IMAD.HI.U32 R70, R5, R235, RZ ;  /* 0x000000eb05467227 */ /* 0x000fc800078e00ff */
[----:B------:R-:W-:Y:S02]  /*5710*/  IMAD R186, R3, R69, R186 ;  /* 0x0000004503ba7224 */ /* 0x000fe400078e02ba */
[----:B------:R-:W-:-:S04]  /*5720*/  IMAD.HI.U32 R69, R5, R176, RZ ;  /* 0x000000b005457227 */ /* 0x000fc800078e00ff */
[----:B------:R-:W-:Y:S02]  /*5730*/  IMAD.MOV R67, RZ, RZ, -R67 ;  /* 0x000000ffff437224 */ /* 0x000fe400078e0a43 */
[----:B------:R-:W-:Y:S02]  /*5740*/  IMAD.MOV R70, RZ, RZ, -R70 ;  /* 0x000000ffff467224 */ /* 0x000fe400078e0a46 */
[----:B------:R-:W-:Y:S01]  /*5750*/  @!P4 IMAD.IADD R182, R182, 0x1, -R3 ;  /* 0x00000001b6b6c824 */ /* 0x000fe200078e0a03 */
[----:B------:R-:W-:Y:S01]  /*5760*/  ISETP.GE.AND P4, PT, R68, RZ, PT ;  /* 0x000000ff4400720c */ /* 0x000fe20003f86270 */
[----:B------:R-:W-:Y:S01]  /*5770*/  IMAD.MOV R69, RZ, RZ, -R69 ;  /* 0x000000ffff457224 */ /* 0x000fe200078e0a45 */
[----:B------:R-:W-:Y:S01]  /*5780*/  IABS R68, R75 ;  /* 0x0000004b00447213 */ /* 0x000fe20000000000 */
[----:B------:R-:W-:Y:S02]  /*5790*/  IMAD R124, R3, R67, R124 ;  /* 0x00000043037c7224 */ /* 0x000fe400078e027c */
[----:B------:R-:W-:Y:S01]  /*57a0*/  @!P6 IMAD.IADD R239, R239, 0x1, -R3 ;  /* 0x00000001efefe824 */ /* 0x000fe200078e0a03 */
[----:B------:R-:W-:Y:S01]  /*57b0*/  ISETP.GT.U32.AND P6, PT, R3, R186, PT ;  /* 0x000000ba0300720c */ /* 0x000fe20003fc4070 */
[----:B------:R-:W-:-:S02]  /*57c0*/  IMAD.MOV.U32 R67, RZ, RZ, R181 ;  /* 0x000000ffff437224 */ /* 0x000fc400078e00b5 */
[C---:B------:R-:W-:Y:S01]  /*57d0*/  IMAD R235, R3.reuse, R70, R235 ;  /* 0x0000004603eb7224 */ /* 0x040fe200078e02eb */
[----:B------:R-:W-:Y:S01]  /*57e0*/  IABS R70, R76 ;  /* 0x0000004c00467213 */ /* 0x000fe20000000000 */
[C---:B------:R-:W-:Y:S02]  /*57f0*/  IMAD R176, R3.reuse, R69, R176 ;  /* 0x0000004503b07224 */ /* 0x040fe400078e02b0 */
[----:B------:R-:W-:Y:S01]  /*5800*/  @!P3 IMAD.MOV R67, RZ, RZ, -R67 ;  /* 0x000000ffff43b224 */ /* 0x000fe200078e0a43 */
[----:B------:R-:W-:Y:S01]  /*5810*/  ISETP.GT.U32.AND P3, PT, R3, R239, PT ;  /* 0x000000ef0300720c */ /* 0x000fe20003f64070 */
[----:B------:R-:W-:Y:S02]  /*5820*/  IMAD.MOV.U32 R69, RZ, RZ, R180 ;  /* 0x000000ffff457224 */ /* 0x000fe400078e00b4 */
[----:B------:R-:W-:Y:S02]  /*5830*/  IMAD.MOV.U32 R181, RZ, RZ, R68 ;  /* 0x000000ffffb57224 */ /* 0x000fe400078e0044 */
[----:B------:R-:W-:-:S02]  /*5840*/  IMAD.MOV.U32 R68, RZ, RZ, R236 ;  /* 0x000000ffff447224 */ /* 0x000fc400078e00ec */
[----:B------:R-:W-:Y:S02]  /*5850*/  IMAD.MOV.U32 R236, RZ, RZ, R70 ;  /* 0x000000ffffec7224 */ /* 0x000fe400078e0046 */
[----:B------:R-:W-:Y:S02]  /*5860*/  IMAD.MOV.U32 R70, RZ, RZ, R175 ;  /* 0x000000ffff467224 */ /* 0x000fe400078e00af */
[----:B------:R-:W-:Y:S01]  /*5870*/  @!P2 IMAD.MOV R69, RZ, RZ, -R69 ;  /* 0x000000ffff45a224 */ /* 0x000fe200078e0a45 */
[C---:B------:R-:W-:Y:S01]  /*5880*/  ISETP.GT.U32.AND P2, PT, R3.reuse, R235, PT ;  /* 0x000000eb0300720c */ /* 0x040fe20003f44070 */
[----:B------:R-:W-:Y:S01]  /*5890*/  @!P5 IMAD.MOV R70, RZ, RZ, -R70 ;  /* 0x000000ffff46d224 */ /* 0x000fe200078e0a46 */
[C---:B------:R-:W-:Y:S01]  /*58a0*/  ISETP.GT.U32.AND P5, PT, R3.reuse, R176, PT ;  /* 0x000000b00300720c */ /* 0x040fe20003fa4070 */
[--C-:B------:R-:W-:Y:S01]  /*58b0*/  @!P6 IMAD.IADD R186, R186, 0x1, -R3.reuse ;  /* 0x00000001babae824 */ /* 0x100fe200078e0a03 */
[----:B------:R-:W-:Y:S01]  /*58c0*/  ISETP.GT.U32.AND P6, PT, R3, R182, PT ;  /* 0x000000b60300720c */ /* 0x000fe20003fc4070 */
[----:B------:R-:W-:Y:S01]  /*58d0*/  @!P3 IMAD.IADD R239, R239, 0x1, -R3 ;  /* 0x00000001efefb824 */ /* 0x000fe200078e0a03 */
[C---:B------:R-:W-:Y:S01]  /*58e0*/  ISETP.GT.U32.AND P3, PT, R3.reuse, R124, PT ;  /* 0x0000007c0300720c */ /* 0x040fe20003f64070 */
[----:B------:R-:W-:Y:S01]  /*58f0*/  @!P0 IMAD.MOV R68, RZ, RZ, -R68 ;  /* 0x000000ffff448224 */ /* 0x000fe200078e0a44 */
[----:B------:R-:W-:Y:S01]  /*5900*/  ISETP.GT.U32.AND P0, PT, R3, R186, PT ;  /* 0x000000ba0300720c */ /* 0x000fe20003f04070 */
[----:B------:R-:W-:-:S04]  /*5910*/  IMAD.HI.U32 R180, R5, R181, RZ ;  /* 0x000000b505b47227 */ /* 0x000fc800078e00ff */
[--C-:B------:R-:W-:Y:S01]  /*5920*/  @!P2 IMAD.IADD R235, R235, 0x1, -R3.reuse ;  /* 0x00000001ebeba824 */ /* 0x100fe200078e0a03 */
[----:B------:R-:W-:Y:S01]  /*5930*/  ISETP.GE.AND P2, PT, R73, RZ, PT ;  /* 0x000000ff4900720c */ /* 0x000fe20003f46270 */
[----:B------:R-:W-:Y:S02]  /*5940*/  @!P5 IMAD.IADD R176, R176, 0x1, -R3 ;  /* 0x00000001b0b0d824 */ /* 0x000fe400078e0a03 */
[----:B------:R-:W-:Y:S01]  /*5950*/  IMAD.HI.U32 R175, R5, R236, RZ ;  /* 0x000000ec05af7227 */ /* 0x000fe200078e00ff */
[----:B------:R-:W-:-:S03]  /*5960*/  ISETP.GT.U32.AND P5, PT, R3, R235, PT ;  /* 0x000000eb0300720c */ /* 0x000fc60003fa4070 */
[----:B------:R-:W-:Y:S01]  /*5970*/  @!P6 IMAD.IADD R182, R182, 0x1, -R3 ;  /* 0x00000001b6b6e824 */ /* 0x000fe200078e0a03 */
[----:B------:R-:W-:Y:S01]  /*5980*/  ISETP.GE.AND P6, PT, R71, RZ, PT ;  /* 0x000000ff4700720c */ /* 0x000fe20003fc6270 */
[----:B------:R-:W-:Y:S01]  /*5990*/  IMAD.MOV.U32 R71, RZ, RZ, R239 ;  /* 0x000000ffff477224 */ /* 0x000fe200078e00ef */
[----:B------:R-:W-:Y:S01]  /*59a0*/  IABS R239, R108 ;  /* 0x0000006c00ef7213 */ /* 0x000fe20000000000 */
[----:B------:R-:W-:Y:S02]  /*59b0*/  IMAD.MOV R180, RZ, RZ, -R180 ;  /* 0x000000ffffb47224 */ /* 0x000fe400078e0ab4 */
[----:B------:R-:W-:Y:S02]  /*59c0*/  IMAD.MOV R175, RZ, RZ, -R175 ;  /* 0x000000ffffaf7224 */ /* 0x000fe400078e0aaf */
[--C-:B------:R-:W-:Y:S02]  /*59d0*/  @!P3 IMAD.IADD R124, R124, 0x1, -R3.reuse ;  /* 0x000000017c7cb824 */ /* 0x100fe400078e0a03 */
[----:B------:R-:W-:Y:S01]  /*59e0*/  @!P0 IMAD.IADD R186, R186, 0x1, -R3 ;  /* 0x00000001baba8824 */ /* 0x000fe200078e0a03 */
[----:B------:R-:W-:Y:S01]  /*59f0*/  ISETP.GE.AND P0, PT, R72, RZ, PT ;  /* 0x000000ff4800720c */ /* 0x000fe20003f06270 */
[----:B------:R-:W-:Y:S01]  /*5a00*/  @!P1 IMAD.MOV R71, RZ, RZ, -R71 ;  /* 0x000000ffff479224 */ /* 0x000fe200078e0a47 */
[C---:B------:R-:W-:Y:S01]  /*5a10*/  ISETP.GT.U32.AND P1, PT, R3.reuse, R176, PT ;  /* 0x000000b00300720c */ /* 0x040fe20003f24070 */
[C---:B------:R-:W-:Y:S01]  /*5a20*/  IMAD R180, R3.reuse, R180, R181 ;  /* 0x000000b403b47224 */ /* 0x040fe200078e02b5 */
[C---:B------:R-:W-:Y:S01]  /*5a30*/  ISETP.GT.U32.AND P3, PT, R3.reuse, R124, PT ;  /* 0x0000007c0300720c */ /* 0x040fe20003f64070 */
[----:B------:R-:W-:Y:S01]  /*5a40*/  IMAD.MOV.U32 R72, RZ, RZ, R182 ;  /* 0x000000ffff487224 */ /* 0x000fe200078e00b6 */
[----:B------:R-:W-:Y:S01]  /*5a50*/  IABS R181, R83 ;  /* 0x0000005300b57213 */ /* 0x000fe20000000000 */
[C---:B------:R-:W-:Y:S01]  /*5a60*/  IMAD R175, R3.reuse, R175, R236 ;  /* 0x000000af03af7224 */ /* 0x040fe200078e02ec */
[----:B------:R-:W-:Y:S01]  /*5a70*/  IABS R236, R93 ;  /* 0x0000005d00ec7213 */ /* 0x000fe20000000000 */
[----:B------:R-:W-:Y:S01]  /*5a80*/  @!P4 IMAD.MOV R72, RZ, RZ, -R72 ;  /* 0x000000ffff48c224 */ /* 0x000fe200078e0a48 */
[----:B------:R-:W-:Y:S01]  /*5a90*/  ISETP.GT.U32.AND P4, PT, R3, R180, PT ;  /* 0x000000b40300720c */ /* 0x000fe20003f84070 */
[----:B------:R-:W-:Y:S01]  /*5aa0*/  @!P5 IMAD.IADD R235, R235, 0x1, -R3 ;  /* 0x00000001ebebd824 */ /* 0x000fe200078e0a03 */
[----:B------:R-:W-:Y:S01]  /*5ab0*/  ISETP.GT.U32.AND P5, PT, R3, R175, PT ;  /* 0x000000af0300720c */ /* 0x000fe20003fa4070 */
[----:B------:R-:W-:-:S02]  /*5ac0*/  IMAD.MOV.U32 R73, RZ, RZ, R186 ;  /* 0x000000ffff497224 */ /* 0x000fc400078e00ba */
[----:B------:R-:W-:Y:S01]  /*5ad0*/  @!P1 IMAD.IADD R176, R176, 0x1, -R3 ;  /* 0x00000001b0b09824 */ /* 0x000fe200078e0a03 */
[----:B------:R-:W-:Y:S01]  /*5ae0*/  ISETP.GE.AND P1, PT, R75, RZ, PT ;  /* 0x000000ff4b00720c */ /* 0x000fe20003f26270 */
[----:B------:R-:W-:Y:S01]  /*5af0*/  @!P6 IMAD.MOV R73, RZ, RZ, -R73 ;  /* 0x000000ffff49e224 */ /* 0x000fe200078e0a49 */
[----:B------:R-:W-:Y:S01]  /*5b00*/  ISETP.GE.AND P6, PT, R74, RZ, PT ;  /* 0x000000ff4a00720c */ /* 0x000fe20003fc6270 */
[----:B------:R-:W-:Y:S01]  /*5b10*/  IMAD.HI.U32 R74, R5, R181, RZ ;  /* 0x000000b5054a7227 */ /* 0x000fe200078e00ff */
[----:B------:R-:W-:-:S03]  /*5b20*/  IABS R75, R77 ;  /* 0x0000004d004b7213 */ /* 0x000fc60000000000 */
[--C-:B------:R-:W-:Y:S01]  /*5b30*/  @!P3 IMAD.IADD R124, R124, 0x1, -R3.reuse ;  /* 0x000000017c7cb824 */ /* 0x100fe200078e0a03 */
[----:B------:R-:W-:Y:S01]  /*5b40*/  ISETP.GE.AND P3, PT, R76, RZ, PT ;  /* 0x000000ff4c00720c */ /* 0x000fe20003f66270 */
[----:B------:R-:W-:Y:S02]  /*5b50*/  IMAD.MOV R76, RZ, RZ, -R74 ;  /* 0x000000ffff4c7224 */ /* 0x000fe400078e0a4a */
[----:B------:R-:W-:Y:S01]  /*5b60*/  @!P4 IMAD.IADD R180, R180, 0x1, -R3 ;  /* 0x00000001b4b4c824 */ /* 0x000fe200078e0a03 */
[----:B------:R-:W-:Y:S01]  /*5b70*/  ISETP.GE.AND P4, PT, R83, RZ, PT ;  /* 0x000000ff5300720c */ /* 0x000fe20003f86270 */
[----:B------:R-:W-:Y:S01]  /*5b80*/  IMAD.MOV.U32 R74, RZ, RZ, R235 ;  /* 0x000000ffff4a7224 */ /* 0x000fe200078e00eb */
[----:B------:R-:W-:Y:S01]  /*5b90*/  IABS R235, R91 ;  /* 0x0000005b00eb7213 */ /* 0x000fe20000000000 */
[----:B------:R-:W-:Y:S02]  /*5ba0*/  @!P5 IMAD.IADD R175, R175, 0x1, -R3 ;  /* 0x00000001afafd824 */ /* 0x000fe400078e0a03 */
[----:B------:R-:W-:-:S02]  /*5bb0*/  IMAD.MOV.U32 R83, RZ, RZ, R75 ;  /* 0x000000ffff537224 */ /* 0x000fc400078e004b */
[C---:B------:R-:W-:Y:S01]  /*5bc0*/  IMAD R181, R3.reuse, R76, R181 ;  /* 0x0000004c03b57224 */ /* 0x040fe200078e02b5 */
[C---:B------:R-:W-:Y:S01]  /*5bd0*/  ISETP.GT.U32.AND P5, PT, R3.reuse, R175, PT ;  /* 0x000000af0300720c */ /* 0x040fe20003fa4070 */
[----:B------:R-:W-:Y:S01]  /*5be0*/  IMAD.MOV.U32 R75, RZ, RZ, R176 ;  /* 0x000000ffff4b7224 */ /* 0x000fe200078e00b0 */
[----:B------:R-:W-:Y:S01]  /*5bf0*/  IABS R176, R80 ;  /* 0x0000005000b07213 */ /* 0x000fe20000000000 */
[----:B------:R-:W-:Y:S01]  /*5c00*/  @!P0 IMAD.MOV R74, RZ, RZ, -R74 ;  /* 0x000000ffff4a8224 */ /* 0x000fe200078e0a4a */
[C---:B------:R-:W-:Y:S01]  /*5c10*/  ISETP.GT.U32.AND P0, PT, R3.reuse, R180, PT ;  /* 0x000000b40300720c */ /* 0x040fe20003f04070 */
[----:B------:R-:W-:Y:S01]  /*5c20*/  @!P2 IMAD.MOV R75, RZ, RZ, -R75 ;  /* 0x000000ffff4ba224 */ /* 0x000fe200078e0a4b */
[----:B------:R-:W-:Y:S01]  /*5c30*/  ISETP.GT.U32.AND P2, PT, R3, R181, PT ;  /* 0x000000b50300720c */ /* 0x000fe20003f44070 */
[----:B------:R-:W-:-:S04]  /*5c40*/  IMAD.HI.U32 R182, R5, R83, RZ ;  /* 0x0000005305b67227 */ /* 0x000fc800078e00ff */
[----:B------:R-:W-:Y:S02]  /*5c50*/  IMAD.MOV R182, RZ, RZ, -R182 ;  /* 0x000000ffffb67224 */ /* 0x000fe400078e0ab6 */
[----:B------:R-:W-:-:S04]  /*5c60*/  IMAD.HI.U32 R186, R5, R176, RZ ;  /* 0x000000b005ba7227 */ /* 0x000fc800078e00ff */
[----:B------:R-:W-:Y:S02]  /*5c70*/  IMAD.MOV.U32 R76, RZ, RZ, R124 ;  /* 0x000000ffff4c7224 */ /* 0x000fe400078e007c */
[----:B------:R-:W-:Y:S01]  /*5c80*/  IMAD R124, R3, R182, R83 ;  /* 0x000000b6037c7224 */ /* 0x000fe200078e0253 */
[----:B------:R-:W-:Y:S01]  /*5c90*/  IABS R182, R78 ;  /* 0x0000004e00b67213 */ /* 0x000fe20000000000 */
[--C-:B------:R-:W-:Y:S01]  /*5ca0*/  @!P0 IMAD.IADD R180, R180, 0x1, -R3.reuse ;  /* 0x00000001b4b48824 */ /* 0x100fe200078e0a03 */
[----:B------:R-:W-:Y:S01]  /*5cb0*/  IABS R83, R79 ;  /* 0x0000004f00537213 */ /* 0x000fe20000000000 */
[--C-:B------:R-:W-:Y:S01]  /*5cc0*/  @!P5 IMAD.IADD R175, R175, 0x1, -R3.reuse ;  /* 0x00000001afafd824 */ /* 0x100fe200078e0a03 */
[----:B------:R-:W-:Y:S01]  /*5cd0*/  ISETP.GT.U32.AND P5, PT, R3, R124, PT ;  /* 0x0000007c0300720c */ /* 0x000fe20003fa4070 */
[----:B------:R-:W-:Y:S01]  /*5ce0*/  IMAD.MOV R186, RZ, RZ, -R186 ;  /* 0x000000ffffba7224 */ /* 0x000fe200078e0aba */
[----:B------:R-:W-:Y:S01]  /*5cf0*/  ISETP.GE.AND P0, PT, R80, RZ, PT ;  /* 0x000000ff5000720c */ /* 0x000fe20003f06270 */
[----:B------:R-:W-:Y:S01]  /*5d00*/  @!P6 IMAD.MOV R76, RZ, RZ, -R76 ;  /* 0x000000ffff4ce224 */ /* 0x000fe200078e0a4c */
[----:B------:R-:W-:Y:S01]  /*5d10*/  ISETP.GE.AND P6, PT, R77, RZ, PT ;  /* 0x000000ff4d00720c */ /* 0x000fe20003fc6270 */
[----:B------:R-:W-:Y:S01]  /*5d20*/  @!P2 IMAD.IADD R181, R181, 0x1, -R3 ;  /* 0x00000001b5b5a824 */ /* 0x000fe200078e0a03 */
[----:B------:R-:W-:Y:S01]  /*5d30*/  ISETP.GE.AND P2, PT, R78, RZ, PT ;  /* 0x000000ff4e00720c */ /* 0x000fe20003f46270 */
[----:B------:R-:W-:Y:S01]  /*5d40*/  IMAD.MOV.U32 R77, RZ, RZ, R180 ;  /* 0x000000ffff4d7224 */ /* 0x000fe200078e00b4 */
[----:B------:R-:W-:Y:S01]  /*5d50*/  IABS R180, R81 ;  /* 0x0000005100b47213 */ /* 0x000fe20000000000 */
[----:B------:R-:W-:Y:S01]  /*5d60*/  IMAD R186, R3, R186, R176 ;  /* 0x000000ba03ba7224 */ /* 0x000fe200078e02b0 */
[----:B------:R-:W-:Y:S01]  /*5d70*/  IABS R176, R82 ;  /* 0x0000005200b07213 */ /* 0x000fe20000000000 */
[----:B------:R-:W-:-:S02]  /*5d80*/  IMAD.MOV.U32 R78, RZ, RZ, R175 ;  /* 0x000000ffff4e7224 */ /* 0x000fc400078e00af */
[----:B------:R-:W-:Y:S01]  /*5d90*/  @!P1 IMAD.MOV R77, RZ, RZ, -R77 ;  /* 0x000000ffff4d9224 */ /* 0x000fe200078e0a4d */
[C---:B------:R-:W-:Y:S01]  /*5da0*/  ISETP.GT.U32.AND P1, PT, R3.reuse, R181, PT ;  /* 0x000000b50300720c */ /* 0x040fe20003f24070 */
[----:B------:R-:W-:Y:S01]  /*5db0*/  @!P3 IMAD.MOV R78, RZ, RZ, -R78 ;  /* 0x000000ffff4eb224 */ /* 0x000fe200078e0a4e */
[----:B------:R-:W-:Y:S01]  /*5dc0*/  ISETP.GT.U32.AND P3, PT, R3, R186, PT ;  /* 0x000000ba0300720c */ /* 0x000fe20003f64070 */
[----:B------:R-:W-:Y:S02]  /*5dd0*/  @!P5 IMAD.IADD R124, R124, 0x1, -R3 ;  /* 0x000000017c7cd824 */ /* 0x000fe400078e0a03 */
[----:B------:R-:W-:-:S03]  /*5de0*/  IMAD.HI.U32 R80, R5, R83, RZ ;  /* 0x0000005305507227 */ /* 0x000fc600078e00ff */
[----:B------:R-:W-:Y:S01]  /*5df0*/  ISETP.GT.U32.AND P5, PT, R3, R124, PT ;  /* 0x0000007c0300720c */ /* 0x000fe20003fa4070 */
[----:B------:R-:W-:Y:S02]  /*5e00*/  IMAD.MOV R80, RZ, RZ, -R80 ;  /* 0x000000ffff507224 */ /* 0x000fe400078e0a50 */
[----:B------:R-:W-:-:S04]  /*5e10*/  IMAD.HI.U32 R175, R5, R182, RZ ;  /* 0x000000b605af7227 */ /* 0x000fc800078e00ff */
[--C-:B------:R-:W-:Y:S01]  /*5e20*/  @!P1 IMAD.IADD R181, R181, 0x1, -R3.reuse ;  /* 0x00000001b5b59824 */ /* 0x100fe200078e0a03 */
[----:B------:R-:W-:Y:S01]  /*5e30*/  ISETP.GE.AND P1, PT, R79, RZ, PT ;  /* 0x000000ff4f00720c */ /* 0x000fe20003f26270 */
[----:B------:R-:W-:Y:S02]  /*5e40*/  @!P3 IMAD.IADD R186, R186, 0x1, -R3 ;  /* 0x00000001babab824 */ /* 0x000fe400078e0a03 */
[C---:B------:R-:W-:Y:S02]  /*5e50*/  IMAD R83, R3.reuse, R80, R83 ;  /* 0x0000005003537224 */ /* 0x040fe400078e0253 */
[----:B------:R-:W-:Y:S01]  /*5e60*/  IMAD.MOV.U32 R79, RZ, RZ, R181 ;  /* 0x000000ffff4f7224 */ /* 0x000fe200078e00b5 */
[C---:B------:R-:W-:Y:S01]  /*5e70*/  ISETP.GT.U32.AND P3, PT, R3.reuse, R186, PT ;  /* 0x000000ba0300720c */ /* 0x040fe20003f64070 */
[----:B------:R-:W-:Y:S02]  /*5e80*/  IMAD.MOV R175, RZ, RZ, -R175 ;  /* 0x000000ffffaf7224 */ /* 0x000fe400078e0aaf */
[----:B------:R-:W-:Y:S01]  /*5e90*/  @!P4 IMAD.MOV R79, RZ, RZ, -R79 ;  /* 0x000000ffff4fc224 */ /* 0x000fe200078e0a4f */
[C---:B------:R-:W-:Y:S01]  /*5ea0*/  ISETP.GT.U32.AND P4, PT, R3.reuse, R83, PT ;  /* 0x000000530300720c */ /* 0x040fe20003f84070 */
[----:B------:R-:W-:-:S02]  /*5eb0*/  IMAD R182, R3, R175, R182 ;  /* 0x000000af03b67224 */ /* 0x000fc400078e02b6 */
[----:B------:R-:W-:Y:S02]  /*5ec0*/  @!P5 IMAD.IADD R124, R124, 0x1, -R3 ;  /* 0x000000017c7cd824 */ /* 0x000fe400078e0a03 */
[----:B------:R-:W-:Y:S01]  /*5ed0*/  IMAD.HI.U32 R175, R5, R180, RZ ;  /* 0x000000b405af7227 */ /* 0x000fe200078e00ff */
[----:B------:R-:W-:-:S03]  /*5ee0*/  ISETP.GT.U32.AND P5, PT, R3, R182, PT ;  /* 0x000000b60300720c */ /* 0x000fc60003fa4070 */
[----:B------:R-:W-:-:S04]  /*5ef0*/  IMAD.HI.U32 R181, R5, R176, RZ ;  /* 0x000000b005b57227 */ /* 0x000fc800078e00ff */
[----:B------:R-:W-:Y:S01]  /*5f00*/  IMAD.MOV.U32 R80, RZ, RZ, R124 ;  /* 0x000000ffff507224 */ /* 0x000fe200078e007c */
[----:B------:R-:W-:Y:S01]  /*5f10*/  IABS R124, R95 ;  /* 0x0000005f007c7213 */ /* 0x000fe20000000000 */
[----:B------:R-:W-:Y:S02]  /*5f20*/  IMAD.MOV R175, RZ, RZ, -R175 ;  /* 0x000000ffffaf7224 */ /* 0x000fe400078e0aaf */
[----:B------:R-:W-:Y:S02]  /*5f30*/  IMAD.MOV R181, RZ, RZ, -R181 ;  /* 0x000000ffffb57224 */ /* 0x000fe400078e0ab5 */
[--C-:B------:R-:W-:Y:S02]  /*5f40*/  @!P3 IMAD.IADD R186, R186, 0x1, -R3.reuse ;  /* 0x00000001babab824 */ /* 0x100fe400078e0a03 */
[----:B------:R-:W-:Y:S01]  /*5f50*/  @!P6 IMAD.MOV R80, RZ, RZ, -R80 ;  /* 0x000000ffff50e224 */ /* 0x000fe200078e0a50 */
[----:B------:R-:W-:Y:S01]  /*5f60*/  ISETP.GE.AND P6, PT, R81, RZ, PT ;  /* 0x000000ff5100720c */ /* 0x000fe20003fc6270 */
[C---:B------:R-:W-:Y:S01]  /*5f70*/  IMAD R180, R3.reuse, R175, R180 ;  /* 0x000000af03b47224 */ /* 0x040fe200078e02b4 */
[----:B------:R-:W-:Y:S01]  /*5f80*/  IABS R175, R84 ;  /* 0x0000005400af7213 */ /* 0x000fe20000000000 */
[----:B------:R-:W-:Y:S01]  /*5f90*/  IMAD R176, R3, R181, R176 ;  /* 0x000000b503b07224 */ /* 0x000fe200078e02b0 */
[----:B------:R-:W-:Y:S01]  /*5fa0*/  IABS R181, R85 ;  /* 0x0000005500b57213 */ /* 0x000fe20000000000 */
[----:B------:R-:W-:Y:S01]  /*5fb0*/  @!P4 IMAD.IADD R83, R83, 0x1, -R3 ;  /* 0x000000015353c824 */ /* 0x000fe200078e0a03 */
[----:B------:R-:W-:Y:S01]  /*5fc0*/  ISETP.GT.U32.AND P3, PT, R3, R180, PT ;  /* 0x000000b40300720c */ /* 0x000fe20003f64070 */
[----:B------:R-:W-:-:S02]  /*5fd0*/  IMAD.MOV.U32 R81, RZ, RZ, R186 ;  /* 0x000000ffff517224 */ /* 0x000fc400078e00ba */
[----:B------:R-:W-:Y:S01]  /*5fe0*/  IMAD.HI.U32 R186, R5, R175, RZ ;  /* 0x000000af05ba7227 */ /* 0x000fe200078e00ff */
[----:B------:R-:W-:-:S03]  /*5ff0*/  ISETP.GT.U32.AND P4, PT, R3, R83, PT ;  /* 0x000000530300720c */ /* 0x000fc60003f84070 */
[----:B------:R-:W-:Y:S01]  /*6000*/  @!P0 IMAD.MOV R81, RZ, RZ, -R81 ;  /* 0x000000ffff518224 */ /* 0x000fe200078e0a51 */
[C---:B------:R-:W-:Y:S01]  /*6010*/  ISETP.GT.U32.AND P0, PT, R3.reuse, R176, PT ;  /* 0x000000b00300720c */ /* 0x040fe20003f04070 */
[--C-:B------:R-:W-:Y:S02]  /*6020*/  @!P5 IMAD.IADD R182, R182, 0x1, -R3.reuse ;  /* 0x00000001b6b6d824 */ /* 0x100fe400078e0a03 */
[----:B------:R-:W-:Y:S02]  /*6030*/  IMAD.MOV R186, RZ, RZ, -R186 ;  /* 0x000000ffffba7224 */ /* 0x000fe400078e0aba */
[----:B------:R-:W-:Y:S01]  /*6040*/  @!P3 IMAD.IADD R180, R180, 0x1, -R3 ;  /* 0x00000001b4b4b824 */ /* 0x000fe200078e0a03 */
[C---:B------:R-:W-:Y:S01]  /*6050*/  ISETP.GT.U32.AND P5, PT, R3.reuse, R182, PT ;  /* 0x000000b60300720c */ /* 0x040fe20003fa4070 */
[----:B------:R-:W-:Y:S02]  /*6060*/  IMAD R175, R3, R186, R175 ;  /* 0x000000ba03af7224 */ /* 0x000fe400078e02af */
[----:B------:R-:W-:Y:S01]  /*6070*/  @!P4 IMAD.IADD R83, R83, 0x1, -R3 ;  /* 0x000000015353c824 */ /* 0x000fe200078e0a03 */
[----:B------:R-:W-:Y:S01]  /*6080*/  ISETP.GT.U32.AND P3, PT, R3, R180, PT ;  /* 0x000000b40300720c */ /* 0x000fe20003f64070 */
[----:B------:R-:W-:Y:S01]  /*6090*/  IMAD.HI.U32 R186, R5, R181, RZ ;  /* 0x000000b505ba7227 */ /* 0x000fe200078e00ff */
[----:B------:R-:W-:-:S03]  /*60a0*/  ISETP.GT.U32.AND P4, PT, R3, R175, PT ;  /* 0x000000af0300720c */ /* 0x000fc60003f84070 */
[----:B------:R-:W-:Y:S02]  /*60b0*/  @!P0 IMAD.IADD R176, R176, 0x1, -R3 ;  /* 0x00000001b0b08824 */ /* 0x000fe400078e0a03 */
[----:B------:R-:W-:Y:S01]  /*60c0*/  @!P1 IMAD.MOV R83, RZ, RZ, -R83 ;  /* 0x000000ffff539224 */ /* 0x000fe200078e0a53 */
[----:B------:R-:W-:Y:S01]  /*60d0*/  ISETP.GE.AND P1, PT, R85, RZ, PT ;  /* 0x000000ff5500720c */ /* 0x000fe20003f26270 */
[----:B------:R-:W-:Y:S01]  /*60e0*/  @!P5 IMAD.IADD R182, R182, 0x1, -R3 ;  /* 0x00000001b6b6d824 */ /* 0x000fe200078e0a03 */
[----:B------:R-:W-:Y:S01]  /*60f0*/  ISETP.GT.U32.AND P0, PT, R3, R176, PT ;  /* 0x000000b00300720c */ /* 0x000fe20003f04070 */
[----:B------:R-:W-:Y:S01]  /*6100*/  IMAD.MOV R186, RZ, RZ, -R186 ;  /* 0x000000ffffba7224 */ /* 0x000fe200078e0aba */
[----:B------:R-:W-:Y:S01]  /*6110*/  ISETP.GE.AND P5, PT, R82, RZ, PT ;  /* 0x000000ff5200720c */ /* 0x000fe20003fa6270 */
[----:B------:R-:W-:Y:S01]  /*6120*/  IMAD.MOV.U32 R82, RZ, RZ, R182 ;  /* 0x000000ffff527224 */ /* 0x000fe200078e00b6 */
[----:B------:R-:W-:Y:S01]  /*6130*/  IABS R85, R86 ;  /* 0x0000005600557213 */ /* 0x000fe20000000000 */
[----:B------:R-:W-:-:S04]  /*6140*/  IMAD.HI.U32 R182, R5, R124, RZ ;  /* 0x0000007c05b67227 */ /* 0x000fc800078e00ff */
[--C-:B------:R-:W-:Y:S02]  /*6150*/  @!P4 IMAD.IADD R175, R175, 0x1, -R3.reuse ;  /* 0x00000001afafc824 */ /* 0x100fe400078e0a03 */
[----:B------:R-:W-:Y:S01]  /*6160*/  @!P3 IMAD.IADD R180, R180, 0x1, -R3 ;  /* 0x00000001b4b4b824 */ /* 0x000fe200078e0a03 */
[----:B------:R-:W-:Y:S01]  /*6170*/  ISETP.GE.AND P3, PT, R95, RZ, PT ;  /* 0x000000ff5f00720c */ /* 0x000fe20003f66270 */
[----:B------:R-:W-:Y:S01]  /*6180*/  @!P2 IMAD.MOV R82, RZ, RZ, -R82 ;  /* 0x000000ffff52a224 */ /* 0x000fe200078e0a52 */
[----:B------:R-:W-:Y:S01]  /*6190*/  ISETP.GE.AND P2, PT, R84, RZ, PT ;  /* 0x000000ff5400720c */ /* 0x000fe20003f46270 */
[----:B------:R-:W-:Y:S01]  /*61a0*/  IMAD.MOV R182, RZ, RZ, -R182 ;  /* 0x000000ffffb67224 */ /* 0x000fe200078e0ab6 */
[C---:B------:R-:W-:Y:S01]  /*61b0*/  ISETP.GT.U32.AND P4, PT, R3.reuse, R175, PT ;  /* 0x000000af0300720c */ /* 0x040fe20003f84070 */
[----:B------:R-:W-:Y:S01]  /*61c0*/  IMAD R95, R3, R186, R181 ;  /* 0x000000ba035f7224 */ /* 0x000fe200078e02b5 */
[----:B------:R-:W-:Y:S01]  /*61d0*/  IABS R181, R87 ;  /* 0x0000005700b57213 */ /* 0x000fe20000000000 */
[----:B------:R-:W-:-:S02]  /*61e0*/  @!P0 IMAD.IADD R176, R176, 0x1, -R3 ;  /* 0x00000001b0b08824 */ /* 0x000fc400078e0a03 */
[----:B------:R-:W-:Y:S01]  /*61f0*/  IMAD.MOV.U32 R84, RZ, RZ, R180 ;  /* 0x000000ffff547224 */ /* 0x000fe200078e00b4 */
[C---:B------:R-:W-:Y:S01]  /*6200*/  ISETP.GT.U32.AND P0, PT, R3.reuse, R95, PT ;  /* 0x0000005f0300720c */ /* 0x040fe20003f04070 */
[----:B------:R-:W-:Y:S02]  /*6210*/  IMAD.MOV.U32 R180, RZ, RZ, R85 ;  /* 0x000000ffffb47224 */ /* 0x000fe400078e0055 */
[C---:B------:R-:W-:Y:S02]  /*6220*/  IMAD R124, R3.reuse, R182, R124 ;  /* 0x000000b6037c7224 */ /* 0x040fe400078e027c */
[----:B------:R-:W-:Y:S02]  /*6230*/  IMAD.MOV.U32 R85, RZ, RZ, R176 ;  /* 0x000000ffff557224 */ /* 0x000fe400078e00b0 */
[----:B------:R-:W-:Y:S01]  /*6240*/  @!P6 IMAD.MOV R84, RZ, RZ, -R84 ;  /* 0x000000ffff54e224 */ /* 0x000fe200078e0a54 */
[----:B------:R-:W-:Y:S01]  /*6250*/  ISETP.GE.AND P6, PT, R86, RZ, PT ;  /* 0x000000ff5600720c */ /* 0x000fe20003fc6270 */
[----:B------:R-:W-:Y:S01]  /*6260*/  @!P5 IMAD.MOV R85, RZ, RZ, -R85 ;  /* 0x000000ffff55d224 */ /* 0x000fe200078e0a55 */
[----:B------:R-:W-:Y:S01]  /*6270*/  ISETP.GT.U32.AND P5, PT, R3, R124, PT ;  /* 0x0000007c0300720c */ /* 0x000fe20003fa4070 */
[----:B------:R-:W-:Y:S01]  /*6280*/  IMAD.HI.U32 R176, R5, R180, RZ ;  /* 0x000000b405b07227 */ /* 0x000fe200078e00ff */
[----:B------:R-:W-:-:S03]  /*6290*/  IABS R86, R88 ;  /* 0x0000005800567213 */ /* 0x000fc60000000000 */
[----:B------:R-:W-:Y:S02]  /*62a0*/  IMAD.MOV R176, RZ, RZ, -R176 ;  /* 0x000000ffffb07224 */ /* 0x000fe400078e0ab0 */
[--C-:B------:R-:W-:Y:S01]  /*62b0*/  @!P4 IMAD.IADD R175, R175, 0x1, -R3.reuse ;  /* 0x00000001afafc824 */ /* 0x100fe200078e0a03 */
[----:B------:R-:W-:Y:S01]  /*62c0*/  ISETP.GE.AND P4, PT, R87, RZ, PT ;  /* 0x000000ff5700720c */ /* 0x000fe20003f86270 */
[----:B------:R-:W-:Y:S02]  /*62d0*/  IMAD.MOV.U32 R87, RZ, RZ, R86 ;  /* 0x000000ffff577224 */ /* 0x000fe400078e0056 */
[----:B------:R-:W-:Y:S01]  /*62e0*/  IMAD R176, R3, R176, R180 ;  /* 0x000000b003b07224 */ /* 0x000fe200078e02b4 */
[----:B------:R-:W-:Y:S01]  /*62f0*/  IABS R180, R89 ;  /* 0x0000005900b47213 */ /* 0x000fe20000000000 */
[----:B------:R-:W-:Y:S02]  /*6300*/  @!P0 IMAD.IADD R95, R95, 0x1, -R3 ;  /* 0x000000015f5f8824 */ /* 0x000fe400078e0a03 */
[----:B------:R-:W-:-:S02]  /*6310*/  IMAD.MOV.U32 R86, RZ, RZ, R175 ;  /* 0x000000ffff567224 */ /* 0x000fc400078e00af */
[----:B------:R-:W-:Y:S01]  /*6320*/  @!P5 IMAD.IADD R124, R124, 0x1, -R3 ;  /* 0x000000017c7cd824 */ /* 0x000fe200078e0a03 */
[C---:B------:R-:W-:Y:S01]  /*6330*/  ISETP.GT.U32.AND P0, PT, R3.reuse, R95, PT ;  /* 0x0000005f0300720c */ /* 0x040fe20003f04070 */
[----:B------:R-:W-:Y:S01]  /*6340*/  @!P2 IMAD.MOV R86, RZ, RZ, -R86 ;  /* 0x000000ffff56a224 */ /* 0x000fe200078e0a56 */
[----:B------:R-:W-:Y:S01]  /*6350*/  ISETP.GT.U32.AND P2, PT, R3, R176, PT ;  /* 0x000000b00300720c */ /* 0x000fe20003f44070 */
[----:B------:R-:W-:Y:S01]  /*6360*/  IMAD.HI.U32 R186, R5, R181, RZ ;  /* 0x000000b505ba7227 */ /* 0x000fe200078e00ff */
[----:B------:R-:W-:-:S03]  /*6370*/  ISETP.GT.U32.AND P5, PT, R3, R124, PT ;  /* 0x0000007c0300720c */ /* 0x000fc60003fa4070 */
[----:B------:R-:W-:-:S04]  /*6380*/  IMAD.HI.U32 R182, R5, R87, RZ ;  /* 0x0000005705b67227 */ /* 0x000fc800078e00ff */
[----:B------:R-:W-:Y:S02]  /*6390*/  IMAD.MOV R186, RZ, RZ, -R186 ;  /* 0x000000ffffba7224 */ /* 0x000fe400078e0aba */
[----:B------:R-:W-:Y:S02]  /*63a0*/  IMAD.MOV R182, RZ, RZ, -R182 ;  /* 0x000000ffffb67224 */ /* 0x000fe400078e0ab6 */
[C---:B------:R-:W-:Y:S02]  /*63b0*/  IMAD R181, R3.reuse, R186, R181 ;  /* 0x000000ba03b57224 */ /* 0x040fe400078e02b5 */
[----:B------:R-:W-:Y:S01]  /*63c0*/  IMAD R175, R3, R182, R87 ;  /* 0x000000b603af7224 */ /* 0x000fe200078e0257 */
[----:B------:R-:W-:Y:S01]  /*63d0*/  IABS R182, R90 ;  /* 0x0000005a00b67213 */ /* 0x000fe20000000000 */
[--C-:B------:R-:W-:Y:S01]  /*63e0*/  @!P0 IMAD.IADD R95, R95, 0x1, -R3.reuse ;  /* 0x000000015f5f8824 */ /* 0x100fe200078e0a03 */
[----:B------:R-:W-:Y:S01]  /*63f0*/  ISETP.GT.U32.AND P0, PT, R3, R181, PT ;  /* 0x000000b50300720c */ /* 0x000fe20003f04070 */
[----:B------:R-:W-:-:S02]  /*6400*/  @!P2 IMAD.IADD R176, R176, 0x1, -R3 ;  /* 0x00000001b0b0a824 */ /* 0x000fc400078e0a03 */
[----:B------:R-:W-:Y:S01]  /*6410*/  @!P5 IMAD.IADD R124, R124, 0x1, -R3 ;  /* 0x000000017c7cd824 */ /* 0x000fe200078e0a03 */
[C---:B------:R-:W-:Y:S01]  /*6420*/  ISETP.GT.U32.AND P5, PT, R3.reuse, R175, PT ;  /* 0x000000af0300720c */ /* 0x040fe20003fa4070 */
[----:B------:R-:W-:Y:S01]  /*6430*/  IMAD.MOV.U32 R87, RZ, RZ, R95 ;  /* 0x000000ffff577224 */ /* 0x000fe200078e005f */
[----:B------:R-:W-:Y:S01]  /*6440*/  ISETP.GT.U32.AND P2, PT, R3, R176, PT ;  /* 0x000000b00300720c */ /* 0x000fe20003f44070 */
[----:B------:R-:W-:-:S04]  /*6450*/  IMAD.HI.U32 R186, R5, R180, RZ ;  /* 0x000000b405ba7227 */ /* 0x000fc800078e00ff */
[----:B------:R-:W-:Y:S01]  /*6460*/  @!P1 IMAD.MOV R87, RZ, RZ, -R87 ;  /* 0x000000ffff579224 */ /* 0x000fe200078e0a57 */
[----:B------:R-:W-:Y:S01]  /*6470*/  ISETP.GE.AND P1, PT, R88, RZ, PT ;  /* 0x000000ff5800720c */ /* 0x000fe20003f26270 */
[----:B------:R-:W-:Y:S02]  /*6480*/  IMAD.MOV R88, RZ, RZ, -R186 ;  /* 0x000000ffff587224 */ /* 0x000fe400078e0aba */
[----:B------:R-:W-:Y:S02]  /*6490*/  IMAD.MOV.U32 R95, RZ, RZ, R235 ;  /* 0x000000ffff5f7224 */ /* 0x000fe400078e00eb */
[----:B------:R-:W-:-:S04]  /*64a0*/  IMAD.HI.U32 R186, R5, R182, RZ ;  /* 0x000000b605ba7227 */ /* 0x000fc800078e00ff */
[----:B------:R-:W-:Y:S01]  /*64b0*/  @!P0 IMAD.IADD R181, R181, 0x1, -R3 ;  /* 0x00000001b5b58824 */ /* 0x000fe200078e0a03 */
[----:B------:R-:W-:Y:S01]  /*64c0*/  ISETP.GE.AND P0, PT, R89, RZ, PT ;  /* 0x000000ff5900720c */ /* 0x000fe20003f06270 */
[----:B------:R-:W-:Y:S02]  /*64d0*/  IMAD R180, R3, R88, R180 ;  /* 0x0000005803b47224 */ /* 0x000fe400078e02b4 */
[----:B------:R-:W-:-:S04]  /*64e0*/  IMAD.HI.U32 R89, R5, R95, RZ ;  /* 0x0000005f05597227 */ /* 0x000fc800078e00ff */
[----:B------:R-:W-:Y:S02]  /*64f0*/  IMAD.MOV.U32 R88, RZ, RZ, R124 ;  /* 0x000000ffff587224 */ /* 0x000fe400078e007c */
[----:B------:R-:W-:Y:S02]  /*6500*/  IMAD.MOV R124, RZ, RZ, -R186 ;  /* 0x000000ffff7c7224 */ /* 0x000fe400078e0aba */
[--C-:B------:R-:W-:Y:S01]  /*6510*/  @!P5 IMAD.IADD R175, R175, 0x1, -R3.reuse ;  /* 0x00000001afafd824 */ /* 0x100fe200078e0a03 */
[C---:B------:R-:W-:Y:S01]  /*6520*/  ISETP.GT.U32.AND P5, PT, R3.reuse, R181, PT ;  /* 0x000000b50300720c */ /* 0x040fe20003fa4070 */
[----:B------:R-:W-:Y:S01]  /*6530*/  @!P2 IMAD.IADD R176, R176, 0x1, -R3 ;  /* 0x00000001b0b0a824 */ /* 0x000fe200078e0a03 */
[C---:B------:R-:W-:Y:S01]  /*6540*/  ISETP.GT.U32.AND P2, PT, R3.reuse, R180, PT ;  /* 0x000000b40300720c */ /* 0x040fe20003f44070 */
[----:B------:R-:W-:Y:S02]  /*6550*/  IMAD.MOV R186, RZ, RZ, -R89 ;  /* 0x000000ffffba7224 */ /* 0x000fe400078e0a59 */
[----:B------:R-:W-:Y:S01]  /*6560*/  IMAD R124, R3, R124, R182 ;  /* 0x0000007c037c7224 */ /* 0x000fe200078e02b6 */
[----:B------:R-:W-:Y:S01]  /*6570*/  IABS R182, R92 ;  /* 0x0000005c00b67213 */ /* 0x000fe20000000000 */
[----:B------:R-:W-:-:S02]  /*6580*/  IMAD.MOV.U32 R89, RZ, RZ, R176 ;  /* 0x000000ffff597224 */ /* 0x000fc400078e00b0 */
[C---:B------:R-:W-:Y:S01]  /*6590*/  IMAD R95, R3.reuse, R186, R95 ;  /* 0x000000ba035f7224 */ /* 0x040fe200078e025f */
[----:B------:R-:W-:Y:S01]  /*65a0*/  IABS R186, R94 ;  /* 0x0000005e00ba7213 */ /* 0x000fe20000000000 */
[----:B------:R-:W-:Y:S01]  /*65b0*/  @!P6 IMAD.MOV R89, RZ, RZ, -R89 ;  /* 0x000000ffff59e224 */ /* 0x000fe200078e0a59 */
[C---:B------:R-:W-:Y:S01]  /*65c0*/  ISETP.GT.U32.AND P6, PT, R3.reuse, R124, PT ;  /* 0x0000007c0300720c */ /* 0x040fe20003fc4070 */
[----:B------:R-:W-:Y:S01]  /*65d0*/  @!P3 IMAD.MOV R88, RZ, RZ, -R88 ;  /* 0x000000ffff58b224 */ /* 0x000fe200078e0a58 */
[----:B------:R-:W-:Y:S01]  /*65e0*/  ISETP.GT.U32.AND P3, PT, R3, R175, PT ;  /* 0x000000af0300720c */ /* 0x000fe20003f64070 */
[--C-:B------:R-:W-:Y:S01]  /*65f0*/  @!P5 IMAD.IADD R181, R181, 0x1, -R3.reuse ;  /* 0x00000001b5b5d824 */ /* 0x100fe200078e0a03 */
[----:B------:R-:W-:Y:S01]  /*6600*/  ISETP.GT.U32.AND P5, PT, R3, R95, PT ;  /* 0x0000005f0300720c */ /* 0x000fe20003fa4070 */
[----:B------:R-:W-:Y:S01]  /*6610*/  @!P2 IMAD.IADD R180, R180, 0x1, -R3 ;  /* 0x00000001b4b4a824 */ /* 0x000fe200078e0a03 */
[----:B------:R-:W-:Y:S01]  /*6620*/  ISETP.GE.AND P2, PT, R91, RZ, PT ;  /* 0x000000ff5b00720c */ /* 0x000fe20003f46270 */
[----:B------:R-:W-:-:S02]  /*6630*/  IMAD.MOV.U32 R176, RZ, RZ, R182 ;  /* 0x000000ffffb07224 */ /* 0x000fc400078e00b6 */
[----:B------:R-:W-:Y:S02]  /*6640*/  IMAD.MOV.U32 R182, RZ, RZ, R186 ;  /* 0x000000ffffb67224 */ /* 0x000fe400078e00ba */
[----:B------:R-:W-:-:S04]  /*6650*/  IMAD.HI.U32 R235, R5, R176, RZ ;  /* 0x000000b005eb7227 */ /* 0x000fc800078e00ff */
[--C-:B------:R-:W-:Y:S01]  /*6660*/  @!P6 IMAD.IADD R124, R124, 0x1, -R3.reuse ;  /* 0x000000017c7ce824 */ /* 0x100fe200078e0a03 */
[----:B------:R-:W-:Y:S01]  /*6670*/  ISETP.GT.U32.AND P6, PT, R3, R180, PT ;  /* 0x000000b40300720c */ /* 0x000fe20003fc4070 */
[----:B------:R-:W-:Y:S01]  /*6680*/  @!P3 IMAD.IADD R175, R175, 0x1, -R3 ;  /* 0x00000001afafb824 */ /* 0x000fe200078e0a03 */
[----:B------:R-:W-:Y:S01]  /*6690*/  ISETP.GE.AND P3, PT, R90, RZ, PT ;  /* 0x000000ff5a00720c */ /* 0x000fe20003f66270 */
[----:B------:R-:W-:Y:S02]  /*66a0*/  IMAD.MOV R235, RZ, RZ, -R235 ;  /* 0x000000ffffeb7224 */ /* 0x000fe400078e0aeb */
[----:B------:R-:W-:Y:S01]  /*66b0*/  @!P5 IMAD.IADD R95, R95, 0x1, -R3 ;  /* 0x000000015f5fd824 */ /* 0x000fe200078e0a03 */
[----:B------:R-:W-:Y:S01]  /*66c0*/  ISETP.GT.U32.AND P5, PT, R3, R124, PT ;  /* 0x0000007c0300720c */ /* 0x000fe20003fa4070 */
[----:B------:R-:W-:-:S04]  /*66d0*/  IMAD.HI.U32 R186, R5, R182, RZ ;  /* 0x000000b605ba7227 */ /* 0x000fc800078e00ff */
[----:B------:R-:W-:Y:S02]  /*66e0*/  IMAD.MOV.U32 R91, RZ, RZ, R175 ;  /* 0x000000ffff5b7224 */ /* 0x000fe400078e00af */
[C---:B------:R-:W-:Y:S01]  /*66f0*/  IMAD R175, R3.reuse, R235, R176 ;  /* 0x000000eb03af7224 */ /* 0x040fe200078e02b0 */
[----:B------:R-:W-:Y:S01]  /*6700*/  IABS R176, R97 ;  /* 0x0000006100b07213 */ /* 0x000fe20000000000 */
[----:B------:R-:W-:Y:S02]  /*6710*/  IMAD.MOV.U32 R90, RZ, RZ, R181 ;  /* 0x000000ffff5a7224 */ /* 0x000fe400078e00b5 */
[----:B------:R-:W-:Y:S02]  /*6720*/  IMAD.MOV R186, RZ, RZ, -R186 ;  /* 0x000000ffffba7224 */ /* 0x000fe400078e0aba */
[----:B------:R-:W-:Y:S01]  /*6730*/  IMAD.MOV.U32 R181, RZ, RZ, R236 ;  /* 0x000000ffffb57224 */ /* 0x000fe200078e00ec */
[----:B------:R-:W-:Y:S01]  /*6740*/  IABS R236, R96 ;  /* 0x0000006000ec7213 */ /* 0x000fe20000000000 */
[----:B------:R-:W-:Y:S01]  /*6750*/  @!P1 IMAD.MOV R91, RZ, RZ, -R91 ;  /* 0x000000ffff5b9224 */ /* 0x000fe200078e0a5b */
[----:B------:R-:W-:Y:S01]  /*6760*/  ISETP.GE.AND P1, PT, R92, RZ, PT ;  /* 0x000000ff5c00720c */ /* 0x000fe20003f26270 */
[----:B------:R-:W-:Y:S01]  /*6770*/  @!P6 IMAD.IADD R180, R180, 0x1, -R3 ;  /* 0x00000001b4b4e824 */ /* 0x000fe200078e0a03 */
[C---:B------:R-:W-:Y:S01]  /*6780*/  ISETP.GT.U32.AND P6, PT, R3.reuse, R175, PT ;  /* 0x000000af0300720c */ /* 0x040fe20003fc4070 */
[----:B------:R-:W-:Y:S01]  /*6790*/  IMAD R182, R3, R186, R182 ;  /* 0x000000ba03b67224 */ /* 0x000fe200078e02b6 */
[----:B------:R-:W-:Y:S01]  /*67a0*/  IABS R186, R105 ;  /* 0x0000006900ba7213 */ /* 0x000fe20000000000 */
[----:B------:R-:W-:-:S04]  /*67b0*/  IMAD.HI.U32 R92, R5, R181, RZ ;  /* 0x000000b5055c7227 */ /* 0x000fc800078e00ff */
[----:B------:R-:W-:Y:S01]  /*67c0*/  @!P4 IMAD.MOV R90, RZ, RZ, -R90 ;  /* 0x000000ffff5ac224 */ /* 0x000fe200078e0a5a */
[C---:B------:R-:W-:Y:S01]  /*67d0*/  ISETP.GT.U32.AND P4, PT, R3.reuse, R95, PT ;  /* 0x0000005f0300720c */ /* 0x040fe20003f84070 */
[----:B------:R-:W-:Y:S02]  /*67e0*/  IMAD.MOV R92, RZ, RZ, -R92 ;  /* 0x000000ffff5c7224 */ /* 0x000fe400078e0a5c */
[----:B------:R-:W-:Y:S01]  /*67f0*/  @!P5 IMAD.IADD R124, R124, 0x1, -R3 ;  /* 0x000000017c7cd824 */ /* 0x000fe200078e0a03 */
[C---:B------:R-:W-:Y:S01]  /*6800*/  ISETP.GT.U32.AND P5, PT, R3.reuse, R182, PT ;  /* 0x000000b60300720c */ /* 0x040fe20003fa4070 */
[----:B------:R-:W-:Y:S02]  /*6810*/  IMAD R181, R3, R92, R181 ;  /* 0x0000005c03b57224 */ /* 0x000fe400078e02b5 */
[----:B------:R-:W-:Y:S02]  /*6820*/  @!P6 IMAD.IADD R175, R175, 0x1, -R3 ;  /* 0x00000001afafe824 */ /* 0x000fe400078e0a03 */
[----:B------:R-:W-:Y:S01]  /*6830*/  IMAD.HI.U32 R235, R5, R176, RZ ;  /* 0x000000b005eb7227 */ /* 0x000fe200078e00ff */
[----:B------:R-:W-:-:S03]  /*6840*/  ISETP.GT.U32.AND P6, PT, R3, R181, PT ;  /* 0x000000b50300720c */ /* 0x000fc60003fc4070 */
[----:B------:R-:W-:Y:S01]  /*6850*/  @!P4 IMAD.IADD R95, R95, 0x1, -R3 ;  /* 0x000000015f5fc824 */ /* 0x000fe200078e0a03 */
[----:B------:R-:W-:Y:S01]  /*6860*/  ISETP.GE.AND P4, PT, R94, RZ, PT ;  /* 0x000000ff5e00720c */ /* 0x000fe20003f86270 */
[----:B------:R-:W-:-:S04]  /*6870*/  IMAD.HI.U32 R94, R5, R236, RZ ;  /* 0x000000ec055e7227 */ /* 0x000fc800078e00ff */
[--C-:B------:R-:W-:Y:S01]  /*6880*/  @!P5 IMAD.IADD R182, R182, 0x1, -R3.reuse ;  /* 0x00000001b6b6d824 */ /* 0x100fe200078e0a03 */
[----:B------:R-:W-:Y:S01]  /*6890*/  ISETP.GT.U32.AND P5, PT, R3, R175, PT ;  /* 0x000000af0300720c */ /* 0x000fe20003fa4070 */
[----:B------:R-:W-:Y:S02]  /*68a0*/  IMAD.MOV R94, RZ, RZ, -R94 ;  /* 0x000000ffff5e7224 */ /* 0x000fe400078e0a5e */
[----:B------:R-:W-:Y:S02]  /*68b0*/  @!P6 IMAD.IADD R181, R181, 0x1, -R3 ;  /* 0x00000001b5b5e824 */ /* 0x000fe400078e0a03 */
[----:B------:R-:W-:Y:S02]  /*68c0*/  IMAD.MOV.U32 R92, RZ, RZ, R180 ;  /* 0x000000ffff5c7224 */ /* 0x000fe400078e00b4 */
[----:B------:R-:W-:Y:S01]  /*68d0*/  IMAD.MOV R235, RZ, RZ, -R235 ;  /* 0x000000ffffeb7224 */ /* 0x000fe200078e0aeb */
[C---:B------:R-:W-:Y:S01]  /*68e0*/  ISETP.GT.U32.AND P6, PT, R3.reuse, R181, PT ;  /* 0x000000b50300720c */ /* 0x040fe20003fc4070 */
[----:B------:R-:W-:Y:S01]  /*68f0*/  IMAD R180, R3, R94, R236 ;  /* 0x0000005e03b47224 */ /* 0x000fe200078e02ec */
[----:B------:R-:W-:Y:S01]  /*6900*/  IABS R94, R98 ;  /* 0x00000062005e7213 */ /* 0x000fe20000000000 */
[----:B------:R-:W-:Y:S01]  /*6910*/  @!P0 IMAD.MOV R92, RZ, RZ, -R92 ;  /* 0x000000ffff5c8224 */ /* 0x000fe200078e0a5c */
[----:B------:R-:W-:Y:S01]  /*6920*/  ISETP.GE.AND P0, PT, R93, RZ, PT ;  /* 0x000000ff5d00720c */ /* 0x000fe20003f06270 */
[----:B------:R-:W-:Y:S01]  /*6930*/  IMAD R176, R3, R235, R176 ;  /* 0x000000eb03b07224 */ /* 0x000fe200078e02b0 */
[----:B------:R-:W-:Y:S01]  /*6940*/  IABS R236, R101 ;  /* 0x0000006500ec7213 */ /* 0x000fe20000000000 */
[----:B------:R-:W-:-:S04]  /*6950*/  IMAD.HI.U32 R235, R5, R186, RZ ;  /* 0x000000ba05eb7227 */ /* 0x000fc800078e00ff */
[----:B------:R-:W-:Y:S01]  /*6960*/  @!P5 IMAD.IADD R175, R175, 0x1, -R3 ;  /* 0x00000001afafd824 */ /* 0x000fe200078e0a03 */
[----:B------:R-:W-:Y:S01]  /*6970*/  ISETP.GT.U32.AND P5, PT, R3, R180, PT ;  /* 0x000000b40300720c */ /* 0x000fe20003fa4070 */
[----:B------:R-:W-:Y:S02]  /*6980*/  IMAD.MOV.U32 R93, RZ, RZ, R124 ;  /* 0x000000ffff5d7224 */ /* 0x000fe400078e007c */
[----:B------:R-:W-:Y:S02]  /*6990*/  IMAD.MOV.U32 R124, RZ, RZ, R94 ;  /* 0x000000ffff7c7224 */ /* 0x000fe400078e005e */
[----:B------:R-:W-:Y:S02]  /*69a0*/  IMAD.MOV.U32 R94, RZ, RZ, R95 ;  /* 0x000000ffff5e7224 */ /* 0x000fe400078e005f */
[----:B------:R-:W-:Y:S02]  /*69b0*/  IMAD.MOV R235, RZ, RZ, -R235 ;  /* 0x000000ffffeb7224 */ /* 0x000fe400078e0aeb */
[----:B------:R-:W-:-:S02]  /*69c0*/  IMAD.MOV.U32 R95, RZ, RZ, R175 ;  /* 0x000000ffff5f7224 */ /* 0x000fc400078e00af */
[C---:B------:R-:W-:Y:S01]  /*69d0*/  IMAD R175, R3.reuse, R235, R186 ;  /* 0x000000eb03af7224 */ /* 0x040fe200078e02ba */
[----:B------:R-:W-:Y:S01]  /*69e0*/  IABS R186, R99 ;  /* 0x0000006300ba7213 */ /* 0x000fe20000000000 */
[----:B------:R-:W-:Y:S01]  /*69f0*/  @!P1 IMAD.MOV R95, RZ, RZ, -R95 ;  /* 0x000000ffff5f9224 */ /* 0x000fe200078e0a5f */
[C---:B------:R-:W-:Y:S01]  /*6a00*/  ISETP.GT.U32.AND P1, PT, R3.reuse, R176, PT ;  /* 0x000000b00300720c */ /* 0x040fe20003f24070 */
[----:B------:R-:W-:Y:S01]  /*6a10*/  @!P3 IMAD.MOV R93, RZ, RZ, -R93 ;  /* 0x000000ffff5db224 */ /* 0x000fe200078e0a5d */
[----:B------:R-:W-:Y:S01]  /*6a20*/  ISETP.GT.U32.AND P3, PT, R3, R182, PT ;  /* 0x000000b60300720c */ /* 0x000fe20003f64070 */
[----:B------:R-:W-:Y:S01]  /*6a30*/  @!P6 IMAD.IADD R181, R181, 0x1, -R3 ;  /* 0x00000001b5b5e824 */ /* 0x000fe200078e0a03 */
[----:B------:R-:W-:Y:S01]  /*6a40*/  ISETP.GT.U32.AND P6, PT, R3, R175, PT ;  /* 0x000000af0300720c */ /* 0x000fe20003fc4070 */
[----:B------:R-:W-:Y:S01]  /*6a50*/  @!P2 IMAD.MOV R94, RZ, RZ, -R94 ;  /* 0x000000ffff5ea224 */ /* 0x000fe200078e0a5e */
[----:B------:R-:W-:Y:S01]  /*6a60*/  ISETP.GE.AND P2, PT, R96, RZ, PT ;  /* 0x000000ff6000720c */ /* 0x000fe20003f46270 */
[----:B------:R-:W-:Y:S01]  /*6a70*/  IMAD.HI.U32 R96, R5, R124, RZ ;  /* 0x0000007c05607227 */ /* 0x000fe200078e00ff */
[----:B------:R-:W-:-:S03]  /*6a80*/  IABS R235, R100 ;  /* 0x0000006400eb7213 */ /* 0x000fc60000000000 */
[----:B------:R-:W-:Y:S02]  /*6a90*/  IMAD.MOV R96, RZ, RZ, -R96 ;  /* 0x000000ffff607224 */ /* 0x000fe400078e0a60 */
[--C-:B------:R-:W-:Y:S02]  /*6aa0*/  @!P1 IMAD.IADD R176, R176, 0x1, -R3.reuse ;  /* 0x00000001b0b09824 */ /* 0x100fe400078e0a03 */
[--C-:B------:R-:W-:Y:S01]  /*6ab0*/  @!P3 IMAD.IADD R182, R182, 0x1, -R3.reuse ;  /* 0x00000001b6b6b824 */ /* 0x100fe200078e0a03 */
[----:B------:R-:W-:Y:S01]  /*6ac0*/  ISETP.GE.AND P3, PT, R97, RZ, PT ;  /* 0x000000ff6100720c */ /* 0x000fe20003f66270 */
[----:B------:R-:W-:Y:S02]  /*6ad0*/  IMAD R124, R3, R96, R124 ;  /* 0x00000060037c7224 */ /* 0x000fe400078e027c */
[----:B------:R-:W-:Y:S01]  /*6ae0*/  @!P6 IMAD.IADD R175, R175, 0x1, -R3 ;  /* 0x00000001afafe824 */ /* 0x000fe200078e0a03 */
[----:B------:R-:W-:Y:S01]  /*6af0*/  ISETP.GT.U32.AND P6, PT, R3, R176, PT ;  /* 0x000000b00300720c */ /* 0x000fe20003fc4070 */
[----:B------:R-:W-:-:S02]  /*6b00*/  IMAD.MOV.U32 R96, RZ, RZ, R182 ;  /* 0x000000ffff607224 */ /* 0x000fc400078e00b6 */
[----:B------:R-:W-:-:S04]  /*6b10*/  IMAD.HI.U32 R182, R5, R186, RZ ;  /* 0x000000ba05b67227 */ /* 0x000fc800078e00ff */
[----:B------:R-:W-:Y:S01]  /*6b20*/  @!P5 IMAD.IADD R180, R180, 0x1, -R3 ;  /* 0x00000001b4b4d824 */ /* 0x000fe200078e0a03 */
[----:B------:R-:W-:Y:S01]  /*6b30*/  ISETP.GE.AND P5, PT, R105, RZ, PT ;  /* 0x000000ff6900720c */ /* 0x000fe20003fa6270 */
[----:B------:R-:W-:Y:S01]  /*6b40*/  IMAD.MOV R182, RZ, RZ, -R182 ;  /* 0x000000ffffb67224 */ /* 0x000fe200078e0ab6 */
[----:B------:R-:W-:Y:S01]  /*6b50*/  IABS R105, R102 ;  /* 0x0000006600697213 */ /* 0x000fe20000000000 */
[----:B------:R-:W-:Y:S01]  /*6b60*/  IMAD.MOV.U32 R97, RZ, RZ, R181 ;  /* 0x000000ffff617224 */ /* 0x000fe200078e00b5 */
[C---:B------:R-:W-:Y:S01]  /*6b70*/  ISETP.GT.U32.AND P1, PT, R3.reuse, R180, PT ;  /* 0x000000b40300720c */ /* 0x040fe20003f24070 */
[----:B------:R-:W-:Y:S02]  /*6b80*/  IMAD R186, R3, R182, R186 ;  /* 0x000000b603ba7224 */ /* 0x000fe400078e02ba */
[----:B------:R-:W-:Y:S02]  /*6b90*/  @!P6 IMAD.IADD R176, R176, 0x1, -R3 ;  /* 0x00000001b0b0e824 */ /* 0x000fe400078e0a03 */
[----:B------:R-:W-:Y:S01]  /*6ba0*/  IMAD.HI.U32 R182, R5, R235, RZ ;  /* 0x000000eb05b67227 */ /* 0x000fe200078e00ff */
[----:B------:R-:W-:-:S03]  /*6bb0*/  ISETP.GT.U32.AND P6, PT, R3, R186, PT ;  /* 0x000000ba0300720c */ /* 0x000fc60003fc4070 */
[----:B------:R-:W-:Y:S01]  /*6bc0*/  @!P0 IMAD.MOV R97, RZ, RZ, -R97 ;  /* 0x000000ffff618224 */ /* 0x000fe200078e0a61 */
[C---:B------:R-:W-:Y:S01]  /*6bd0*/  ISETP.GT.U32.AND P0, PT, R3.reuse, R124, PT ;  /* 0x0000007c0300720c */ /* 0x040fe20003f04070 */
[----:B------:R-:W-:Y:S01]  /*6be0*/  @!P4 IMAD.MOV R96, RZ, RZ, -R96 ;  /* 0x000000ffff60c224 */ /* 0x000fe200078e0a60 */
[----:B------:R-:W-:Y:S01]  /*6bf0*/  ISETP.GT.U32.AND P4, PT, R3, R175, PT ;  /* 0x000000af0300720c */ /* 0x000fe20003f84070 */
[----:B------:R-:W-:Y:S01]  /*6c00*/  IMAD.MOV.U32 R181, RZ, RZ, R236 ;  /* 0x000000ffffb57224 */ /* 0x000fe200078e00ec */
[----:B------:R-:W-:Y:S01]  /*6c10*/  IABS R236, R106 ;  /* 0x0000006a00ec7213 */ /* 0x000fe20000000000 */
[----:B------:R-:W-:Y:S02]  /*6c20*/  IMAD.MOV R182, RZ, RZ, -R182 ;  /* 0x000000ffffb67224 */ /* 0x000fe400078e0ab6 */
[----:B------:R-:W-:Y:S01]  /*6c30*/  @!P1 IMAD.IADD R180, R180, 0x1, -R3 ;  /* 0x00000001b4b49824 */ /* 0x000fe200078e0a03 */
[----:B------:R-:W-:Y:S01]  /*6c40*/  ISETP.GE.AND P1, PT, R98, RZ, PT ;  /* 0x000000ff6200720c */ /* 0x000fe20003f26270 */
[----:B------:R-:W-:-:S04]  /*6c50*/  IMAD.HI.U32 R98, R5, R181, RZ ;  /* 0x000000b505627227 */ /* 0x000fc800078e00ff */
[C---:B------:R-:W-:Y:S01]  /*6c60*/  IMAD R235, R3.reuse, R182, R235 ;  /* 0x000000b603eb7224 */ /* 0x040fe200078e02eb */
[----:B------:R-:W-:Y:S01]  /*6c70*/  IABS R182, R103 ;  /* 0x0000006700b67213 */ /* 0x000fe20000000000 */
[----:B------:R-:W-:Y:S02]  /*6c80*/  IMAD.MOV R98, RZ, RZ, -R98 ;  /* 0x000000ffff627224 */ /* 0x000fe400078e0a62 */
[----:B------:R-:W-:Y:S01]  /*6c90*/  @!P6 IMAD.IADD R186, R186, 0x1, -R3 ;  /* 0x00000001babae824 */ /* 0x000fe200078e0a03 */
[C---:B------:R-:W-:Y:S01]  /*6ca0*/  ISETP.GT.U32.AND P6, PT, R3.reuse, R235, PT ;  /* 0x000000eb0300720c */ /* 0x040fe20003fc4070 */
[----:B------:R-:W-:Y:S02]  /*6cb0*/  IMAD R181, R3, R98, R181 ;  /* 0x0000006203b57224 */ /* 0x000fe400078e02b5 */
[----:B------:R-:W-:Y:S01]  /*6cc0*/  @!P0 IMAD.IADD R124, R124, 0x1, -R3 ;  /* 0x000000017c7c8824 */ /* 0x000fe200078e0a03 */
[----:B------:R-:W-:Y:S01]  /*6cd0*/  ISETP.GE.AND P0, PT, R100, RZ, PT ;  /* 0x000000ff6400720c */ /* 0x000fe20003f06270 */
[----:B------:R-:W-:-:S02]  /*6ce0*/  IMAD.MOV.U32 R98, RZ, RZ, R180 ;  /* 0x000000ffff627224 */ /* 0x000fc400078e00b4 */
[----:B------:R-:W-:Y:S01]  /*6cf0*/  @!P4 IMAD.IADD R175, R175, 0x1, -R3 ;  /* 0x00000001afafc824 */ /* 0x000fe200078e0a03 */
[----:B------:R-:W-:Y:S01]  /*6d00*/  ISETP.GE.AND P4, PT, R99, RZ, PT ;  /* 0x000000ff6300720c */ /* 0x000fe20003f86270 */
[----:B------:R-:W-:-:S04]  /*6d10*/  IMAD.HI.U32 R99, R5, R105, RZ ;  /* 0x0000006905637227 */ /* 0x000fc800078e00ff */
[----:B------:R-:W-:Y:S01]  /*6d20*/  @!P2 IMAD.MOV R98, RZ, RZ, -R98 ;  /* 0x000000ffff62a224 */ /* 0x000fe200078e0a62 */
[----:B------:R-:W-:Y:S01]  /*6d30*/  ISETP.GT.U32.AND P2, PT, R3, R124, PT ;  /* 0x0000007c0300720c */ /* 0x000fe20003f44070 */
[----:B------:R-:W-:Y:S02]  /*6d40*/  IMAD.MOV R180, RZ, RZ, -R99 ;  /* 0x000000ffffb47224 */ /* 0x000fe400078e0a63 */
[----:B------:R-:W-:Y:S01]  /*6d50*/  IMAD.MOV.U32 R99, RZ, RZ, R176 ;  /* 0x000000ffff637224 */ /* 0x000fe200078e00b0 */
[----:B------:R-:W-:Y:S01]  /*6d60*/  IABS R176, R104 ;  /* 0x0000006800b07213 */ /* 0x000fe20000000000 */
[----:B------:R-:W-:Y:S02]  /*6d70*/  IMAD.MOV.U32 R100, RZ, RZ, R175 ;  /* 0x000000ffff647224 */ /* 0x000fe400078e00af */
[----:B------:R-:W-:Y:S02]  /*6d80*/  @!P6 IMAD.IADD R235, R235, 0x1, -R3 ;  /* 0x00000001ebebe824 */ /* 0x000fe400078e0a03 */
[----:B------:R-:W-:Y:S01]  /*6d90*/  @!P3 IMAD.MOV R99, RZ, RZ, -R99 ;  /* 0x000000ffff63b224 */ /* 0x000fe200078e0a63 */
[C---:B------:R-:W-:Y:S01]  /*6da0*/  ISETP.GT.U32.AND P3, PT, R3.reuse, R186, PT ;  /* 0x000000ba0300720c */ /* 0x040fe20003f64070 */
[----:B------:R-:W-:Y:S01]  /*6db0*/  @!P5 IMAD.MOV R100, RZ, RZ, -R100 ;  /* 0x000000ffff64d224 */ /* 0x000fe200078e0a64 */
[C---:B------:R-:W-:Y:S01]  /*6dc0*/  ISETP.GT.U32.AND P5, PT, R3.reuse, R181, PT ;  /* 0x000000b50300720c */ /* 0x040fe20003fa4070 */
[C---:B------:R-:W-:Y:S01]  /*6dd0*/  IMAD R105, R3.reuse, R180, R105 ;  /* 0x000000b403697224 */ /* 0x040fe200078e0269 */
[----:B------:R-:W-:Y:S01]  /*6de0*/  ISETP.GT.U32.AND P6, PT, R3, R235, PT ;  /* 0x000000eb0300720c */ /* 0x000fe20003fc4070 */
[----:B------:R-:W-:-:S04]  /*6df0*/  IMAD.HI.U32 R175, R5, R182, RZ ;  /* 0x000000b605af7227 */ /* 0x000fc800078e00ff */
[----:B------:R-:W-:Y:S01]  /*6e00*/  @!P2 IMAD.IADD R124, R124, 0x1, -R3 ;  /* 0x000000017c7ca824 */ /* 0x000fe200078e0a03 */
[----:B------:R-:W-:Y:S01]  /*6e10*/  ISETP.GT.U32.AND P2, PT, R3, R105, PT ;  /* 0x000000690300720c */ /* 0x000fe20003f44070 */
[----:B------:R-:W-:Y:S02]  /*6e20*/  IMAD.MOV R175, RZ, RZ, -R175 ;  /* 0x000000ffffaf7224 */ /* 0x000fe400078e0aaf */
[--C-:B------:R-:W-:Y:S01]  /*6e30*/  @!P3 IMAD.IADD R186, R186, 0x1, -R3.reuse ;  /* 0x00000001babab824 */ /* 0x100fe200078e0a03 */
[----:B------:R-:W-:Y:S01]  /*6e40*/  ISETP.GE.AND P3, PT, R101, RZ, PT ;  /* 0x000000ff6500720c */ /* 0x000fe20003f66270 */
[----:B------:R-:W-:Y:S01]  /*6e50*/  IMAD R182, R3, R175, R182 ;  /* 0x000000af03b67224 */ /* 0x000fe200078e02b6 */
[----:B------:R-:W-:Y:S01]  /*6e60*/  IABS R175, R107 ;  /* 0x0000006b00af7213 */ /* 0x000fe20000000000 */
[--C-:B------:R-:W-:Y:S02]  /*6e70*/  @!P5 IMAD.IADD R181, R181, 0x1, -R3.reuse ;  /* 0x00000001b5b5d824 */ /* 0x100fe400078e0a03 */
[----:B------:R-:W-:Y:S01]  /*6e80*/  @!P6 IMAD.IADD R235, R235, 0x1, -R3 ;  /* 0x00000001ebebe824 */ /* 0x000fe200078e0a03 */
[C---:B------:R-:W-:Y:S01]  /*6e90*/  ISETP.GT.U32.AND P6, PT, R3.reuse, R182, PT ;  /* 0x000000b60300720c */ /* 0x040fe20003fc4070 */
[----:B------:R-:W-:Y:S01]  /*6ea0*/  IMAD.MOV.U32 R101, RZ, RZ, R124 ;  /* 0x000000ffff657224 */ /* 0x000fe200078e007c */
[----:B------:R-:W-:Y:S01]  /*6eb0*/  ISETP.GT.U32.AND P5, PT, R3, R181, PT ;  /* 0x000000b50300720c */ /* 0x000fe20003fa4070 */
[----:B------:R-:W-:-:S04]  /*6ec0*/  IMAD.HI.U32 R124, R5, R236, RZ ;  /* 0x000000ec057c7227 */ /* 0x000fc800078e00ff */
[----:B------:R-:W-:-:S04]  /*6ed0*/  IMAD.HI.U32 R180, R5, R176, RZ ;  /* 0x000000b005b47227 */ /* 0x000fc800078e00ff */
[--C-:B------:R-:W-:Y:S02]  /*6ee0*/  @!P2 IMAD.IADD R105, R105, 0x1, -R3.reuse ;  /* 0x000000016969a824 */ /* 0x100fe400078e0a03 */
[----:B------:R-:W-:Y:S02]  /*6ef0*/  IMAD.MOV R124, RZ, RZ, -R124 ;  /* 0x000000ffff7c7224 */ /* 0x000fe400078e0a7c */
[----:B------:R-:W-:Y:S01]  /*6f00*/  IMAD.MOV R180, RZ, RZ, -R180 ;  /* 0x000000ffffb47224 */ /* 0x000fe200078e0ab4 */
[C---:B------:R-:W-:Y:S01]  /*6f10*/  ISETP.GT.U32.AND P2, PT, R3.reuse, R105, PT ;  /* 0x000000690300720c */ /* 0x040fe20003f44070 */
[C---:B------:R-:W-:Y:S01]  /*6f20*/  IMAD R124, R3.reuse, R124, R236 ;  /* 0x0000007c037c7224 */ /* 0x040fe200078e02ec */
[----:B------:R-:W-:Y:S01]  /*6f30*/  IABS R236, R110 ;  /* 0x0000006e00ec7213 */ /* 0x000fe20000000000 */
[C---:B------:R-:W-:Y:S01]  /*6f40*/  IMAD R176, R3.reuse, R180, R176 ;  /* 0x000000b403b07224 */ /* 0x040fe200078e02b0 */
[----:B------:R-:W-:Y:S01]  /*6f50*/  IABS R180, R109 ;  /* 0x0000006d00b47213 */ /* 0x000fe20000000000 */
[--C-:B------:R-:W-:Y:S01]  /*6f60*/  @!P6 IMAD.IADD R182, R182, 0x1, -R3.reuse ;  /* 0x00000001b6b6e824 */ /* 0x100fe200078e0a03 */
[----:B------:R-:W-:Y:S01]  /*6f70*/  ISETP.GT.U32.AND P6, PT, R3, R124, PT ;  /* 0x0000007c0300720c */ /* 0x000fe20003fc4070 */
[----:B------:R-:W-:Y:S01]  /*6f80*/  @!P5 IMAD.IADD R181, R181, 0x1, -R3 ;  /* 0x00000001b5b5d824 */ /* 0x000fe200078e0a03 */
[----:B------:R-:W-:Y:S01]  /*6f90*/  ISETP.GT.U32.AND P5, PT, R3, R176, PT ;  /* 0x000000b00300720c */ /* 0x000fe20003fa4070 */
[----:B------:R-:W-:Y:S01]  /*6fa0*/  @!P1 IMAD.MOV R101, RZ, RZ, -R101 ;  /* 0x000000ffff659224 */ /* 0x000fe200078e0a65 */
[----:B------:R-:W-:Y:S01]  /*6fb0*/  ISETP.GE.AND P1, PT, R102, RZ, PT ;  /* 0x000000ff6600720c */ /* 0x000fe20003f26270 */
[----:B------:R-:W-:-:S04]  /*6fc0*/  IMAD.HI.U32 R102, R5, R175, RZ ;  /* 0x000000af05667227 */ /* 0x000fc800078e00ff */
[----:B------:R-:W-:Y:S01]  /*6fd0*/  @!P2 IMAD.IADD R105, R105, 0x1, -R3 ;  /* 0x000000016969a824 */ /* 0x000fe200078e0a03 */
[----:B------:R-:W-:Y:S01]  /*6fe0*/  ISETP.GE.AND P2, PT, R103, RZ, PT ;  /* 0x000000ff6700720c */ /* 0x000fe20003f46270 */
[----:B------:R-:W-:Y:S02]  /*6ff0*/  IMAD.MOV R102, RZ, RZ, -R102 ;  /* 0x000000ffff667224 */ /* 0x000fe400078e0a66 */
[----:B------:R-:W-:-:S04]  /*7000*/  IMAD.HI.U32 R103, R5, R180, RZ ;  /* 0x000000b405677227 */ /* 0x000fc800078e00ff */
[C---:B------:R-:W-:Y:S02]  /*7010*/  IMAD R175, R3.reuse, R102, R175 ;  /* 0x0000006603af7224 */ /* 0x040fe400078e02af */
[----:B------:R-:W-:Y:S02]  /*7020*/  @!P6 IMAD.IADD R124, R124, 0x1, -R3 ;  /* 0x000000017c7ce824 */ /* 0x000fe400078e0a03 */
[----:B------:R-:W-:Y:S02]  /*7030*/  IMAD.MOV R103, RZ, RZ, -R103 ;  /* 0x000000ffff677224 */ /* 0x000fe400078e0a67 */
[----:B------:R-:W-:Y:S01]  /*7040*/  IMAD.MOV.U32 R102, RZ, RZ, R186 ;  /* 0x000000ffff667224 */ /* 0x000fe200078e00ba */
[C---:B------:R-:W-:Y:S01]  /*7050*/  ISETP.GT.U32.AND P6, PT, R3.reuse, R124, PT ;  /* 0x0000007c0300720c */ /* 0x040fe20003fc4070 */
[----:B------:R-:W-:Y:S01]  /*7060*/  @!P5 IMAD.IADD R176, R176, 0x1, -R3 ;  /* 0x00000001b0b0d824 */ /* 0x000fe200078e0a03 */
[----:B------:R-:W-:Y:S01]  /*7070*/  ISETP.GE.AND P5, PT, R104, RZ, PT ;  /* 0x000000ff6800720c */ /* 0x000fe20003fa6270 */
[----:B------:R-:W-:-:S02]  /*7080*/  IMAD R180, R3, R103, R180 ;  /* 0x0000006703b47224 */ /* 0x000fc400078e02b4 */
[----:B------:R-:W-:Y:S01]  /*7090*/  @!P4 IMAD.MOV R102, RZ, RZ, -R102 ;  /* 0x000000ffff66c224 */ /* 0x000fe200078e0a66 */
[----:B------:R-:W-:Y:S01]  /*70a0*/  ISETP.GT.U32.AND P4, PT, R3, R182, PT ;  /* 0x000000b60300720c */ /* 0x000fe20003f84070 */
[----:B------:R-:W-:Y:S02]  /*70b0*/  IMAD.MOV.U32 R104, RZ, RZ, R181 ;  /* 0x000000ffff687224 */ /* 0x000fe400078e00b5 */
[----:B------:R-:W-:-:S04]  /*70c0*/  IMAD.HI.U32 R186, R5, R239, RZ ;  /* 0x000000ef05ba7227 */ /* 0x000fc800078e00ff */
[----:B------:R-:W-:Y:S02]  /*70d0*/  IMAD.MOV.U32 R103, RZ, RZ, R235 ;  /* 0x000000ffff677224 */ /* 0x000fe400078e00eb */
[----:B------:R-:W-:Y:S01]  /*70e0*/  @!P3 IMAD.MOV R104, RZ, RZ, -R104 ;  /* 0x000000ffff68b224 */ /* 0x000fe200078e0a68 */
[C---:B------:R-:W-:Y:S01]  /*70f0*/  ISETP.GT.U32.AND P3, PT, R3.reuse, R180, PT ;  /* 0x000000b40300720c */ /* 0x040fe20003f64070 */
[----:B------:R-:W-:Y:S02]  /*7100*/  IMAD.MOV R186, RZ, RZ, -R186 ;  /* 0x000000ffffba7224 */ /* 0x000fe400078e0aba */
[----:B------:R-:W-:Y:S01]  /*7110*/  @!P0 IMAD.MOV R103, RZ, RZ, -R103 ;  /* 0x000000ffff678224 */ /* 0x000fe200078e0a67 */
[C---:B------:R-:W-:Y:S01]  /*7120*/  ISETP.GT.U32.AND P0, PT, R3.reuse, R176, PT ;  /* 0x000000b00300720c */ /* 0x040fe20003f04070 */
[----:B------:R-:W-:Y:S01]  /*7130*/  IMAD R181, R3, R186, R239 ;  /* 0x000000ba03b57224 */ /* 0x000fe200078e02ef */
[----:B------:R-:W-:Y:S01]  /*7140*/  IABS R186, R111 ;  /* 0x0000006f00ba7213 */ /* 0x000fe20000000000 */
[----:B------:R-:W-:-:S02]  /*7150*/  @!P6 IMAD.IADD R124, R124, 0x1, -R3 ;  /* 0x000000017c7ce824 */ /* 0x000fc400078e0a03 */
[----:B------:R-:W-:Y:S01]  /*7160*/  @!P4 IMAD.IADD R182, R182, 0x1, -R3 ;  /* 0x00000001b6b6c824 */ /* 0x000fe200078e0a03 */
[C---:B------:R-:W-:Y:S01]  /*7170*/  ISETP.GT.U32.AND P6, PT, R3.reuse, R181, PT ;  /* 0x000000b50300720c */ /* 0x040fe20003fc4070 */
[----:B------:R-:W-:Y:S01]  /*7180*/  @!P1 IMAD.MOV R105, RZ, RZ, -R105 ;  /* 0x000000ffff699224 */ /* 0x000fe200078e0a69 */
[----:B------:R-:W-:Y:S01]  /*7190*/  ISETP.GT.U32.AND P4, PT, R3, R175, PT ;  /* 0x000000af0300720c */ /* 0x000fe20003f84070 */
[--C-:B------:R-:W-:Y:S01]  /*71a0*/  @!P3 IMAD.IADD R180, R180, 0x1, -R3.reuse ;  /* 0x00000001b4b4b824 */ /* 0x100fe200078e0a03 */
[----:B------:R-:W-:Y:S01]  /*71b0*/  ISETP.GE.AND P1, PT, R106, RZ, PT ;  /* 0x000000ff6a00720c */ /* 0x000fe20003f26270 */
[----:B------:R-:W-:Y:S02]  /*71c0*/  IMAD.MOV.U32 R106, RZ, RZ, R182 ;  /* 0x000000ffff6a7224 */ /* 0x000fe400078e00b6 */
[----:B------:R-:W-:Y:S01]  /*71d0*/  @!P0 IMAD.IADD R176, R176, 0x1, -R3 ;  /* 0x00000001b0b08824 */ /* 0x000fe200078e0a03 */
[----:B------:R-:W-:Y:S01]  /*71e0*/  ISETP.GE.AND P0, PT, R109, RZ, PT ;  /* 0x000000ff6d00720c */ /* 0x000fe20003f06270 */
[----:B------:R-:W-:Y:S01]  /*71f0*/  IMAD.HI.U32 R109, R5, R236, RZ ;  /* 0x000000ec056d7227 */ /* 0x000fe200078e00ff */
[----:B------:R-:W-:-:S03]  /*7200*/  ISETP.GT.U32.AND P3, PT, R3, R180, PT ;  /* 0x000000b40300720c */ /* 0x000fc60003f64070 */
[----:B------:R-:W-:Y:S02]  /*7210*/  @!P6 IMAD.IADD R181, R181, 0x1, -R3 ;  /* 0x00000001b5b5e824 */ /* 0x000fe400078e0a03 */
[----:B------:R-:W-:Y:S02]  /*7220*/  IMAD.MOV R109, RZ, RZ, -R109 ;  /* 0x000000ffff6d7224 */ /* 0x000fe400078e0a6d */
[----:B------:R-:W-:Y:S01]  /*7230*/  @!P4 IMAD.IADD R175, R175, 0x1, -R3 ;  /* 0x00000001afafc824 */ /* 0x000fe200078e0a03 */
[----:B------:R-:W-:Y:S01]  /*7240*/  ISETP.GE.AND P4, PT, R108, RZ, PT ;  /* 0x000000ff6c00720c */ /* 0x000fe20003f86270 */
[----:B------:R-:W-:Y:S01]  /*7250*/  @!P2 IMAD.MOV R106, RZ, RZ, -R106 ;  /* 0x000000ffff6aa224 */ /* 0x000fe200078e0a6a */
[----:B------:R-:W-:Y:S01]  /*7260*/  IABS R108, R113 ;  /* 0x00000071006c7213 */ /* 0x000fe20000000000 */
[----:B------:R-:W-:Y:S01]  /*7270*/  IMAD R182, R3, R109, R236 ;  /* 0x0000006d03b67224 */ /* 0x000fe200078e02ec */
[----:B------:R-:W-:Y:S01]  /*7280*/  ISETP.GE.AND P2, PT, R107, RZ, PT ;  /* 0x000000ff6b00720c */ /* 0x000fe20003f46270 */
[----:B------:R-:W-:Y:S01]  /*7290*/  IMAD.MOV.U32 R107, RZ, RZ, R176 ;  /* 0x000000ffff6b7224 */ /* 0x000fe200078e00b0 */
[----:B------:R-:W-:Y:S01]  /*72a0*/  ISETP.GT.U32.AND P6, PT, R3, R181, PT ;  /* 0x000000b50300720c */ /* 0x000fe20003fc4070 */
[----:B------:R-:W-:-:S04]  /*72b0*/  IMAD.HI.U32 R109, R5, R186, RZ ;  /* 0x000000ba056d7227 */ /* 0x000fc800078e00ff */
[----:B------:R-:W-:Y:S02]  /*72c0*/  IMAD.MOV.U32 R176, RZ, RZ, R108 ;  /* 0x000000ffffb07224 */ /* 0x000fe400078e006c */
[----:B------:R-:W-:Y:S01]  /*72d0*/  @!P3 IMAD.IADD R180, R180, 0x1, -R3 ;  /* 0x00000001b4b4b824 */ /* 0x000fe200078e0a03 */
[C---:B------:R-:W-:Y:S01]  /*72e0*/  ISETP.GT.U32.AND P3, PT, R3.reuse, R182, PT ;  /* 0x000000b60300720c */ /* 0x040fe20003f64070 */
[----:B------:R-:W-:Y:S02]  /*72f0*/  IMAD.MOV.U32 R108, RZ, RZ, R124 ;  /* 0x000000ffff6c7224 */ /* 0x000fe400078e007c */
[----:B------:R-:W-:Y:S01]  /*7300*/  @!P5 IMAD.MOV R107, RZ, RZ, -R107 ;  /* 0x000000ffff6bd224 */ /* 0x000fe200078e0a6b */
[----:B------:R-:W-:Y:S01]  /*7310*/  ISETP.GT.U32.AND P5, PT, R3, R175, PT ;  /* 0x000000af0300720c */ /* 0x000fe20003fa4070 */
[----:B------:R-:W-:Y:S02]  /*7320*/  IMAD.MOV R124, RZ, RZ, -R109 ;  /* 0x000000ffff7c7224 */ /* 0x000fe400078e0a6d */
[----:B------:R-:W-:-:S02]  /*7330*/  IMAD.MOV.U32 R109, RZ, RZ, R180 ;  /* 0x000000ffff6d7224 */ /* 0x000fc400078e00b4 */
[----:B------:R-:W-:Y:S01]  /*7340*/  IMAD R180, R3, R124, R186 ;  /* 0x0000007c03b47224 */ /* 0x000fe200078e02ba */
[----:B------:R-:W-:Y:S01]  /*7350*/  IABS R186, R114 ;  /* 0x0000007200ba7213 */ /* 0x000fe20000000000 */
[----:B------:R-:W-:Y:S01]  /*7360*/  @!P1 IMAD.MOV R108, RZ, RZ, -R108 ;  /* 0x000000ffff6c9224 */ /* 0x000fe200078e0a6c */
[----:B------:R-:W-:Y:S01]  /*7370*/  ISETP.GE.AND P1, PT, R110, RZ, PT ;  /* 0x000000ff6e00720c */ /* 0x000fe20003f26270 */
[----:B------:R-:W-:Y:S01]  /*7380*/  @!P6 IMAD.IADD R181, R181, 0x1, -R3 ;  /* 0x00000001b5b5e824 */ /* 0x000fe200078e0a03 */
[----:B------:R-:W-:Y:S01]  /*7390*/  ISETP.GT.U32.AND P6, PT, R3, R180, PT ;  /* 0x000000b40300720c */ /* 0x000fe20003fc4070 */
[----:B------:R-:W-:-:S04]  /*73a0*/  IMAD.HI.U32 R110, R5, R176, RZ ;  /* 0x000000b0056e7227 */ /* 0x000fc800078e00ff */
[----:B------:R-:W-:Y:S02]  /*73b0*/  IMAD.MOV R110, RZ, RZ, -R110 ;  /* 0x000000ffff6e7224 */ /* 0x000fe400078e0a6e */
[--C-:B------:R-:W-:Y:S01]  /*73c0*/  @!P5 IMAD.IADD R175, R175, 0x1, -R3.reuse ;  /* 0x00000001afafd824 */ /* 0x100fe200078e0a03 */
[----:B------:R-:W-:Y:S01]  /*73d0*/  ISETP.GE.AND P5, PT, R113, RZ, PT ;  /* 0x000000ff7100720c */ /* 0x000fe20003fa6270 */
[C---:B------:R-:W-:Y:S01]  /*73e0*/  IMAD R124, R3.reuse, R110, R176 ;  /* 0x0000006e037c7224 */ /* 0x040fe200078e02b0 */
[----:B------:R-:W-:Y:S01]  /*73f0*/  IABS R113, R116 ;  /* 0x0000007400717213 */ /* 0x000fe20000000000 */
[----:B------:R-:W-:Y:S01]  /*7400*/  @!P3 IMAD.IADD R182, R182, 0x1, -R3 ;  /* 0x00000001b6b6b824 */ /* 0x000fe200078e0a03 */
[----:B------:R-:W-:Y:S01]  /*7410*/  ISETP.GE.AND P3, PT, R116, RZ, PT ;  /* 0x000000ff7400720c */ /* 0x000fe20003f66270 */
[----:B------:R-:W-:Y:S01]  /*7420*/  IMAD.MOV.U32 R110, RZ, RZ, R175 ;  /* 0x000000ffff6e7224 */ /* 0x000fe200078e00af */
[----:B------:R-:W-:Y:S01]  /*7430*/  IABS R116, R112 ;  /* 0x0000007000747213 */ /* 0x000fe20000000000 */
[----:B------:R-:W-:Y:S01]  /*7440*/  @!P6 IMAD.IADD R180, R180, 0x1, -R3 ;  /* 0x00000001b4b4e824 */ /* 0x000fe200078e0a03 */
[----:B------:R-:W-:Y:S01]  /*7450*/  IABS R176, R115 ;  /* 0x0000007300b07213 */ /* 0x000fe20000000000 */
[----:B------:R-:W-:Y:S01]  /*7460*/  @!P2 IMAD.MOV R110, RZ, RZ, -R110 ;  /* 0x000000ffff6ea224 */ /* 0x000fe200078e0a6e */
[----:B------:R-:W-:Y:S01]  /*7470*/  ISETP.GT.U32.AND P2, PT, R3, R182, PT ;  /* 0x000000b60300720c */ /* 0x000fe20003f44070 */
[----:B------:R-:W-:Y:S01]  /*7480*/  IMAD.HI.U32 R235, R5, R113, RZ ;  /* 0x0000007105eb7227 */ /* 0x000fe200078e00ff */
[----:B------:R-:W-:-:S03]  /*7490*/  ISETP.GT.U32.AND P6, PT, R3, R180, PT ;  /* 0x000000b40300720c */ /* 0x000fc60003fc4070 */
[----:B------:R-:W-:Y:S01]  /*74a0*/  @!P0 IMAD.MOV R109, RZ, RZ, -R109 ;  /* 0x000000ffff6d8224 */ /* 0x000fe200078e0a6d */
[----:B------:R-:W-:Y:S01]  /*74b0*/  ISETP.GE.AND P0, PT, R111, RZ, PT ;  /* 0x000000ff6f00720c */ /* 0x000fe20003f06270 */
[----:B------:R-:W-:Y:S02]  /*74c0*/  IMAD.MOV.U32 R111, RZ, RZ, R181 ;  /* 0x000000ffff6f7224 */ /* 0x000fe400078e00b5 */
[----:B------:R-:W-:-:S04]  /*74d0*/  IMAD.HI.U32 R175, R5, R116, RZ ;  /* 0x0000007405af7227 */ /* 0x000fc800078e00ff */
[----:B------:R-:W-:Y:S02]  /*74e0*/  IMAD.MOV R181, RZ, RZ, -R235 ;  /* 0x000000ffffb57224 */ /* 0x000fe400078e0aeb */
[----:B------:R-:W-:Y:S02]  /*74f0*/  IMAD.MOV R175, RZ, RZ, -R175 ;  /* 0x000000ffffaf7224 */ /* 0x000fe400078e0aaf */
[----:B------:R-:W-:Y:S01]  /*7500*/  @!P4 IMAD.MOV R111, RZ, RZ, -R111 ;  /* 0x000000ffff6fc224 */ /* 0x000fe200078e0a6f */
[C---:B------:R-:W-:Y:S01]  /*7510*/  ISETP.GT.U32.AND P4, PT, R3.reuse, R124, PT ;  /* 0x0000007c0300720c */ /* 0x040fe20003f84070 */
[C---:B------:R-:W-:Y:S02]  /*7520*/  IMAD R181, R3.reuse, R181, R113 ;  /* 0x000000b503b57224 */ /* 0x040fe400078e0271 */
[C---:B------:R-:W-:Y:S01]  /*7530*/  IMAD R116, R3.reuse, R175, R116 ;  /* 0x000000af03747224 */ /* 0x040fe200078e0274 */
[----:B------:R-:W-:Y:S01]  /*7540*/  IABS R175, R117 ;  /* 0x0000007500af7213 */ /* 0x000fe20000000000 */
[--C-:B------:R-:W-:Y:S01]  /*7550*/  @!P2 IMAD.IADD R182, R182, 0x1, -R3.reuse ;  /* 0x00000001b6b6a824 */ /* 0x100fe200078e0a03 */
[C---:B------:R-:W-:Y:S01]  /*7560*/  ISETP.GT.U32.AND P2, PT, R3.reuse, R181, PT ;  /* 0x000000b50300720c */ /* 0x040fe20003f44070 */
[----:B------:R-:W-:Y:S01]  /*7570*/  @!P6 IMAD.IADD R180, R180, 0x1, -R3 ;  /* 0x00000001b4b4e824 */ /* 0x000fe200078e0a03 */
[----:B------:R-:W-:Y:S01]  /*7580*/  ISETP.GT.U32.AND P6, PT, R3, R116, PT ;  /* 0x000000740300720c */ /* 0x000fe20003fc4070 */
[----:B------:R-:W-:-:S04]  /*7590*/  IMAD.HI.U32 R113, R5, R176, RZ ;  /* 0x000000b005717227 */ /* 0x000fc800078e00ff */
[----:B------:R-:W-:Y:S01]  /*75a0*/  @!P4 IMAD.IADD R124, R124, 0x1, -R3 ;  /* 0x000000017c7cc824 */ /* 0x000fe200078e0a03 */
[----:B------:R-:W-:Y:S01]  /*75b0*/  ISETP.GE.AND P4, PT, R112, RZ, PT ;  /* 0x000000ff7000720c */ /* 0x000fe20003f86270 */
[----:B------:R-:W-:-:S04]  /*75c0*/  IMAD.HI.U32 R235, R5, R186, RZ ;  /* 0x000000ba05eb7227 */ /* 0x000fc800078e00ff */
[----:B------:R-:W-:Y:S01]  /*75d0*/  @!P2 IMAD.IADD R181, R181, 0x1, -R3 ;  /* 0x00000001b5b5a824 */ /* 0x000fe200078e0a03 */
[C---:B------:R-:W-:Y:S01]  /*75e0*/  ISETP.GT.U32.AND P2, PT, R3.reuse, R124, PT ;  /* 0x0000007c0300720c */ /* 0x040fe20003f44070 */
[----:B------:R-:W-:Y:S02]  /*75f0*/  IMAD.MOV R113, RZ, RZ, -R113 ;  /* 0x000000ffff717224 */ /* 0x000fe400078e0a71 */
[----:B------:R-:W-:Y:S02]  /*7600*/  IMAD.MOV R235, RZ, RZ, -R235 ;  /* 0x000000ffffeb7224 */ /* 0x000fe400078e0aeb */
[----:B------:R-:W-:Y:S01]  /*7610*/  @!P6 IMAD.IADD R116, R116, 0x1, -R3 ;  /* 0x000000017474e824 */ /* 0x000fe200078e0a03 */
[----:B------:R-:W-:Y:S01]  /*7620*/  ISETP.GT.U32.AND P6, PT, R3, R181, PT ;  /* 0x000000b50300720c */ /* 0x000fe20003fc4070 */
[----:B------:R-:W-:-:S04]  /*7630*/  IMAD.HI.U32 R236, R5, R175, RZ ;  /* 0x000000af05ec7227 */ /* 0x000fc800078e00ff */
[C---:B------:R-:W-:Y:S02]  /*7640*/  IMAD R176, R3.reuse, R113, R176 ;  /* 0x0000007103b07224 */ /* 0x040fe400078e02b0 */
[C---:B------:R-:W-:Y:S01]  /*7650*/  IMAD R186, R3.reuse, R235, R186 ;  /* 0x000000eb03ba7224 */ /* 0x040fe200078e02ba */
[----:B------:R-:W-:Y:S01]  /*7660*/  IABS R235, R118 ;  /* 0x0000007600eb7213 */ /* 0x000fe20000000000 */
[----:B------:R-:W-:Y:S02]  /*7670*/  IMAD.MOV.U32 R113, RZ, RZ, R180 ;  /* 0x000000ffff717224 */ /* 0x000fe400078e00b4 */
[----:B------:R-:W-:Y:S01]  /*7680*/  IMAD.MOV.U32 R112, RZ, RZ, R182 ;  /* 0x000000ffff707224 */ /* 0x000fe200078e00b6 */
[----:B------:R-:W-:Y:S01]  /*7690*/  IABS R182, R119 ;  /* 0x0000007700b67213 */ /* 0x000fe20000000000 */
[----:B------:R-:W-:Y:S02]  /*76a0*/  IMAD.MOV R236, RZ, RZ, -R236 ;  /* 0x000000ffffec7224 */ /* 0x000fe400078e0aec */
[----:B------:R-:W-:Y:S01]  /*76b0*/  @!P0 IMAD.MOV R113, RZ, RZ, -R113 ;  /* 0x000000ffff718224 */ /* 0x000fe200078e0a71 */
[C---:B------:R-:W-:Y:S01]  /*76c0*/  ISETP.GT.U32.AND P0, PT, R3.reuse, R186, PT ;  /* 0x000000ba0300720c */ /* 0x040fe20003f04070 */
[----:B------:R-:W-:Y:S01]  /*76d0*/  @!P1 IMAD.MOV R112, RZ, RZ, -R112 ;  /* 0x000000ffff709224 */ /* 0x000fe200078e0a70 */
[C---:B------:R-:W-:Y:S01]  /*76e0*/  ISETP.GT.U32.AND P1, PT, R3.reuse, R116, PT ;  /* 0x000000740300720c */ /* 0x040fe20003f24070 */
[----:B------:R-:W-:-:S02]  /*76f0*/  IMAD R180, R3, R236, R175 ;  /* 0x000000ec03b47224 */ /* 0x000fc400078e02af */
[--C-:B------:R-:W-:Y:S01]  /*7700*/  @!P2 IMAD.IADD R124, R124, 0x1, -R3.reuse ;  /* 0x000000017c7ca824 */ /* 0x100fe200078e0a03 */
[----:B------:R-:W-:Y:S01]  /*7710*/  ISETP.GT.U32.AND P2, PT, R3, R176, PT ;  /* 0x000000b00300720c */ /* 0x000fe20003f44070 */
[----:B------:R-:W-:Y:S01]  /*7720*/  @!P6 IMAD.IADD R181, R181, 0x1, -R3 ;  /* 0x00000001b5b5e824 */ /* 0x000fe200078e0a03 */
[----:B------:R-:W-:Y:S01]  /*7730*/  ISETP.GT.U32.AND P6, PT, R3, R180, PT ;  /* 0x000000b40300720c */ /* 0x000fe20003fc4070 */
[----:B------:R-:W-:-:S04]  /*7740*/  IMAD.HI.U32 R175, R5, R235, RZ ;  /* 0x000000eb05af7227 */ /* 0x000fc800078e00ff */
[----:B------:R-:W-:Y:S02]  /*7750*/  IMAD.MOV R175, RZ, RZ, -R175 ;  /* 0x000000ffffaf7224 */ /* 0x000fe400078e0aaf */
[--C-:B------:R-:W-:Y:S01]  /*7760*/  @!P0 IMAD.IADD R186, R186, 0x1, -R3.reuse ;  /* 0x00000001baba8824 */ /* 0x100fe200078e0a03 */
[----:B------:R-:W-:Y:S01]  /*7770*/  ISETP.GE.AND P0, PT, R115, RZ, PT ;  /* 0x000000ff7300720c */ /* 0x000fe20003f06270 */
[----:B------:R-:W-:Y:S01]  /*7780*/  @!P1 IMAD.IADD R116, R116, 0x1, -R3 ;  /* 0x0000000174749824 */ /* 0x000fe200078e0a03 */
[----:B------:R-:W-:Y:S01]  /*7790*/  ISETP.GE.AND P1, PT, R114, RZ, PT ;  /* 0x000000ff7200720c */ /* 0x000fe20003f26270 */
[C---:B------:R-:W-:Y:S01]  /*77a0*/  IMAD R175, R3.reuse, R175, R235 ;  /* 0x000000af03af7224 */ /* 0x040fe200078e02eb */
[----:B------:R-:W-:Y:S01]  /*77b0*/  IABS R235, R158 ;  /* 0x0000009e00eb7213 */ /* 0x000fe20000000000 */
[--C-:B------:R-:W-:Y:S01]  /*77c0*/  @!P2 IMAD.IADD R176, R176, 0x1, -R3.reuse ;  /* 0x00000001b0b0a824 */ /* 0x100fe200078e0a03 */
[C---:B------:R-:W-:Y:S01]  /*77d0*/  ISETP.GT.U32.AND P2, PT, R3.reuse, R186, PT ;  /* 0x000000ba0300720c */ /* 0x040fe20003f44070 */
[----:B------:R-:W-:Y:S01]  /*77e0*/  @!P4 IMAD.MOV R116, RZ, RZ, -R116 ;  /* 0x000000ffff74c224 */ /* 0x000fe200078e0a74 */
[C---:B------:R-:W-:Y:S01]  /*77f0*/  ISETP.GT.U32.AND P4, PT, R3.reuse, R175, PT ;  /* 0x000000af0300720c */ /* 0x040fe20003f84070 */
[----:B------:R-:W-:Y:S01]  /*7800*/  @!P6 IMAD.IADD R180, R180, 0x1, -R3 ;  /* 0x00000001b4b4e824 */ /* 0x000fe200078e0a03 */
[----:B------:R-:W-:Y:S01]  /*7810*/  ISETP.GT.U32.AND P6, PT, R3, R176, PT ;  /* 0x000000b00300720c */ /* 0x000fe20003fc4070 */
[----:B------:R-:W-:-:S04]  /*7820*/  IMAD.HI.U32 R236, R5, R182, RZ ;  /* 0x000000b605ec7227 */ /* 0x000fc800078e00ff */
[----:B------:R-:W-:Y:S02]  /*7830*/  IMAD.MOV.U32 R115, RZ, RZ, R181 ;  /* 0x000000ffff737224 */ /* 0x000fe400078e00b5 */
[----:B------:R-:W-:Y:S02]  /*7840*/  IMAD.MOV R236, RZ, RZ, -R236 ;  /* 0x000000ffffec7224 */ /* 0x000fe400078e0aec */
[----:B------:R-:W-:Y:S01]  /*7850*/  @!P3 IMAD.MOV R115, RZ, RZ, -R115 ;  /* 0x000000ffff73b224 */ /* 0x000fe200078e0a73 */
[----:B------:R-:W-:Y:S01]  /*7860*/  ISETP.GE.AND P3, PT, R117, RZ, PT ;  /* 0x000000ff7500720c */ /* 0x000fe20003f66270 */
[----:B------:R-:W-:Y:S01]  /*7870*/  IMAD.MOV.U32 R114, RZ, RZ, R124 ;  /* 0x000000ffff727224 */ /* 0x000fe200078e007c */
[----:B------:R-:W-:Y:S01]  /*7880*/  IABS R117, R121 ;  /* 0x0000007900757213 */ /* 0x000fe20000000000 */
[----:B------:R-:W-:Y:S01]  /*7890*/  IMAD R124, R3, R236, R182 ;  /* 0x000000ec037c7224 */ /* 0x000fe200078e02b6 */
[----:B------:R-:W-:Y:S01]  /*78a0*/  IABS R182, R120 ;  /* 0x0000007800b67213 */ /* 0x000fe20000000000 */
[--C-:B------:R-:W-:Y:S01]  /*78b0*/  @!P2 IMAD.IADD R186, R186, 0x1, -R3.reuse ;  /* 0x00000001babaa824 */ /* 0x100fe200078e0a03 */
[----:B------:R-:W-:Y:S01]  /*78c0*/  ISETP.GE.AND P2, PT, R118, RZ, PT ;  /* 0x000000ff7600720c */ /* 0x000fe20003f46270 */
[--C-:B------:R-:W-:Y:S01]  /*78d0*/  @!P4 IMAD.IADD R175, R175, 0x1, -R3.reuse ;  /* 0x00000001afafc824 */ /* 0x100fe200078e0a03 */
[----:B------:R-:W-:Y:S01]  /*78e0*/  ISETP.GE.AND P4, PT, R158, RZ, PT ;  /* 0x000000ff9e00720c */ /* 0x000fe20003f86270 */
[----:B------:R-:W-:Y:S01]  /*78f0*/  @!P6 IMAD.IADD R176, R176, 0x1, -R3 ;  /* 0x00000001b0b0e824 */ /* 0x000fe200078e0a03 */
[----:B------:R-:W-:Y:S01]  /*7900*/  ISETP.GT.U32.AND P6, PT, R3, R124, PT ;  /* 0x0000007c0300720c */ /* 0x000fe20003fc4070 */
[----:B------:R-:W-:-:S02]  /*7910*/  IMAD.MOV.U32 R158, RZ, RZ, R117 ;  /* 0x000000ffff9e7224 */ /* 0x000fc400078e0075 */
[----:B------:R-:W-:Y:S02]  /*7920*/  IMAD.MOV.U32 R117, RZ, RZ, R186 ;  /* 0x000000ffff757224 */ /* 0x000fe400078e00ba */
[----:B------:R-:W-:Y:S01]  /*7930*/  @!P5 IMAD.MOV R114, RZ, RZ, -R114 ;  /* 0x000000ffff72d224 */ /* 0x000fe200078e0a72 */
[C---:B------:R-:W-:Y:S01]  /*7940*/  ISETP.GT.U32.AND P5, PT, R3.reuse, R180, PT ;  /* 0x000000b40300720c */ /* 0x040fe20003fa4070 */
[----:B------:R-:W-:Y:S01]  /*7950*/  @!P1 IMAD.MOV R117, RZ, RZ, -R117 ;  /* 0x000000ffff759224 */ /* 0x000fe200078e0a75 */
[----:B------:R-:W-:Y:S01]  /*7960*/  ISETP.GT.U32.AND P1, PT, R3, R175, PT ;  /* 0x000000af0300720c */ /* 0x000fe20003f24070 */
[----:B------:R-:W-:-:S04]  /*7970*/  IMAD.HI.U32 R236, R5, R182, RZ ;  /* 0x000000b605ec7227 */ /* 0x000fc800078e00ff */
[----:B------:R-:W-:-:S04]  /*7980*/  IMAD.HI.U32 R181, R5, R235, RZ ;  /* 0x000000eb05b57227 */ /* 0x000fc800078e00ff */
[----:B------:R-:W-:Y:S02]  /*7990*/  IMAD.MOV R236, RZ, RZ, -R236 ;  /* 0x000000ffffec7224 */ /* 0x000fe400078e0aec */
[----:B------:R-:W-:Y:S02]  /*79a0*/  @!P6 IMAD.IADD R124, R124, 0x1, -R3 ;  /* 0x000000017c7ce824 */ /* 0x000fe400078e0a03 */
[----:B------:R-:W-:Y:S02]  /*79b0*/  IMAD.MOV.U32 R118, RZ, RZ, R176 ;  /* 0x000000ffff767224 */ /* 0x000fe400078e00b0 */
[----:B------:R-:W-:Y:S02]  /*79c0*/  IMAD.MOV R181, RZ, RZ, -R181 ;  /* 0x000000ffffb57224 */ /* 0x000fe400078e0ab5 */
[----:B------:R-:W-:Y:S01]  /*79d0*/  IMAD R176, R3, R236, R182 ;  /* 0x000000ec03b07224 */ /* 0x000fe200078e02b6 */
[----:B------:R-:W-:Y:S01]  /*79e0*/  IABS R182, R123 ;  /* 0x0000007b00b67213 */ /* 0x000fe20000000000 */
[----:B------:R-:W-:Y:S01]  /*79f0*/  @!P5 IMAD.IADD R180, R180, 0x1, -R3 ;  /* 0x00000001b4b4d824 */ /* 0x000fe200078e0a03 */
[----:B------:R-:W-:Y:S01]  /*7a00*/  ISETP.GE.AND P5, PT, R119, RZ, PT ;  /* 0x000000ff7700720c */ /* 0x000fe20003fa6270 */
[----:B------:R-:W-:Y:S01]  /*7a10*/  @!P0 IMAD.MOV R118, RZ, RZ, -R118 ;  /* 0x000000ffff768224 */ /* 0x000fe200078e0a76 */
[----:B------:R-:W-:Y:S01]  /*7a20*/  IABS R119, R122 ;  /* 0x0000007a00777213 */ /* 0x000fe20000000000 */
[C---:B------:R-:W-:Y:S01]  /*7a30*/  IMAD R181, R3.reuse, R181, R235 ;  /* 0x000000b503b57224 */ /* 0x040fe200078e02eb */
[----:B------:R-:W-:Y:S01]  /*7a40*/  ISETP.GT.U32.AND P0, PT, R3, R124, PT ;  /* 0x0000007c0300720c */ /* 0x000fe20003f04070 */
[----:B------:R-:W-:Y:S01]  /*7a50*/  @!P1 IMAD.IADD R175, R175, 0x1, -R3 ;  /* 0x00000001afaf9824 */ /* 0x000fe200078e0a03 */
[C---:B------:R-:W-:Y:S01]  /*7a60*/  ISETP.GT.U32.AND P1, PT, R3.reuse, R176, PT ;  /* 0x000000b00300720c */ /* 0x040fe20003f24070 */
[----:B------:R-:W-:Y:S01]  /*7a70*/  IMAD.MOV.U32 R186, RZ, RZ, R119 ;  /* 0x000000ffffba7224 */ /* 0x000fe200078e0077 */
[----:B------:R-:W-:Y:S01]  /*7a80*/  ISETP.GT.U32.AND P6, PT, R3, R181, PT ;  /* 0x000000b50300720c */ /* 0x000fe20003fc4070 */
[----:B------:R-:W-:Y:S01]  /*7a90*/  IMAD.HI.U32 R235, R5, R158, RZ ;  /* 0x0000009e05eb7227 */ /* 0x000fe200078e00ff */
[----:B------:R-:W-:-:S03]  /*7aa0*/  IABS R236, R127 ;  /* 0x0000007f00ec7213 */ /* 0x000fc60000000000 */
[----:B------:R-:W-:Y:S02]  /*7ab0*/  IMAD.MOV.U32 R119, RZ, RZ, R180 ;  /* 0x000000ffff777224 */ /* 0x000fe400078e00b4 */
[----:B------:R-:W-:-:S04]  /*7ac0*/  IMAD.HI.U32 R180, R5, R186, RZ ;  /* 0x000000ba05b47227 */ /* 0x000fc800078e00ff */
[----:B------:R-:W-:Y:S02]  /*7ad0*/  IMAD.MOV R235, RZ, RZ, -R235 ;  /* 0x000000ffffeb7224 */ /* 0x000fe400078e0aeb */
[----:B------:R-:W-:Y:S01]  /*7ae0*/  @!P3 IMAD.MOV R119, RZ, RZ, -R119 ;  /* 0x000000ffff77b224 */ /* 0x000fe200078e0a77 */
[----:B------:R-:W-:Y:S01]  /*7af0*/  ISETP.GE.AND P3, PT, R120, RZ, PT ;  /* 0x000000ff7800720c */ /* 0x000fe20003f66270 */
[----:B------:R-:W-:Y:S02]  /*7b00*/  IMAD.MOV R180, RZ, RZ, -R180 ;  /* 0x000000ffffb47224 */ /* 0x000fe400078e0ab4 */
[--C-:B------:R-:W-:Y:S01]  /*7b10*/  @!P0 IMAD.IADD R124, R124, 0x1, -R3.reuse ;  /* 0x000000017c7c8824 */ /* 0x100fe200078e0a03 */
[----:B------:R-:W-:Y:S01]  /*7b20*/  ISETP.GE.AND P0, PT, R121, RZ, PT ;  /* 0x000000ff7900720c */ /* 0x000fe20003f06270 */
[----:B------:R-:W-:Y:S01]  /*7b30*/  IMAD R158, R3, R235, R158 ;  /* 0x000000eb039e7224 */ /* 0x000fe200078e029e */
[----:B------:R-:W-:Y:S01]  /*7b40*/  IABS R235, R128 ;  /* 0x0000008000eb7213 */ /* 0x000fe20000000000 */
[----:B------:R-:W-:-:S02]  /*7b50*/  @!P1 IMAD.IADD R176, R176, 0x1, -R3 ;  /* 0x00000001b0b09824 */ /* 0x000fc400078e0a03 */
[----:B------:R-:W-:Y:S02]  /*7b60*/  IMAD.MOV.U32 R120, RZ, RZ, R175 ;  /* 0x000000ffff787224 */ /* 0x000fe400078e00af */
[----:B------:R-:W-:Y:S01]  /*7b70*/  IMAD R180, R3, R180, R186 ;  /* 0x000000b403b47224 */ /* 0x000fe200078e02ba */
[----:B------:R-:W-:Y:S01]  /*7b80*/  IABS R186, R126 ;  /* 0x0000007e00ba7213 */ /* 0x000fe20000000000 */
[----:B------:R-:W-:Y:S02]  /*7b90*/  IMAD.MOV.U32 R121, RZ, RZ, R124 ;  /* 0x000000ffff797224 */ /* 0x000fe400078e007c */
[----:B------:R-:W-:Y:S01]  /*7ba0*/  @!P6 IMAD.IADD R181, R181, 0x1, -R3 ;  /* 0x00000001b5b5e824 */ /* 0x000fe200078e0a03 */
[C---:B------:R-:W-:Y:S01]  /*7bb0*/  ISETP.GT.U32.AND P6, PT, R3.reuse, R158, PT ;  /* 0x0000009e0300720c */ /* 0x040fe20003fc4070 */
[----:B------:R-:W-:Y:S01]  /*7bc0*/  @!P2 IMAD.MOV R120, RZ, RZ, -R120 ;  /* 0x000000ffff78a224 */ /* 0x000fe200078e0a78 */
[----:B------:R-:W-:Y:S01]  /*7bd0*/  ISETP.GT.U32.AND P2, PT, R3, R176, PT ;  /* 0x000000b00300720c */ /* 0x000fe20003f44070 */
[----:B------:R-:W-:Y:S01]  /*7be0*/  IMAD.HI.U32 R239, R5, R182, RZ ;  /* 0x000000b605ef7227 */ /* 0x000fe200078e00ff */
[----:B------:R-:W-:-:S03]  /*7bf0*/  ISETP.GT.U32.AND P1, PT, R3, R181, PT ;  /* 0x000000b50300720c */ /* 0x000fc60003f24070 */
[----:B------:R-:W-:Y:S01]  /*7c00*/  @!P5 IMAD.MOV R121, RZ, RZ, -R121 ;  /* 0x000000ffff79d224 */ /* 0x000fe200078e0a79 */
[----:B------:R-:W-:Y:S01]  /*7c10*/  ISETP.GT.U32.AND P5, PT, R3, R180, PT ;  /* 0x000000b40300720c */ /* 0x000fe20003fa4070 */
[----:B------:R-:W-:Y:S02]  /*7c20*/  IMAD.MOV R239, RZ, RZ, -R239 ;  /* 0x000000ffffef7224 */ /* 0x000fe400078e0aef */
[----:B------:R-:W-:-:S04]  /*7c30*/  IMAD.HI.U32 R175, R5, R186, RZ ;  /* 0x000000ba05af7227 */ /* 0x000fc800078e00ff */
[C---:B------:R-:W-:Y:S02]  /*7c40*/  IMAD R182, R3.reuse, R239, R182 ;  /* 0x000000ef03b67224 */ /* 0x040fe400078e02b6 */
[--C-:B------:R-:W-:Y:S02]  /*7c50*/  @!P6 IMAD.IADD R158, R158, 0x1, -R3.reuse ;  /* 0x000000019e9ee824 */ /* 0x100fe400078e0a03 */
[--C-:B------:R-:W-:Y:S01]  /*7c60*/  @!P2 IMAD.IADD R176, R176, 0x1, -R3.reuse ;  /* 0x00000001b0b0a824 */ /* 0x100fe200078e0a03 */
[C---:B------:R-:W-:Y:S01]  /*7c70*/  ISETP.GT.U32.AND P2, PT, R3.reuse, R182, PT ;  /* 0x000000b60300720c */ /* 0x040fe20003f44070 */
[--C-:B------:R-:W-:Y:S01]  /*7c80*/  @!P5 IMAD.IADD R180, R180, 0x1, -R3.reuse ;  /* 0x00000001b4b4d824 */ /* 0x100fe200078e0a03 */
[----:B------:R-:W-:Y:S01]  /*7c90*/  ISETP.GT.U32.AND P6, PT, R3, R158, PT ;  /* 0x0000009e0300720c */ /* 0x000fe20003fc4070 */
[----:B------:R-:W-:Y:S01]  /*7ca0*/  @!P1 IMAD.IADD R181, R181, 0x1, -R3 ;  /* 0x00000001b5b59824 */ /* 0x000fe200078e0a03 */
[----:B------:R-:W-:Y:S01]  /*7cb0*/  ISETP.GE.AND P1, PT, R122, RZ, PT ;  /* 0x000000ff7a00720c */ /* 0x000fe20003f26270 */
[----:B------:R-:W-:Y:S01]  /*7cc0*/  IMAD.MOV R175, RZ, RZ, -R175 ;  /* 0x000000ffffaf7224 */ /* 0x000fe200078e0aaf */
[----:B------:R-:W-:Y:S01]  /*7cd0*/  ISETP.GT.U32.AND P5, PT, R3, R180, PT ;  /* 0x000000b40300720c */ /* 0x000fe20003fa4070 */
[----:B------:R-:W-:Y:S01]  /*7ce0*/  IMAD.MOV.U32 R122, RZ, RZ, R181 ;  /* 0x000000ffff7a7224 */ /* 0x000fe200078e00b5 */
[----:B------:R-:W-:Y:S01]  /*7cf0*/  IABS R181, R133 ;  /* 0x0000008500b57213 */ /* 0x000fe20000000000 */
[----:B------:R-:W-:-:S04]  /*7d00*/  IMAD.HI.U32 R124, R5, R235, RZ ;  /* 0x000000eb057c7227 */ /* 0x000fc800078e00ff */
[----:B------:R-:W-:Y:S01]  /*7d10*/  @!P4 IMAD.MOV R122, RZ, RZ, -R122 ;  /* 0x000000ffff7ac224 */ /* 0x000fe200078e0a7a */
[----:B------:R-:W-:Y:S01]  /*7d20*/  ISETP.GE.AND P4, PT, R123, RZ, PT ;  /* 0x000000ff7b00720c */ /* 0x000fe20003f86270 */
[--C-:B------:R-:W-:Y:S01]  /*7d30*/  @!P2 IMAD.IADD R182, R182, 0x1, -R3.reuse ;  /* 0x00000001b6b6a824 */ /* 0x100fe200078e0a03 */
[----:B------:R-:W-:Y:S01]  /*7d40*/  ISETP.GE.AND P2, PT, R126, RZ, PT ;  /* 0x000000ff7e00720c */ /* 0x000fe20003f46270 */
[----:B------:R-:W-:Y:S02]  /*7d50*/  IMAD.MOV.U32 R123, RZ, RZ, R176 ;  /* 0x000000ffff7b7224 */ /* 0x000fe400078e00b0 */
[C---:B------:R-:W-:Y:S02]  /*7d60*/  IMAD R175, R3.reuse, R175, R186 ;  /* 0x000000af03af7224 */ /* 0x040fe400078e02ba */
[----:B------:R-:W-:Y:S02]  /*7d70*/  IMAD.MOV R124, RZ, RZ, -R124 ;  /* 0x000000ffff7c7224 */ /* 0x000fe400078e0a7c */
[----:B------:R-:W-:Y:S01]  /*7d80*/  @!P6 IMAD.IADD R158, R158, 0x1, -R3 ;  /* 0x000000019e9ee824 */ /* 0x000fe200078e0a03 */
[C---:B------:R-:W-:Y:S01]  /*7d90*/  ISETP.GT.U32.AND P6, PT, R3.reuse, R175, PT ;  /* 0x000000af0300720c */ /* 0x040fe20003fc4070 */
[----:B------:R-:W-:Y:S01]  /*7da0*/  @!P3 IMAD.MOV R123, RZ, RZ, -R123 ;  /* 0x000000ffff7bb224 */ /* 0x000fe200078e0a7b */
[----:B------:R-:W-:Y:S01]  /*7db0*/  ISETP.GT.U32.AND P3, PT, R3, R182, PT ;  /* 0x000000b60300720c */ /* 0x000fe20003f64070 */
[----:B------:R-:W-:-:S04]  /*7dc0*/  IMAD.HI.U32 R126, R5, R181, RZ ;  /* 0x000000b5057e7227 */ /* 0x000fc800078e00ff */
[----:B------:R-:W-:Y:S02]  /*7dd0*/  @!P5 IMAD.IADD R180, R180, 0x1, -R3 ;  /* 0x00000001b4b4d824 */ /* 0x000fe400078e0a03 */
[----:B------:R-:W-:Y:S02]  /*7de0*/  IMAD R235, R3, R124, R235 ;  /* 0x0000007c03eb7224 */ /* 0x000fe400078e02eb */
[----:B------:R-:W-:Y:S02]  /*7df0*/  IMAD.MOV.U32 R124, RZ, RZ, R158 ;  /* 0x000000ffff7c7224 */ /* 0x000fe400078e009e */
[----:B------:R-:W-:Y:S02]  /*7e00*/  IMAD.MOV R158, RZ, RZ, -R126 ;  /* 0x000000ffff9e7224 */ /* 0x000fe400078e0a7e */
[----:B------:R-:W-:Y:S01]  /*7e10*/  IMAD.MOV.U32 R126, RZ, RZ, R180 ;  /* 0x000000ffff7e7224 */ /* 0x000fe200078e00b4 */
[----:B------:R-:W-:Y:S01]  /*7e20*/  IABS R180, R131 ;  /* 0x0000008300b47213 */ /* 0x000fe20000000000 */
[----:B------:R-:W-:-:S04]  /*7e30*/  IMAD.HI.U32 R186, R5, R236, RZ ;  /* 0x000000ec05ba7227 */ /* 0x000fc800078e00ff */
[C---:B------:R-:W-:Y:S01]  /*7e40*/  IMAD R181, R3.reuse, R158, R181 ;  /* 0x0000009e03b57224 */ /* 0x040fe200078e02b5 */
[----:B------:R-:W-:Y:S01]  /*7e50*/  IABS R158, R129 ;  /* 0x00000081009e7213 */ /* 0x000fe20000000000 */
[----:B------:R-:W-:Y:S01]  /*7e60*/  @!P1 IMAD.MOV R126, RZ, RZ, -R126 ;  /* 0x000000ffff7e9224 */ /* 0x000fe200078e0a7e */
[C---:B------:R-:W-:Y:S01]  /*7e70*/  ISETP.GT.U32.AND P1, PT, R3.reuse, R235, PT ;  /* 0x000000eb0300720c */ /* 0x040fe20003f24070 */
[----:B------:R-:W-:Y:S02]  /*7e80*/  IMAD.MOV R186, RZ, RZ, -R186 ;  /* 0x000000ffffba7224 */ /* 0x000fe400078e0aba */
[--C-:B------:R-:W-:Y:S01]  /*7e90*/  @!P3 IMAD.IADD R182, R182, 0x1, -R3.reuse ;  /* 0x00000001b6b6b824 */ /* 0x100fe200078e0a03 */
[----:B------:R-:W-:Y:S01]  /*7ea0*/  ISETP.GT.U32.AND P3, PT, R3, R181, PT ;  /* 0x000000b50300720c */ /* 0x000fe20003f64070 */
[----:B------:R-:W-:Y:S02]  /*7eb0*/  @!P6 IMAD.IADD R175, R175, 0x1, -R3 ;  /* 0x00000001afafe824 */ /* 0x000fe400078e0a03 */
[----:B------:R-:W-:Y:S01]  /*7ec0*/  IMAD R236, R3, R186, R236 ;  /* 0x000000ba03ec7224 */ /* 0x000fe200078e02ec */
[----:B------:R-:W-:Y:S01]  /*7ed0*/  IABS R186, R134 ;  /* 0x0000008600ba7213 */ /* 0x000fe20000000000 */
[----:B------:R-:W-:Y:S01]  /*7ee0*/  IMAD.HI.U32 R176, R5, R158, RZ ;  /* 0x0000009e05b07227 */ /* 0x000fe200078e00ff */
[----:B------:R-:W-:-:S02]  /*7ef0*/  ISETP.GT.U32.AND P6, PT, R3, R175, PT ;  /* 0x000000af0300720c */ /* 0x000fc40003fc4070 */
[----:B------:R-:W-:Y:S01]  /*7f00*/  ISETP.GT.U32.AND P5, PT, R3, R236, PT ;  /* 0x000000ec0300720c */ /* 0x000fe20003fa4070 */
[--C-:B------:R-:W-:Y:S02]  /*7f10*/  @!P1 IMAD.IADD R235, R235, 0x1, -R3.reuse ;  /* 0x00000001ebeb9824 */ /* 0x100fe400078e0a03 */
[----:B------:R-:W-:Y:S02]  /*7f20*/  IMAD.MOV R176, RZ, RZ, -R176 ;  /* 0x000000ffffb07224 */ /* 0x000fe400078e0ab0 */
[--C-:B------:R-:W-:Y:S01]  /*7f30*/  @!P3 IMAD.IADD R181, R181, 0x1, -R3.reuse ;  /* 0x00000001b5b5b824 */ /* 0x100fe200078e0a03 */
[----:B------:R-:W-:Y:S01]  /*7f40*/  ISETP.GT.U32.AND P3, PT, R3, R235, PT ;  /* 0x000000eb0300720c */ /* 0x000fe20003f64070 */
[----:B------:R-:W-:Y:S01]  /*7f50*/  @!P0 IMAD.MOV R124, RZ, RZ, -R124 ;  /* 0x000000ffff7c8224 */ /* 0x000fe200078e0a7c */
[----:B------:R-:W-:Y:S02]  /*7f60*/  ISETP.GE.AND P0, PT, R127, RZ, PT ;  /* 0x000000ff7f00720c */ /* 0x000fe40003f06270 */
[----:B------:R-:W-:Y:S01]  /*7f70*/  IABS R127, R130 ;  /* 0x00000082007f7213 */ /* 0x000fe20000000000 */
[--C-:B------:R-:W-:Y:S01]  /*7f80*/  @!P6 IMAD.IADD R175, R175, 0x1, -R3.reuse ;  /* 0x00000001afafe824 */ /* 0x100fe200078e0a03 */
[----:B------:R-:W-:Y:S01]  /*7f90*/  ISETP.GE.AND P6, PT, R128, RZ, PT ;  /* 0x000000ff8000720c */ /* 0x000fe20003fc6270 */
[----:B------:R-:W-:Y:S01]  /*7fa0*/  @!P5 IMAD.IADD R236, R236, 0x1, -R3 ;  /* 0x00000001ececd824 */ /* 0x000fe200078e0a03 */
[----:B------:R-:W-:Y:S01]  /*7fb0*/  ISETP.GE.AND P5, PT, R133, RZ, PT ;  /* 0x000000ff8500720c */ /* 0x000fe20003fa6270 */
[----:B------:R-:W-:-:S02]  /*7fc0*/  IMAD.MOV.U32 R128, RZ, RZ, R175 ;  /* 0x000000ffff807224 */ /* 0x000fc400078e00af */
[C---:B------:R-:W-:Y:S01]  /*7fd0*/  IMAD R175, R3.reuse, R176, R158 ;  /* 0x000000b003af7224 */ /* 0x040fe200078e029e */
[----:B------:R-:W-:Y:S01]  /*7fe0*/  ISETP.GT.U32.AND P1, PT, R3, R236, PT ;  /* 0x000000ec0300720c */ /* 0x000fe20003f24070 */
[----:B------:R-:W-:Y:S01]  /*7ff0*/  @!P3 IMAD.IADD R235, R235, 0x1, -R3 ;  /* 0x00000001ebebb824 */ /* 0x000fe200078e0a03 */
[----:B------:R-:W-:Y:S01]  /*8000*/  IABS R176, R136 ;  /* 0x0000008800b07213 */ /* 0x000fe20000000000 */
[----:B------:R-:W-:Y:S01]  /*8010*/  IMAD.MOV.U32 R133, RZ, RZ, R127 ;  /* 0x000000ffff857224 */ /* 0x000fe200078e007f */
[----:B------:R-:W-:Y:S01]  /*8020*/  ISETP.GT.U32.AND P3, PT, R3, R175, PT ;  /* 0x000000af0300720c */ /* 0x000fe20003f64070 */
[----:B------:R-:W-:Y:S01]  /*8030*/  @!P2 IMAD.MOV R128, RZ, RZ, -R128 ;  /* 0x000000ffff80a224 */ /* 0x000fe200078e0a80 */
[----:B------:R-:W-:Y:S01]  /*8040*/  ISETP.GE.AND P2, PT, R129, RZ, PT ;  /* 0x000000ff8100720c */ /* 0x000fe20003f46270 */
[----:B------:R-:W-:Y:S02]  /*8050*/  IMAD.MOV.U32 R127, RZ, RZ, R182 ;  /* 0x000000ffff7f7224 */ /* 0x000fe400078e00b6 */
[----:B------:R-:W-:-:S04]  /*8060*/  IMAD.HI.U32 R129, R5, R133, RZ ;  /* 0x0000008505817227 */ /* 0x000fc800078e00ff */
[----:B------:R-:W-:-:S04]  /*8070*/  IMAD.HI.U32 R182, R5, R180, RZ ;  /* 0x000000b405b67227 */ /* 0x000fc800078e00ff */
[----:B------:R-:W-:Y:S02]  /*8080*/  IMAD.MOV R129, RZ, RZ, -R129 ;  /* 0x000000ffff817224 */ /* 0x000fe400078e0a81 */
[----:B------:R-:W-:Y:S01]  /*8090*/  @!P1 IMAD.IADD R236, R236, 0x1, -R3 ;  /* 0x00000001ecec9824 */ /* 0x000fe200078e0a03 */
[----:B------:R-:W-:Y:S01]  /*80a0*/  ISETP.GE.AND P1, PT, R130, RZ, PT ;  /* 0x000000ff8200720c */ /* 0x000fe20003f26270 */
[----:B------:R-:W-:Y:S02]  /*80b0*/  IMAD.MOV R182, RZ, RZ, -R182 ;  /* 0x000000ffffb67224 */ /* 0x000fe400078e0ab6 */
[C---:B------:R-:W-:Y:S02]  /*80c0*/  IMAD R133, R3.reuse, R129, R133 ;  /* 0x0000008103857224 */ /* 0x040fe400078e0285 */
[----:B------:R-:W-:Y:S01]  /*80d0*/  @!P4 IMAD.MOV R127, RZ, RZ, -R127 ;  /* 0x000000ffff7fc224 */ /* 0x000fe200078e0a7f */
[C---:B------:R-:W-:Y:S01]  /*80e0*/  ISETP.GT.U32.AND P4, PT, R3.reuse, R181, PT ;  /* 0x000000b50300720c */ /* 0x040fe20003f84070 */
[----:B------:R-:W-:Y:S01]  /*80f0*/  IMAD R158, R3, R182, R180 ;  /* 0x000000b6039e7224 */ /* 0x000fe200078e02b4 */
[----:B------:R-:W-:Y:S01]  /*8100*/  IABS R182, R132 ;  /* 0x0000008400b67213 */ /* 0x000fe20000000000 */
[----:B------:R-:W-:Y:S01]  /*8110*/  IMAD.MOV.U32 R129, RZ, RZ, R236 ;  /* 0x000000ffff817224 */ /* 0x000fe200078e00ec */
[----:B------:R-:W-:Y:S01]  /*8120*/  IABS R180, R135 ;  /* 0x0000008700b47213 */ /* 0x000fe20000000000 */
[----:B------:R-:W-:Y:S01]  /*8130*/  @!P3 IMAD.IADD R175, R175, 0x1, -R3 ;  /* 0x00000001afafb824 */ /* 0x000fe200078e0a03 */
[----:B------:R-:W-:Y:S01]  /*8140*/  ISETP.GT.U32.AND P3, PT, R3, R133, PT ;  /* 0x000000850300720c */ /* 0x000fe20003f64070 */
[----:B------:R-:W-:-:S02]  /*8150*/  IMAD.MOV.U32 R130, RZ, RZ, R235 ;  /* 0x000000ffff827224 */ /* 0x000fc400078e00eb */
[----:B------:R-:W-:Y:S01]  /*8160*/  @!P0 IMAD.MOV R129, RZ, RZ, -R129 ;  /* 0x000000ffff818224 */ /* 0x000fe200078e0a81 */
[----:B------:R-:W-:Y:S01]  /*8170*/  ISETP.GT.U32.AND P0, PT, R3, R175, PT ;  /* 0x000000af0300720c */ /* 0x000fe20003f04070 */
[----:B------:R-:W-:-:S04]  /*8180*/  IMAD.HI.U32 R239, R5, R182, RZ ;  /* 0x000000b605ef7227 */ /* 0x000fc800078e00ff */
[----:B------:R-:W-:Y:S01]  /*8190*/  @!P6 IMAD.MOV R130, RZ, RZ, -R130 ;  /* 0x000000ffff82e224 */ /* 0x000fe200078e0a82 */
[----:B------:R-:W-:Y:S01]  /*81a0*/  ISETP.GT.U32.AND P6, PT, R3, R158, PT ;  /* 0x0000009e0300720c */ /* 0x000fe20003fc4070 */
[----:B------:R-:W-:Y:S02]  /*81b0*/  IMAD.MOV R239, RZ, RZ, -R239 ;  /* 0x000000ffffef7224 */ /* 0x000fe400078e0aef */
[----:B------:R-:W-:Y:S01]  /*81c0*/  @!P4 IMAD.IADD R181, R181, 0x1, -R3 ;  /* 0x00000001b5b5c824 */ /* 0x000fe200078e0a03 */
[----:B------:R-:W-:Y:S01]  /*81d0*/  ISETP.GE.AND P4, PT, R131, RZ, PT ;  /* 0x000000ff8300720c */ /* 0x000fe20003f86270 */
[----:B------:R-:W-:Y:S02]  /*81e0*/  IMAD R182, R3, R239, R182 ;  /* 0x000000ef03b67224 */ /* 0x000fe400078e02b6 */
[----:B------:R-:W-:-:S04]  /*81f0*/  IMAD.HI.U32 R236, R5, R186, RZ ;  /* 0x000000ba05ec7227 */ /* 0x000fc800078e00ff */
[----:B------:R-:W-:Y:S02]  /*8200*/  IMAD.MOV.U32 R131, RZ, RZ, R181 ;  /* 0x000000ffff837224 */ /* 0x000fe400078e00b5 */
[--C-:B------:R-:W-:Y:S01]  /*8210*/  @!P0 IMAD.IADD R175, R175, 0x1, -R3.reuse ;  /* 0x00000001afaf8824 */ /* 0x100fe200078e0a03 */
[----:B------:R-:W-:Y:S01]  /*8220*/  ISETP.GT.U32.AND P0, PT, R3, R182, PT ;  /* 0x000000b60300720c */ /* 0x000fe20003f04070 */
[----:B------:R-:W-:Y:S02]  /*8230*/  IMAD.MOV R236, RZ, RZ, -R236 ;  /* 0x000000ffffec7224 */ /* 0x000fe400078e0aec */
[--C-:B------:R-:W-:Y:S02]  /*8240*/  @!P3 IMAD.IADD R133, R133, 0x1, -R3.reuse ;  /* 0x000000018585b824 */ /* 0x100fe400078e0a03 */
[----:B------:R-:W-:Y:S02]  /*8250*/  @!P6 IMAD.IADD R158, R158, 0x1, -R3 ;  /* 0x000000019e9ee824 */ /* 0x000fe400078e0a03 */
[----:B------:R-:W-:Y:S01]  /*8260*/  @!P5 IMAD.MOV R131, RZ, RZ, -R131 ;  /* 0x000000ffff83d224 */ /* 0x000fe200078e0a83 */
[----:B------:R-:W-:Y:S01]  /*8270*/  ISETP.GE.AND P5, PT, R132, RZ, PT ;  /* 0x000000ff8400720c */ /* 0x000fe20003fa6270 */
[C---:B------:R-:W-:Y:S01]  /*8280*/  IMAD R181, R3.reuse, R236, R186 ;  /* 0x000000ec03b57224 */ /* 0x040fe200078e02ba */
[C---:B------:R-:W-:Y:S01]  /*8290*/  ISETP.GT.U32.AND P3, PT, R3.reuse, R133, PT ;  /* 0x000000850300720c */ /* 0x040fe20003f64070 */
[----:B------:R-:W-:Y:S01]  /*82a0*/  IMAD.MOV.U32 R132, RZ, RZ, R175 ;  /* 0x000000ffff847224 */ /* 0x000fe200078e00af */
[----:B------:R-:W-:Y:S01]  /*82b0*/  ISETP.GT.U32.AND P6, PT, R3, R158, PT ;  /* 0x0000009e0300720c */ /* 0x000fe20003fc4070 */
[----:B------:R-:W-:Y:S01]  /*82c0*/  IMAD.HI.U32 R235, R5, R180, RZ ;  /* 0x000000b405eb7227 */ /* 0x000fe200078e00ff */
[----:B------:R-:W-:-:S03]  /*82d0*/  IABS R175, R137 ;  /* 0x0000008900af7213 */ /* 0x000fc60000000000 */
[----:B------:R-:W-:-:S04]  /*82e0*/  IMAD.HI.U32 R186, R5, R176, RZ ;  /* 0x000000b005ba7227 */ /* 0x000fc800078e00ff */
[----:B------:R-:W-:Y:S01]  /*82f0*/  @!P2 IMAD.MOV R132, RZ, RZ, -R132 ;  /* 0x000000ffff84a224 */ /* 0x000fe200078e0a84 */
[C---:B------:R-:W-:Y:S01]  /*8300*/  ISETP.GT.U32.AND P2, PT, R3.reuse, R181, PT ;  /* 0x000000b50300720c */ /* 0x040fe20003f44070 */
[----:B------:R-:W-:Y:S02]  /*8310*/  IMAD.MOV R235, RZ, RZ, -R235 ;  /* 0x000000ffffeb7224 */ /* 0x000fe400078e0aeb */
[----:B------:R-:W-:Y:S02]  /*8320*/  IMAD.MOV R186, RZ, RZ, -R186 ;  /* 0x000000ffffba7224 */ /* 0x000fe400078e0aba */
[--C-:B------:R-:W-:Y:S02]  /*8330*/  @!P0 IMAD.IADD R182, R182, 0x1, -R3.reuse ;  /* 0x00000001b6b68824 */ /* 0x100fe400078e0a03 */
[C---:B------:R-:W-:Y:S02]  /*8340*/  IMAD R180, R3.reuse, R235, R180 ;  /* 0x000000eb03b47224 */ /* 0x040fe400078e02b4 */
[C---:B------:R-:W-:Y:S01]  /*8350*/  IMAD R176, R3.reuse, R186, R176 ;  /* 0x000000ba03b07224 */ /* 0x040fe200078e02b0 */
[----:B------:R-:W-:Y:S01]  /*8360*/  ISETP.GT.U32.AND P0, PT, R3, R182, PT ;  /* 0x000000b60300720c */ /* 0x000fe20003f04070 */
[--C-:B------:R-:W-:Y:S01]  /*8370*/  @!P3 IMAD.IADD R133, R133, 0x1, -R3.reuse ;  /* 0x000000018585b824 */ /* 0x100fe200078e0a03 */
[C---:B------:R-:W-:Y:S01]  /*8380*/  ISETP.GT.U32.AND P3, PT, R3.reuse, R180, PT ;  /* 0x000000b40300720c */ /* 0x040fe20003f64070 */
[--C-:B------:R-:W-:Y:S01]  /*8390*/  @!P6 IMAD.IADD R158, R158, 0x1, -R3.reuse ;  /* 0x000000019e9ee824 */ /* 0x100fe200078e0a03 */
[----:B------:R-:W-:Y:S01]  /*83a0*/  ISETP.GT.U32.AND P6, PT, R3, R176, PT ;  /* 0x000000b00300720c */ /* 0x000fe20003fc4070 */
[----:B------:R-:W-:Y:S01]  /*83b0*/  @!P2 IMAD.IADD R181, R181, 0x1, -R3 ;  /* 0x00000001b5b5a824 */ /* 0x000fe200078e0a03 */
[----:B------:R-:W-:Y:S01]  /*83c0*/  IABS R186, R138 ;  /* 0x0000008a00ba7213 */ /* 0x000fe20000000000 */
[----:B------:R-:W-:Y:S01]  /*83d0*/  @!P1 IMAD.MOV R133, RZ, RZ, -R133 ;  /* 0x000000ffff859224 */ /* 0x000fe200078e0a85 */
[----:B------:R-:W-:Y:S01]  /*83e0*/  ISETP.GE.AND P2, PT, R134, RZ, PT ;  /* 0x000000ff8600720c */ /* 0x000fe20003f46270 */
[----:B------:R-:W-:Y:S01]  /*83f0*/  IMAD.HI.U32 R235, R5, R175, RZ ;  /* 0x000000af05eb7227 */ /* 0x000fe200078e00ff */
[----:B------:R-:W-:-:S03]  /*8400*/  ISETP.GT.U32.AND P1, PT, R3, R181, PT ;  /* 0x000000b50300720c */ /* 0x000fc60003f24070 */
[----:B------:R-:W-:-:S04]  /*8410*/  IMAD.HI.U32 R134, R5, R186, RZ ;  /* 0x000000ba05867227 */ /* 0x000fc800078e00ff */
[----:B------:R-:W-:Y:S01]  /*8420*/  @!P0 IMAD.IADD R182, R182, 0x1, -R3 ;  /* 0x00000001b6b68824 */ /* 0x000fe200078e0a03 */
[----:B------:R-:W-:Y:S01]  /*8430*/  ISETP.GE.AND P0, PT, R135, RZ, PT ;  /* 0x000000ff8700720c */ /* 0x000fe20003f06270 */
[----:B------:R-:W-:Y:S02]  /*8440*/  IMAD.MOV R235, RZ, RZ, -R235 ;  /* 0x000000ffffeb7224 */ /* 0x000fe400078e0aeb */
[----:B------:R-:W-:Y:S02]  /*8450*/  IMAD.MOV R135, RZ, RZ, -R134 ;  /* 0x000000ffff877224 */ /* 0x000fe400078e0a86 */
[--C-:B------:R-:W-:Y:S01]  /*8460*/  @!P3 IMAD.IADD R180, R180, 0x1, -R3.reuse ;  /* 0x00000001b4b4b824 */ /* 0x100fe200078e0a03 */
[----:B------:R-:W-:Y:S01]  /*8470*/  ISETP.GE.AND P3, PT, R136, RZ, PT ;  /* 0x000000ff8800720c */ /* 0x000fe20003f66270 */
[----:B------:R-:W-:Y:S02]  /*8480*/  IMAD.MOV.U32 R134, RZ, RZ, R158 ;  /* 0x000000ffff867224 */ /* 0x000fe400078e009e */
[----:B------:R-:W-:Y:S01]  /*8490*/  @!P6 IMAD.IADD R176, R176, 0x1, -R3 ;  /* 0x00000001b0b0e824 */ /* 0x000fe200078e0a03 */
[C---:B------:R-:W-:Y:S01]  /*84a0*/  ISETP.GT.U32.AND P6, PT, R3.reuse, R180, PT ;  /* 0x000000b40300720c */ /* 0x040fe20003fc4070 */
[C---:B------:R-:W-:Y:S01]  /*84b0*/  IMAD R175, R3.reuse, R235, R175 ;  /* 0x000000eb03af7224 */ /* 0x040fe200078e02af */
[----:B------:R-:W-:Y:S01]  /*84c0*/  IABS R235, R141 ;  /* 0x0000008d00eb7213 */ /* 0x000fe20000000000 */
[----:B------:R-:W-:Y:S01]  /*84d0*/  @!P4 IMAD.MOV R134, RZ, RZ, -R134 ;  /* 0x000000ffff86c224 */ /* 0x000fe200078e0a86 */
[----:B------:R-:W-:Y:S01]  /*84e0*/  ISETP.GT.U32.AND P4, PT, R3, R176, PT ;  /* 0x000000b00300720c */ /* 0x000fe20003f84070 */
[----:B------:R-:W-:Y:S01]  /*84f0*/  @!P1 IMAD.IADD R181, R181, 0x1, -R3 ;  /* 0x00000001b5b59824 */ /* 0x000fe200078e0a03 */
[C---:B------:R-:W-:Y:S01]  /*8500*/  ISETP.GT.U32.AND P1, PT, R3.reuse, R175, PT ;  /* 0x000000af0300720c */ /* 0x040fe20003f24070 */
[----:B------:R-:W-:Y:S01]  /*8510*/  IMAD R158, R3, R135, R186 ;  /* 0x00000087039e7224 */ /* 0x000fe200078e02ba */
[----:B------:R-:W-:Y:S01]  /*8520*/  IABS R186, R147 ;  /* 0x0000009300ba7213 */ /* 0x000fe20000000000 */
[----:B------:R-:W-:Y:S01]  /*8530*/  IMAD.MOV.U32 R135, RZ, RZ, R182 ;  /* 0x000000ffff877224 */ /* 0x000fe200078e00b6 */
[----:B------:R-:W-:Y:S01]  /*8540*/  IABS R182, R140 ;  /* 0x0000008c00b67213 */ /* 0x000fe20000000000 */
[----:B------:R-:W-:-:S02]  /*8550*/  IMAD.MOV.U32 R136, RZ, RZ, R181 ;  /* 0x000000ffff887224 */ /* 0x000fc400078e00b5 */
[----:B------:R-:W-:Y:S01]  /*8560*/  @!P5 IMAD.MOV R135, RZ, RZ, -R135 ;  /* 0x000000ffff87d224 */ /* 0x000fe200078e0a87 */
[----:B------:R-:W-:Y:S01]  /*8570*/  ISETP.GE.AND P5, PT, R137, RZ, PT ;  /* 0x000000ff8900720c */ /* 0x000fe20003fa6270 */
[--C-:B------:R-:W-:Y:S01]  /*8580*/  @!P6 IMAD.IADD R180, R180, 0x1, -R3.reuse ;  /* 0x00000001b4b4e824 */ /* 0x100fe200078e0a03 */
[----:B------:R-:W-:Y:S01]  /*8590*/  IABS R137, R142 ;  /* 0x0000008e00897213 */ /* 0x000fe20000000000 */
[--C-:B------:R-:W-:Y:S01]  /*85a0*/  @!P4 IMAD.IADD R176, R176, 0x1, -R3.reuse ;  /* 0x00000001b0b0c824 */ /* 0x100fe200078e0a03 */
[----:B------:R-:W-:Y:S01]  /*85b0*/  ISETP.GE.AND P4, PT, R140, RZ, PT ;  /* 0x000000ff8c00720c */ /* 0x000fe20003f86270 */
[----:B------:R-:W-:Y:S01]  /*85c0*/  @!P1 IMAD.IADD R175, R175, 0x1, -R3 ;  /* 0x00000001afaf9824 */ /* 0x000fe200078e0a03 */
[----:B------:R-:W-:Y:S01]  /*85d0*/  ISETP.GE.AND P6, PT, R138, RZ, PT ;  /* 0x000000ff8a00720c */ /* 0x000fe20003fc6270 */
[----:B------:R-:W-:Y:S01]  /*85e0*/  IMAD.MOV.U32 R140, RZ, RZ, R137 ;  /* 0x000000ffff8c7224 */ /* 0x000fe200078e0089 */
[----:B------:R-:W-:Y:S01]  /*85f0*/  ISETP.GE.AND P1, PT, R142, RZ, PT ;  /* 0x000000ff8e00720c */ /* 0x000fe20003f26270 */
[----:B------:R-:W-:Y:S01]  /*8600*/  IMAD.MOV.U32 R137, RZ, RZ, R180 ;  /* 0x000000ffff897224 */ /* 0x000fe200078e00b4 */
[----:B------:R-:W-:Y:S01]  /*8610*/  IABS R142, R139 ;  /* 0x0000008b008e7213 */ /* 0x000fe20000000000 */
[----:B------:R-:W-:-:S02]  /*8620*/  IMAD.MOV.U32 R181, RZ, RZ, R182 ;  /* 0x000000ffffb57224 */ /* 0x000fc400078e00b6 */
[----:B------:R-:W-:Y:S01]  /*8630*/  @!P2 IMAD.MOV R136, RZ, RZ, -R136 ;  /* 0x000000ffff88a224 */ /* 0x000fe200078e0a88 */
[C---:B------:R-:W-:Y:S01]  /*8640*/  ISETP.GT.U32.AND P2, PT, R3.reuse, R158, PT ;  /* 0x0000009e0300720c */ /* 0x040fe20003f44070 */
[----:B------:R-:W-:Y:S01]  /*8650*/  @!P0 IMAD.MOV R137, RZ, RZ, -R137 ;  /* 0x000000ffff898224 */ /* 0x000fe200078e0a89 */
[----:B------:R-:W-:Y:S01]  /*8660*/  ISETP.GT.U32.AND P0, PT, R3, R175, PT ;  /* 0x000000af0300720c */ /* 0x000fe20003f04070 */
[----:B------:R-:W-:-:S04]  /*8670*/  IMAD.HI.U32 R138, R5, R181, RZ ;  /* 0x000000b5058a7227 */ /* 0x000fc800078e00ff */
[----:B------:R-:W-:Y:S02]  /*8680*/  IMAD.MOV R180, RZ, RZ, -R138 ;  /* 0x000000ffffb47224 */ /* 0x000fe400078e0a8a */
[----:B------:R-:W-:Y:S02]  /*8690*/  IMAD.MOV.U32 R138, RZ, RZ, R176 ;  /* 0x000000ffff8a7224 */ /* 0x000fe400078e00b0 */
[----:B------:R-:W-:Y:S01]  /*86a0*/  IMAD R180, R3, R180, R181 ;  /* 0x000000b403b47224 */ /* 0x000fe200078e02b5 */
[----:B------:R-:W-:Y:S01]  /*86b0*/  IABS R181, R144 ;  /* 0x0000009000b57213 */ /* 0x000fe20000000000 */
[--C-:B------:R-:W-:Y:S01]  /*86c0*/  @!P2 IMAD.IADD R158, R158, 0x1, -R3.reuse ;  /* 0x000000019e9ea824 */ /* 0x100fe200078e0a03 */
[----:B------:R-:W-:Y:S01]  /*86d0*/  ISETP.GE.AND P2, PT, R139, RZ, PT ;  /* 0x000000ff8b00720c */ /* 0x000fe20003f46270 */
[----:B------:R-:W-:Y:S02]  /*86e0*/  IMAD.MOV.U32 R176, RZ, RZ, R142 ;  /* 0x000000ffffb07224 */ /* 0x000fe400078e008e */
[----:B------:R-:W-:Y:S01]  /*86f0*/  @!P0 IMAD.IADD R175, R175, 0x1, -R3 ;  /* 0x00000001afaf8824 */ /* 0x000fe200078e0a03 */
[C---:B------:R-:W-:Y:S01]  /*8700*/  ISETP.GT.U32.AND P0, PT, R3.reuse, R180, PT ;  /* 0x000000b40300720c */ /* 0x040fe20003f04070 */
[----:B------:R-:W-:Y:S01]  /*8710*/  @!P3 IMAD.MOV R138, RZ, RZ, -R138 ;  /* 0x000000ffff8ab224 */ /* 0x000fe200078e0a8a */
        /* <DEDUP_REMOVED lines=9> */
[C---:B------:R-:W-:Y:S01]  /*87b0*/  ISETP.GT.U32.AND P0, PT, R3.reuse, R176, PT ;  /* 0x000000b00300720c */ /* 0x040fe20003f04070 */
[----:B------:R-:W-:Y:S01]  /*87c0*/  @!P3 IMAD.IADD R158, R158, 0x1, -R3 ;  /* 0x000000019e9eb824 */ /* 0x000fe200078e0a03 */
[----:B------:R-:W-:Y:S01]  /*87d0*/  ISETP.GT.U32.AND P3, PT, R3, R142, PT ;  /* 0x0000008e0300720c */ /* 0x000fe20003f64070 */
[----:B------:R-:W-:-:S02]  /*87e0*/  IMAD.MOV.U32 R139, RZ, RZ, R175 ;  /* 0x000000ffff8b7224 */ /* 0x000fc400078e00af */
[----:B------:R-:W-:-:S04]  /*87f0*/  IMAD.HI.U32 R140, R5, R235, RZ ;  /* 0x000000eb058c7227 */ /* 0x000fc800078e00ff */
[----:B------:R-:W-:Y:S01]  /*8800*/  @!P5 IMAD.MOV R139, RZ, RZ, -R139 ;  /* 0x000000ffff8bd224 */ /* 0x000fe200078e0a8b */
[----:B------:R-:W-:Y:S01]  /*8810*/  ISETP.GT.U32.AND P5, PT, R3, R180, PT ;  /* 0x000000b40300720c */ /* 0x000fe20003fa4070 */
[----:B------:R-:W-:-:S04]  /*8820*/  IMAD.HI.U32 R239, R5, R186, RZ ;  /* 0x000000ba05ef7227 */ /* 0x000fc800078e00ff */
[--C-:B------:R-:W-:Y:S02]  /*8830*/  @!P0 IMAD.IADD R176, R176, 0x1, -R3.reuse ;  /* 0x00000001b0b08824 */ /* 0x100fe400078e0a03 */
[----:B------:R-:W-:Y:S02]  /*8840*/  @!P3 IMAD.IADD R142, R142, 0x1, -R3 ;  /* 0x000000018e8eb824 */ /* 0x000fe400078e0a03 */
[----:B------:R-:W-:Y:S01]  /*8850*/  IMAD.MOV R175, RZ, RZ, -R140 ;  /* 0x000000ffffaf7224 */ /* 0x000fe200078e0a8c */
[C---:B------:R-:W-:Y:S01]  /*8860*/  ISETP.GT.U32.AND P0, PT, R3.reuse, R176, PT ;  /* 0x000000b00300720c */ /* 0x040fe20003f04070 */
[----:B------:R-:W-:Y:S01]  /*8870*/  IMAD.MOV.U32 R140, RZ, RZ, R158 ;  /* 0x000000ffff8c7224 */ /* 0x000fe200078e009e */
[----:B------:R-:W-:Y:S01]  /*8880*/  ISETP.GT.U32.AND P3, PT, R3, R142, PT ;  /* 0x0000008e0300720c */ /* 0x000fe20003f64070 */
[----:B------:R-:W-:Y:S01]  /*8890*/  IMAD.HI.U32 R236, R5, R181, RZ ;  /* 0x000000b505ec7227 */ /* 0x000fe200078e00ff */
[----:B------:R-:W-:-:S03]  /*88a0*/  IABS R158, R145 ;  /* 0x00000091009e7213 */ /* 0x000fc60000000000 */
[----:B------:R-:W-:Y:S02]  /*88b0*/  IMAD.MOV R239, RZ, RZ, -R239 ;  /* 0x000000ffffef7224 */ /* 0x000fe400078e0aef */
[----:B------:R-:W-:Y:S02]  /*88c0*/  @!P5 IMAD.IADD R180, R180, 0x1, -R3 ;  /* 0x00000001b4b4d824 */ /* 0x000fe400078e0a03 */
[----:B------:R-:W-:-:S04]  /*88d0*/  IMAD.HI.U32 R240, R5, R182, RZ ;  /* 0x000000b605f07227 */ /* 0x000fc800078e00ff */
[----:B------:R-:W-:Y:S01]  /*88e0*/  @!P6 IMAD.MOV R140, RZ, RZ, -R140 ;  /* 0x000000ffff8ce224 */ /* 0x000fe200078e0a8c */
[----:B------:R-:W-:Y:S01]  /*88f0*/  ISETP.GE.AND P6, PT, R141, RZ, PT ;  /* 0x000000ff8d00720c */ /* 0x000fe20003fc6270 */
[C---:B------:R-:W-:Y:S01]  /*8900*/  IMAD R175, R3.reuse, R175, R235 ;  /* 0x000000af03af7224 */ /* 0x040fe200078e02eb */
[----:B------:R-:W-:Y:S01]  /*8910*/  IABS R235, R153 ;  /* 0x0000009900eb7213 */ /* 0x000fe20000000000 */
[----:B------:R-:W-:Y:S02]  /*8920*/  IMAD.MOV R236, RZ, RZ, -R236 ;  /* 0x000000ffffec7224 */ /* 0x000fe400078e0aec */
[C---:B------:R-:W-:Y:S01]  /*8930*/  IMAD R186, R3.reuse, R239, R186 ;  /* 0x000000ef03ba7224 */ /* 0x040fe200078e02ba */
[----:B------:R-:W-:Y:S01]  /*8940*/  ISETP.GT.U32.AND P5, PT, R3, R175, PT ;  /* 0x000000af0300720c */ /* 0x000fe20003fa4070 */
[----:B------:R-:W-:Y:S02]  /*8950*/  IMAD.MOV.U32 R141, RZ, RZ, R180 ;  /* 0x000000ffff8d7224 */ /* 0x000fe400078e00b4 */
[----:B------:R-:W-:-:S02]  /*8960*/  IMAD.MOV R240, RZ, RZ, -R240 ;  /* 0x000000fffff07224 */ /* 0x000fc400078e0af0 */
[C---:B------:R-:W-:Y:S01]  /*8970*/  IMAD R181, R3.reuse, R236, R181 ;  /* 0x000000ec03b57224 */ /* 0x040fe200078e02b5 */
[----:B------:R-:W-:Y:S01]  /*8980*/  IABS R236, R149 ;  /* 0x0000009500ec7213 */ /* 0x000fe20000000000 */
[----:B------:R-:W-:Y:S01]  /*8990*/  @!P4 IMAD.MOV R141, RZ, RZ, -R141 ;  /* 0x000000ffff8dc224 */ /* 0x000fe200078e0a8d */
[C---:B------:R-:W-:Y:S01]  /*89a0*/  ISETP.GT.U32.AND P4, PT, R3.reuse, R186, PT ;  /* 0x000000ba0300720c */ /* 0x040fe20003f84070 */
[C---:B------:R-:W-:Y:S02]  /*89b0*/  IMAD R182, R3.reuse, R240, R182 ;  /* 0x000000f003b67224 */ /* 0x040fe400078e02b6 */
[--C-:B------:R-:W-:Y:S01]  /*89c0*/  @!P0 IMAD.IADD R176, R176, 0x1, -R3.reuse ;  /* 0x00000001b0b08824 */ /* 0x100fe200078e0a03 */
[C---:B------:R-:W-:Y:S01]  /*89d0*/  ISETP.GT.U32.AND P0, PT, R3.reuse, R181, PT ;  /* 0x000000b50300720c */ /* 0x040fe20003f04070 */
[--C-:B------:R-:W-:Y:S01]  /*89e0*/  @!P3 IMAD.IADD R142, R142, 0x1, -R3.reuse ;  /* 0x000000018e8eb824 */ /* 0x100fe200078e0a03 */
[----:B------:R-:W-:Y:S01]  /*89f0*/  ISETP.GT.U32.AND P3, PT, R3, R182, PT ;  /* 0x000000b60300720c */ /* 0x000fe20003f64070 */
[----:B------:R-:W-:Y:S01]  /*8a00*/  @!P5 IMAD.IADD R175, R175, 0x1, -R3 ;  /* 0x00000001afafd824 */ /* 0x000fe200078e0a03 */
[----:B------:R-:W-:Y:S01]  /*8a10*/  ISETP.GE.AND P5, PT, R147, RZ, PT ;  /* 0x000000ff9300720c */ /* 0x000fe20003fa6270 */
[----:B------:R-:W-:Y:S01]  /*8a20*/  @!P1 IMAD.MOV R142, RZ, RZ, -R142 ;  /* 0x000000ffff8e9224 */ /* 0x000fe200078e0a8e */
[----:B------:R-:W-:Y:S01]  /*8a30*/  IABS R147, R146 ;  /* 0x0000009200937213 */ /* 0x000fe20000000000 */
[----:B------:R-:W-:Y:S01]  /*8a40*/  IMAD.HI.U32 R180, R5, R158, RZ ;  /* 0x0000009e05b47227 */ /* 0x000fe200078e00ff */
[----:B------:R-:W-:-:S03]  /*8a50*/  ISETP.GE.AND P1, PT, R143, RZ, PT ;  /* 0x000000ff8f00720c */ /* 0x000fc60003f26270 */
[--C-:B------:R-:W-:Y:S02]  /*8a60*/  @!P4 IMAD.IADD R186, R186, 0x1, -R3.reuse ;  /* 0x00000001babac824 */ /* 0x100fe400078e0a03 */
[--C-:B------:R-:W-:Y:S02]  /*8a70*/  @!P0 IMAD.IADD R181, R181, 0x1, -R3.reuse ;  /* 0x00000001b5b58824 */ /* 0x100fe400078e0a03 */
[----:B------:R-:W-:Y:S01]  /*8a80*/  IMAD.MOV.U32 R143, RZ, RZ, R176 ;  /* 0x000000ffff8f7224 */ /* 0x000fe200078e00b0 */
[C---:B------:R-:W-:Y:S01]  /*8a90*/  ISETP.GT.U32.AND P0, PT, R3.reuse, R186, PT ;  /* 0x000000ba0300720c */ /* 0x040fe20003f04070 */
[----:B------:R-:W-:Y:S01]  /*8aa0*/  @!P3 IMAD.IADD R182, R182, 0x1, -R3 ;  /* 0x00000001b6b6b824 */ /* 0x000fe200078e0a03 */
[----:B------:R-:W-:Y:S01]  /*8ab0*/  ISETP.GT.U32.AND P3, PT, R3, R175, PT ;  /* 0x000000af0300720c */ /* 0x000fe20003f64070 */
[----:B------:R-:W-:-:S03]  /*8ac0*/  IMAD.HI.U32 R176, R5, R147, RZ ;  /* 0x0000009305b07227 */ /* 0x000fc600078e00ff */
[C---:B------:R-:W-:Y:S01]  /*8ad0*/  ISETP.GT.U32.AND P4, PT, R3.reuse, R182, PT ;  /* 0x000000b60300720c */ /* 0x040fe20003f84070 */
        /* <DEDUP_REMOVED lines=8> */
[----:B------:R-:W-:Y:S01]  /*8b60*/  ISETP.GE.AND P3, PT, R144, RZ, PT ;  /* 0x000000ff9000720c */ /* 0x000fe20003f66270 */
[----:B------:R-:W-:-:S04]  /*8b70*/  IMAD.HI.U32 R144, R5, R158, RZ ;  /* 0x0000009e05907227 */ /* 0x000fc800078e00ff */
[----:B------:R-:W-:Y:S01]  /*8b80*/  @!P4 IMAD.IADD R182, R182, 0x1, -R3 ;  /* 0x00000001b6b6c824 */ /* 0x000fe200078e0a03 */
[C---:B------:R-:W-:Y:S01]  /*8b90*/  ISETP.GT.U32.AND P4, PT, R3.reuse, R180, PT ;  /* 0x000000b40300720c */ /* 0x040fe20003f84070 */
[----:B------:R-:W-:Y:S01]  /*8ba0*/  @!P2 IMAD.MOV R143, RZ, RZ, -R143 ;  /* 0x000000ffff8fa224 */ /* 0x000fe200078e0a8f */
[C---:B------:R-:W-:Y:S01]  /*8bb0*/  ISETP.GT.U32.AND P2, PT, R3.reuse, R181, PT ;  /* 0x000000b50300720c */ /* 0x040fe20003f44070 */
[----:B------:R-:W-:Y:S02]  /*8bc0*/  IMAD.MOV R144, RZ, RZ, -R144 ;  /* 0x000000ffff907224 */ /* 0x000fe400078e0a90 */
[----:B------:R-:W-:Y:S02]  /*8bd0*/  @!P0 IMAD.IADD R176, R176, 0x1, -R3 ;  /* 0x00000001b0b08824 */ /* 0x000fe400078e0a03 */
[----:B------:R-:W-:Y:S02]  /*8be0*/  IMAD R158, R3, R144, R158 ;  /* 0x00000090039e7224 */ /* 0x000fe400078e029e */
[----:B------:R-:W-:-:S02]  /*8bf0*/  IMAD.MOV.U32 R144, RZ, RZ, R175 ;  /* 0x000000ffff907224 */ /* 0x000fc400078e00af */
[----:B------:R-:W-:-:S04]  /*8c00*/  IMAD.HI.U32 R239, R5, R236, RZ ;  /* 0x000000ec05ef7227 */ /* 0x000fc800078e00ff */
[----:B------:R-:W-:Y:S01]  /*8c10*/  @!P6 IMAD.MOV R144, RZ, RZ, -R144 ;  /* 0x000000ffff90e224 */ /* 0x000fe200078e0a90 */
[----:B------:R-:W-:Y:S01]  /*8c20*/  ISETP.GT.U32.AND P6, PT, R3, R176, PT ;  /* 0x000000b00300720c */ /* 0x000fe20003fc4070 */
[--C-:B------:R-:W-:Y:S01]  /*8c30*/  @!P4 IMAD.IADD R180, R180, 0x1, -R3.reuse ;  /* 0x00000001b4b4c824 */ /* 0x100fe200078e0a03 */
[----:B------:R-:W-:Y:S01]  /*8c40*/  ISETP.GE.AND P4, PT, R146, RZ, PT ;  /* 0x000000ff9200720c */ /* 0x000fe20003f86270 */
[----:B------:R-:W-:Y:S01]  /*8c50*/  @!P2 IMAD.IADD R181, R181, 0x1, -R3 ;  /* 0x00000001b5b5a824 */ /* 0x000fe200078e0a03 */
[----:B------:R-:W-:Y:S01]  /*8c60*/  ISETP.GE.AND P2, PT, R145, RZ, PT ;  /* 0x000000ff9100720c */ /* 0x000fe20003f46270 */
[----:B------:R-:W-:Y:S01]  /*8c70*/  IMAD.MOV R239, RZ, RZ, -R239 ;  /* 0x000000ffffef7224 */ /* 0x000fe200078e0aef */
[----:B------:R-:W-:Y:S01]  /*8c80*/  ISETP.GT.U32.AND P0, PT, R3, R180, PT ;  /* 0x000000b40300720c */ /* 0x000fe20003f04070 */
[----:B------:R-:W-:Y:S02]  /*8c90*/  IMAD.MOV.U32 R145, RZ, RZ, R182 ;  /* 0x000000ffff917224 */ /* 0x000fe400078e00b6 */
[----:B------:R-:W-:-:S02]  /*8ca0*/  IMAD.MOV.U32 R147, RZ, RZ, R181 ;  /* 0x000000ffff937224 */ /* 0x000fc400078e00b5 */
[----:B------:R-:W-:Y:S01]  /*8cb0*/  @!P1 IMAD.MOV R145, RZ, RZ, -R145 ;  /* 0x000000ffff919224 */ /* 0x000fe200078e0a91 */
[C---:B------:R-:W-:Y:S01]  /*8cc0*/  ISETP.GT.U32.AND P1, PT, R3.reuse, R158, PT ;  /* 0x0000009e0300720c */ /* 0x040fe20003f24070 */
[C---:B------:R-:W-:Y:S01]  /*8cd0*/  IMAD R181, R3.reuse, R239, R236 ;  /* 0x000000ef03b57224 */ /* 0x040fe200078e02ec */
[----:B------:R-:W-:Y:S01]  /*8ce0*/  IABS R236, R151 ;  /* 0x0000009700ec7213 */ /* 0x000fe20000000000 */
[--C-:B------:R-:W-:Y:S01]  /*8cf0*/  @!P6 IMAD.IADD R176, R176, 0x1, -R3.reuse ;  /* 0x00000001b0b0e824 */ /* 0x100fe200078e0a03 */
[----:B------:R-:W-:Y:S01]  /*8d00*/  IABS R239, R152 ;  /* 0x0000009800ef7213 */ /* 0x000fe20000000000 */
[----:B------:R-:W-:Y:S01]  /*8d10*/  IMAD.MOV.U32 R146, RZ, RZ, R186 ;  /* 0x000000ffff927224 */ /* 0x000fe200078e00ba */
[----:B------:R-:W-:Y:S01]  /*8d20*/  ISETP.GT.U32.AND P6, PT, R3, R181, PT ;  /* 0x000000b50300720c */ /* 0x000fe20003fc4070 */
[--C-:B------:R-:W-:Y:S01]  /*8d30*/  @!P0 IMAD.IADD R180, R180, 0x1, -R3.reuse ;  /* 0x00000001b4b48824 */ /* 0x100fe200078e0a03 */
[----:B------:R-:W-:Y:S01]  /*8d40*/  ISETP.GE.AND P0, PT, R153, RZ, PT ;  /* 0x000000ff9900720c */ /* 0x000fe20003f06270 */
[----:B------:R-:W-:Y:S01]  /*8d50*/  @!P5 IMAD.MOV R146, RZ, RZ, -R146 ;  /* 0x000000ffff92d224 */ /* 0x000fe200078e0a92 */
[----:B------:R-:W-:Y:S01]  /*8d60*/  ISETP.GE.AND P5, PT, R148, RZ, PT ;  /* 0x000000ff9400720c */ /* 0x000fe20003fa6270 */
[----:B------:R-:W-:Y:S01]  /*8d70*/  IMAD.MOV.U32 R148, RZ, RZ, R180 ;  /* 0x000000ffff947224 */ /* 0x000fe200078e00b4 */
[----:B------:R-:W-:Y:S01]  /*8d80*/  IABS R153, R150 ;  /* 0x0000009600997213 */ /* 0x000fe20000000000 */
[----:B------:R-:W-:Y:S01]  /*8d90*/  @!P1 IMAD.IADD R158, R158, 0x1, -R3 ;  /* 0x000000019e9e9824 */ /* 0x000fe200078e0a03 */
[----:B------:R-:W-:Y:S01]  /*8da0*/  ISETP.GE.AND P1, PT, R150, RZ, PT ;  /* 0x000000ff9600720c */ /* 0x000fe20003f26270 */
[----:B------:R-:W-:Y:S01]  /*8db0*/  @!P2 IMAD.MOV R148, RZ, RZ, -R148 ;  /* 0x000000ffff94a224 */ /* 0x000fe200078e0a94 */
[----:B------:R-:W-:Y:S01]  /*8dc0*/  IABS R186, R155 ;  /* 0x0000009b00ba7213 */ /* 0x000fe20000000000 */
[----:B------:R-:W-:Y:S01]  /*8dd0*/  IMAD.HI.U32 R175, R5, R235, RZ ;  /* 0x000000eb05af7227 */ /* 0x000fe200078e00ff */
[----:B------:R-:W-:-:S03]  /*8de0*/  ISETP.GT.U32.AND P2, PT, R3, R158, PT ;  /* 0x0000009e0300720c */ /* 0x000fc60003f44070 */
[----:B------:R-:W-:Y:S02]  /*8df0*/  @!P6 IMAD.IADD R181, R181, 0x1, -R3 ;  /* 0x00000001b5b5e824 */ /* 0x000fe400078e0a03 */
[----:B------:R-:W-:Y:S02]  /*8e00*/  IMAD.MOV R175, RZ, RZ, -R175 ;  /* 0x000000ffffaf7224 */ /* 0x000fe400078e0aaf */
[----:B------:R-:W-:Y:S01]  /*8e10*/  IMAD.HI.U32 R150, R5, R153, RZ ;  /* 0x0000009905967227 */ /* 0x000fe200078e00ff */
[----:B------:R-:W-:-:S03]  /*8e20*/  ISETP.GT.U32.AND P6, PT, R3, R181, PT ;  /* 0x000000b50300720c */ /* 0x000fc60003fc4070 */
[C---:B------:R-:W-:Y:S01]  /*8e30*/  IMAD R175, R3.reuse, R175, R235 ;  /* 0x000000af03af7224 */ /* 0x040fe200078e02eb */
[----:B------:R-:W-:Y:S01]  /*8e40*/  IABS R235, R154 ;  /* 0x0000009a00eb7213 */ /* 0x000fe20000000000 */
[----:B------:R-:W-:Y:S02]  /*8e50*/  IMAD.MOV R150, RZ, RZ, -R150 ;  /* 0x000000ffff967224 */ /* 0x000fe400078e0a96 */
[----:B------:R-:W-:Y:S01]  /*8e60*/  @!P2 IMAD.IADD R158, R158, 0x1, -R3 ;  /* 0x000000019e9ea824 */ /* 0x000fe200078e0a03 */
[C---:B------:R-:W-:Y:S01]  /*8e70*/  ISETP.GT.U32.AND P2, PT, R3.reuse, R175, PT ;  /* 0x000000af0300720c */ /* 0x040fe20003f44070 */
[----:B------:R-:W-:Y:S02]  /*8e80*/  IMAD R153, R3, R150, R153 ;  /* 0x0000009603997224 */ /* 0x000fe400078e0299 */
[----:B------:R-:W-:Y:S01]  /*8e90*/  @!P3 IMAD.MOV R147, RZ, RZ, -R147 ;  /* 0x000000ffff93b224 */ /* 0x000fe200078e0a93 */
[----:B------:R-:W-:Y:S01]  /*8ea0*/  ISETP.GE.AND P3, PT, R149, RZ, PT ;  /* 0x000000ff9500720c */ /* 0x000fe20003f66270 */
[----:B------:R-:W-:Y:S01]  /*8eb0*/  @!P6 IMAD.IADD R181, R181, 0x1, -R3 ;  /* 0x00000001b5b5e824 */ /* 0x000fe200078e0a03 */
[----:B------:R-:W-:Y:S01]  /*8ec0*/  ISETP.GT.U32.AND P6, PT, R3, R153, PT ;  /* 0x000000990300720c */ /* 0x000fe20003fc4070 */
[----:B------:R-:W-:-:S02]  /*8ed0*/  IMAD.MOV.U32 R149, RZ, RZ, R176 ;  /* 0x000000ffff957224 */ /* 0x000fc400078e00b0 */
[----:B------:R-:W-:-:S04]  /*8ee0*/  IMAD.HI.U32 R150, R5, R235, RZ ;  /* 0x000000eb05967227 */ /* 0x000fc800078e00ff */
[----:B------:R-:W-:Y:S01]  /*8ef0*/  @!P4 IMAD.MOV R149, RZ, RZ, -R149 ;  /* 0x000000ffff95c224 */ /* 0x000fe200078e0a95 */
[----:B------:R-:W-:Y:S01]  /*8f00*/  ISETP.GE.AND P4, PT, R151, RZ, PT ;  /* 0x000000ff9700720c */ /* 0x000fe20003f86270 */
[----:B------:R-:W-:Y:S01]  /*8f10*/  @!P2 IMAD.IADD R175, R175, 0x1, -R3 ;  /* 0x00000001afafa824 */ /* 0x000fe200078e0a03 */
[----:B------:R-:W-:Y:S01]  /*8f20*/  ISETP.GE.AND P2, PT, R152, RZ, PT ;  /* 0x000000ff9800720c */ /* 0x000fe20003f46270 */
[----:B------:R-:W-:-:S04]  /*8f30*/  IMAD.HI.U32 R151, R5, R186, RZ ;  /* 0x000000ba05977227 */ /* 0x000fc800078e00ff */
[----:B------:R-:W-:Y:S02]  /*8f40*/  IMAD.MOV R150, RZ, RZ, -R150 ;  /* 0x000000ffff967224 */ /* 0x000fe400078e0a96 */
[----:B------:R-:W-:-:S04]  /*8f50*/  IMAD.HI.U32 R180, R5, R236, RZ ;  /* 0x000000ec05b47227 */ /* 0x000fc800078e00ff */
[----:B------:R-:W-:Y:S01]  /*8f60*/  @!P6 IMAD.IADD R153, R153, 0x1, -R3 ;  /* 0x000000019999e824 */ /* 0x000fe200078e0a03 */
[----:B------:R-:W-:Y:S01]  /*8f70*/  ISETP.GT.U32.AND P6, PT, R3, R175, PT ;  /* 0x000000af0300720c */ /* 0x000fe20003fc4070 */
[----:B------:R-:W-:-:S04]  /*8f80*/  IMAD.HI.U32 R176, R5, R239, RZ ;  /* 0x000000ef05b07227 */ /* 0x000fc800078e00ff */
[----:B------:R-:W-:Y:S02]  /*8f90*/  IMAD.MOV R151, RZ, RZ, -R151 ;  /* 0x000000ffff977224 */ /* 0x000fe400078e0a97 */
[C---:B------:R-:W-:Y:S02]  /*8fa0*/  IMAD R235, R3.reuse, R150, R235 ;  /* 0x0000009603eb7224 */ /* 0x040fe400078e02eb */
[----:B------:R-:W-:Y:S02]  /*8fb0*/  IMAD.MOV R180, RZ, RZ, -R180 ;  /* 0x000000ffffb47224 */ /* 0x000fe400078e0ab4 */
[----:B------:R-:W-:Y:S01]  /*8fc0*/  IMAD.MOV.U32 R150, RZ, RZ, R158 ;  /* 0x000000ffff967224 */ /* 0x000fe200078e009e */
[----:B------:R-:W-:Y:S01]  /*8fd0*/  IABS R158, R156 ;  /* 0x0000009c009e7213 */ /* 0x000fe20000000000 */
[----:B------:R-:W-:Y:S02]  /*8fe0*/  IMAD.MOV R176, RZ, RZ, -R176 ;  /* 0x000000ffffb07224 */ /* 0x000fe400078e0ab0 */
[----:B------:R-:W-:-:S02]  /*8ff0*/  IMAD R186, R3, R151, R186 ;  /* 0x0000009703ba7224 */ /* 0x000fc400078e02ba */
[C---:B------:R-:W-:Y:S01]  /*9000*/  IMAD R236, R3.reuse, R180, R236 ;  /* 0x000000b403ec7224 */ /* 0x040fe200078e02ec */
[----:B------:R-:W-:Y:S01]  /*9010*/  IABS R180, R157 ;  /* 0x0000009d00b47213 */ /* 0x000fe20000000000 */
[----:B------:R-:W-:Y:S01]  /*9020*/  @!P5 IMAD.MOV R150, RZ, RZ, -R150 ;  /* 0x000000ffff96d224 */ /* 0x000fe200078e0a96 */
        /* <DEDUP_REMOVED lines=9> */
[----:B------:R-:W-:-:S04]  /*90c0*/  IMAD.HI.U32 R182, R5, R158, RZ ;  /* 0x0000009e05b67227 */ /* 0x000fc800078e00ff */
[----:B------:R-:W-:Y:S02]  /*90d0*/  IMAD.MOV R182, RZ, RZ, -R182 ;  /* 0x000000ffffb67224 */ /* 0x000fe400078e0ab6 */
[--C-:B------:R-:W-:Y:S01]  /*90e0*/  @!P5 IMAD.IADD R153, R153, 0x1, -R3.reuse ;  /* 0x000000019999d824 */ /* 0x100fe200078e0a03 */
[C---:B------:R-:W-:Y:S01]  /*90f0*/  ISETP.GT.U32.AND P5, PT, R3.reuse, R235, PT ;  /* 0x000000eb0300720c */ /* 0x040fe20003fa4070 */
[C---:B------:R-:W-:Y:S02]  /*9100*/  IMAD R158, R3.reuse, R182, R158 ;  /* 0x000000b6039e7224 */ /* 0x040fe400078e029e */
[----:B------:R-:W-:Y:S01]  /*9110*/  @!P3 IMAD.IADD R236, R236, 0x1, -R3 ;  /* 0x00000001ececb824 */ /* 0x000fe200078e0a03 */
[----:B------:R-:W-:Y:S01]  /*9120*/  ISETP.GT.U32.AND P3, PT, R3, R186, PT ;  /* 0x000000ba0300720c */ /* 0x000fe20003f64070 */
[----:B------:R-:W-:-:S04]  /*9130*/  IMAD.HI.U32 R152, R5, R176, RZ ;  /* 0x000000b005987227 */ /* 0x000fc800078e00ff */
[--C-:B------:R-:W-:Y:S01]  /*9140*/  @!P6 IMAD.IADD R239, R239, 0x1, -R3.reuse ;  /* 0x00000001efefe824 */ /* 0x100fe200078e0a03 */
[----:B------:R-:W-:Y:S01]  /*9150*/  ISETP.GT.U32.AND P6, PT, R3, R158, PT ;  /* 0x0000009e0300720c */ /* 0x000fe20003fc4070 */
[----:B------:R-:W-:Y:S02]  /*9160*/  IMAD.MOV R152, RZ, RZ, -R152 ;  /* 0x000000ffff987224 */ /* 0x000fe400078e0a98 */
[----:B------:R-:W-:Y:S01]  /*9170*/  @!P5 IMAD.IADD R235, R235, 0x1, -R3 ;  /* 0x00000001ebebd824 */ /* 0x000fe200078e0a03 */
[C---:B------:R-:W-:Y:S01]  /*9180*/  ISETP.GT.U32.AND P5, PT, R3.reuse, R236, PT ;  /* 0x000000ec0300720c */ /* 0x040fe20003fa4070 */
[----:B------:R-:W-:Y:S02]  /*9190*/  IMAD R176, R3, R152, R176 ;  /* 0x0000009803b07224 */ /* 0x000fe400078e02b0 */
[----:B------:R-:W-:Y:S02]  /*91a0*/  IMAD.MOV.U32 R152, RZ, RZ, R175 ;  /* 0x000000ffff987224 */ /* 0x000fe400078e00af */
[----:B------:R-:W-:-:S04]  /*91b0*/  IMAD.HI.U32 R240, R5, R180, RZ ;  /* 0x000000b405f07227 */ /* 0x000fc800078e00ff */
[--C-:B------:R-:W-:Y:S01]  /*91c0*/  @!P3 IMAD.IADD R186, R186, 0x1, -R3.reuse ;  /* 0x00000001babab824 */ /* 0x100fe200078e0a03 */
[C---:B------:R-:W-:Y:S01]  /*91d0*/  ISETP.GT.U32.AND P3, PT, R3.reuse, R235, PT ;  /* 0x000000eb0300720c */ /* 0x040fe20003f64070 */
[----:B------:R-:W-:Y:S01]  /*91e0*/  @!P0 IMAD.MOV R152, RZ, RZ, -R152 ;  /* 0x000000ffff988224 */ /* 0x000fe200078e0a98 */
[----:B------:R-:W-:Y:S01]  /*91f0*/  ISETP.GT.U32.AND P0, PT, R3, R239, PT ;  /* 0x000000ef0300720c */ /* 0x000fe20003f04070 */
[----:B------:R-:W-:Y:S02]  /*9200*/  IMAD.MOV R240, RZ, RZ, -R240 ;  /* 0x000000fffff07224 */ /* 0x000fe400078e0af0 */
[----:B------:R-:W-:Y:S02]  /*9210*/  @!P6 IMAD.IADD R158, R158, 0x1, -R3 ;  /* 0x000000019e9ee824 */ /* 0x000fe400078e0a03 */
[----:B------:R-:W-:-:S03]  /*9220*/  IMAD.HI.U32 R182, R5, R181, RZ ;  /* 0x000000b505b67227 */ /* 0x000fc600078e00ff */
[C---:B------:R-:W-:Y:S01]  /*9230*/  ISETP.GT.U32.AND P6, PT, R3.reuse, R158, PT ;  /* 0x0000009e0300720c */ /* 0x040fe20003fc4070 */
[----:B------:R-:W-:Y:S01]  /*9240*/  @!P1 IMAD.MOV R153, RZ, RZ, -R153 ;  /* 0x000000ffff999224 */ /* 0x000fe200078e0a99 */
[C---:B------:R-:W-:Y:S01]  /*9250*/  ISETP.GT.U32.AND P1, PT, R3.reuse, R186, PT ;  /* 0x000000ba0300720c */ /* 0x040fe20003f24070 */
[C---:B------:R-:W-:Y:S02]  /*9260*/  IMAD R180, R3.reuse, R240, R180 ;  /* 0x000000f003b47224 */ /* 0x040fe400078e02b4 */
[----:B------:R-:W-:Y:S02]  /*9270*/  IMAD.MOV R182, RZ, RZ, -R182 ;  /* 0x000000ffffb67224 */ /* 0x000fe400078e0ab6 */
[----:B------:R-:W-:Y:S01]  /*9280*/  @!P5 IMAD.IADD R236, R236, 0x1, -R3 ;  /* 0x00000001ececd824 */ /* 0x000fe200078e0a03 */
[C---:B------:R-:W-:Y:S01]  /*9290*/  ISETP.GT.U32.AND P5, PT, R3.reuse, R180, PT ;  /* 0x000000b40300720c */ /* 0x040fe20003fa4070 */
[----:B------:R-:W-:Y:S01]  /*92a0*/  IMAD R175, R3, R182, R181 ;  /* 0x000000b603af7224 */ /* 0x000fe200078e02b5 */
[----:B------:R-:W-:Y:S01]  /*92b0*/  IABS R181, R168 ;  /* 0x000000a800b57213 */ /* 0x000fe20000000000 */
[--C-:B------:R-:W-:Y:S01]  /*92c0*/  @!P0 IMAD.IADD R239, R239, 0x1, -R3.reuse ;  /* 0x00000001efef8824 */ /* 0x100fe200078e0a03 */
[----:B------:R-:W-:Y:S01]  /*92d0*/  ISETP.GT.U32.AND P0, PT, R3, R176, PT ;  /* 0x000000b00300720c */ /* 0x000fe20003f04070 */
[----:B------:R-:W-:Y:S01]  /*92e0*/  @!P3 IMAD.IADD R235, R235, 0x1, -R3 ;  /* 0x00000001ebebb824 */ /* 0x000fe200078e0a03 */
[----:B------:R-:W-:Y:S01]  /*92f0*/  ISETP.GE.AND P3, PT, R154, RZ, PT ;  /* 0x000000ff9a00720c */ /* 0x000fe20003f66270 */
[----:B------:R-:W-:Y:S01]  /*9300*/  IMAD.HI.U32 R154, R5, R181, RZ ;  /* 0x000000b5059a7227 */ /* 0x000fe200078e00ff */
[----:B------:R-:W-:-:S03]  /*9310*/  IABS R182, R164 ;  /* 0x000000a400b67213 */ /* 0x000fc60000000000 */
[--C-:B------:R-:W-:Y:S01]  /*9320*/  @!P1 IMAD.IADD R186, R186, 0x1, -R3.reuse ;  /* 0x00000001baba9824 */ /* 0x100fe200078e0a03 */
[----:B------:R-:W-:Y:S01]  /*9330*/  ISETP.GT.U32.AND P1, PT, R3, R175, PT ;  /* 0x000000af0300720c */ /* 0x000fe20003f24070 */
[----:B------:R-:W-:Y:S01]  /*9340*/  @!P6 IMAD.IADD R158, R158, 0x1, -R3 ;  /* 0x000000019e9ee824 */ /* 0x000fe200078e0a03 */
[----:B------:R-:W-:Y:S01]  /*9350*/  ISETP.GE.AND P6, PT, R155, RZ, PT ;  /* 0x000000ff9b00720c */ /* 0x000fe20003fc6270 */
[----:B------:R-:W-:Y:S01]  /*9360*/  IMAD.MOV R154, RZ, RZ, -R154 ;  /* 0x000000ffff9a7224 */ /* 0x000fe200078e0a9a */
[----:B------:R-:W-:Y:S01]  /*9370*/  IABS R155, R174 ;  /* 0x000000ae009b7213 */ /* 0x000fe20000000000 */
[----:B------:R-:W-:-:S04]  /*9380*/  IMAD.HI.U32 R240, R5, R182, RZ ;  /* 0x000000b605f07227 */ /* 0x000fc800078e00ff */
[----:B------:R-:W-:Y:S01]  /*9390*/  @!P5 IMAD.IADD R180, R180, 0x1, -R3 ;  /* 0x00000001b4b4d824 */ /* 0x000fe200078e0a03 */
[----:B------:R-:W-:Y:S01]  /*93a0*/  ISETP.GE.AND P5, PT, R156, RZ, PT ;  /* 0x000000ff9c00720c */ /* 0x000fe20003fa6270 */
[----:B------:R-:W-:Y:S02]  /*93b0*/  IMAD R181, R3, R154, R181 ;  /* 0x0000009a03b57224 */ /* 0x000fe400078e02b5 */
[----:B------:R-:W-:Y:S02]  /*93c0*/  IMAD.MOV.U32 R154, RZ, RZ, R236 ;  /* 0x000000ffff9a7224 */ /* 0x000fe400078e00ec */
[----:B------:R-:W-:Y:S02]  /*93d0*/  IMAD.MOV R240, RZ, RZ, -R240 ;  /* 0x000000fffff07224 */ /* 0x000fe400078e0af0 */
[----:B------:R-:W-:Y:S02]  /*93e0*/  IMAD.MOV.U32 R236, RZ, RZ, R155 ;  /* 0x000000ffffec7224 */ /* 0x000fe400078e009b */
[----:B------:R-:W-:Y:S01]  /*93f0*/  @!P0 IMAD.IADD R176, R176, 0x1, -R3 ;  /* 0x00000001b0b08824 */ /* 0x000fe200078e0a03 */
[----:B------:R-:W-:Y:S01]  /*9400*/  ISETP.GE.AND P0, PT, R157, RZ, PT ;  /* 0x000000ff9d00720c */ /* 0x000fe20003f06270 */
[----:B------:R-:W-:-:S02]  /*9410*/  IMAD.MOV.U32 R155, RZ, RZ, R239 ;  /* 0x000000ffff9b7224 */ /* 0x000fc400078e00ef */
[----:B------:R-:W-:Y:S01]  /*9420*/  IMAD R182, R3, R240, R182 ;  /* 0x000000f003b67224 */ /* 0x000fe200078e02b6 */
[----:B------:R-:W-:Y:S01]  /*9430*/  IABS R240, R184 ;  /* 0x000000b800f07213 */ /* 0x000fe20000000000 */
[----:B------:R-:W-:Y:S01]  /*9440*/  @!P1 IMAD.IADD R175, R175, 0x1, -R3 ;  /* 0x00000001afaf9824 */ /* 0x000fe200078e0a03 */
[C---:B------:R-:W-:Y:S01]  /*9450*/  ISETP.GT.U32.AND P1, PT, R3.reuse, R180, PT ;  /* 0x000000b40300720c */ /* 0x040fe20003f24070 */
[----:B------:R-:W-:Y:S01]  /*9460*/  IMAD.MOV.U32 R156, RZ, RZ, R235 ;  /* 0x000000ffff9c7224 */ /* 0x000fe200078e00eb */
[----:B------:R-:W-:Y:S01]  /*9470*/  IABS R235, R169 ;  /* 0x000000a900eb7213 */ /* 0x000fe20000000000 */
[----:B------:R-:W-:Y:S01]  /*9480*/  @!P2 IMAD.MOV R155, RZ, RZ, -R155 ;  /* 0x000000ffff9ba224 */ /* 0x000fe200078e0a9b */
[C---:B------:R-:W-:Y:S01]  /*9490*/  ISETP.GT.U32.AND P2, PT, R3.reuse, R176, PT ;  /* 0x000000b00300720c */ /* 0x040fe20003f44070 */
[----:B------:R-:W-:Y:S01]  /*94a0*/  @!P3 IMAD.MOV R156, RZ, RZ, -R156 ;  /* 0x000000ffff9cb224 */ /* 0x000fe200078e0a9c */
[----:B------:R-:W-:Y:S01]  /*94b0*/  ISETP.GT.U32.AND P3, PT, R3, R182, PT ;  /* 0x000000b60300720c */ /* 0x000fe20003f64070 */
[----:B------:R-:W-:-:S02]  /*94c0*/  IMAD.MOV.U32 R157, RZ, RZ, R186 ;  /* 0x000000ffff9d7224 */ /* 0x000fc400078e00ba */
[----:B------:R-:W-:Y:S01]  /*94d0*/  @!P5 IMAD.MOV R158, RZ, RZ, -R158 ;  /* 0x000000ffff9ed224 */ /* 0x000fe200078e0a9e */
[C---:B------:R-:W-:Y:S01]  /*94e0*/  ISETP.GT.U32.AND P5, PT, R3.reuse, R181, PT ;  /* 0x000000b50300720c */ /* 0x040fe20003fa4070 */
[----:B------:R-:W-:Y:S01]  /*94f0*/  @!P4 IMAD.MOV R154, RZ, RZ, -R154 ;  /* 0x000000ffff9ac224 */ /* 0x000fe200078e0a9a */
[----:B------:R-:W-:Y:S01]  /*9500*/  ISETP.GT.U32.AND P4, PT, R3, R175, PT ;  /* 0x000000af0300720c */ /* 0x000fe20003f84070 */
[----:B------:R-:W-:Y:S01]  /*9510*/  @!P6 IMAD.MOV R157, RZ, RZ, -R157 ;  /* 0x000000ffff9de224 */ /* 0x000fe200078e0a9d */
[----:B------:R-:W-:Y:S01]  /*9520*/  ISETP.GE.AND P6, PT, R159, RZ, PT ;  /* 0x000000ff9f00720c */ /* 0x000fe20003fc6270 */
[----:B------:R-:W-:-:S04]  /*9530*/  IMAD.HI.U32 R159, R5, R236, RZ ;  /* 0x000000ec059f7227 */ /* 0x000fc800078e00ff */
[--C-:B------:R-:W-:Y:S01]  /*9540*/  @!P1 IMAD.IADD R180, R180, 0x1, -R3.reuse ;  /* 0x00000001b4b49824 */ /* 0x100fe200078e0a03 */
[----:B------:R-:W-:Y:S01]  /*9550*/  ISETP.GE.AND P1, PT, R160, RZ, PT ;  /* 0x000000ffa000720c */ /* 0x000fe20003f26270 */
[----:B------:R-:W-:Y:S01]  /*9560*/  @!P2 IMAD.IADD R176, R176, 0x1, -R3 ;  /* 0x00000001b0b0a824 */ /* 0x000fe200078e0a03 */
[----:B------:R-:W-:Y:S01]  /*9570*/  ISETP.GE.AND P2, PT, R164, RZ, PT ;  /* 0x000000ffa400720c */ /* 0x000fe20003f46270 */
[----:B------:R-:W-:Y:S02]  /*9580*/  IMAD.MOV R164, RZ, RZ, -R159 ;  /* 0x000000ffffa47224 */ /* 0x000fe400078e0a9f */
[----:B------:R-:W-:Y:S01]  /*9590*/  @!P3 IMAD.IADD R182, R182, 0x1, -R3 ;  /* 0x00000001b6b6b824 */ /* 0x000fe200078e0a03 */
[----:B------:R-:W-:Y:S01]  /*95a0*/  ISETP.GE.AND P3, PT, R174, RZ, PT ;  /* 0x000000ffae00720c */ /* 0x000fe20003f66270 */
[----:B------:R-:W-:Y:S01]  /*95b0*/  IMAD.MOV.U32 R159, RZ, RZ, R180 ;  /* 0x000000ffff9f7224 */ /* 0x000fe200078e00b4 */
[----:B------:R-:W-:Y:S01]  /*95c0*/  IABS R174, R163 ;  /* 0x000000a300ae7213 */ /* 0x000fe20000000000 */
[----:B------:R-:W-:-:S02]  /*95d0*/  IMAD.MOV.U32 R160, RZ, RZ, R176 ;  /* 0x000000ffffa07224 */ /* 0x000fc400078e00b0 */
[--C-:B------:R-:W-:Y:S02]  /*95e0*/  @!P5 IMAD.IADD R181, R181, 0x1, -R3.reuse ;  /* 0x00000001b5b5d824 */ /* 0x100fe400078e0a03 */
[----:B------:R-:W-:Y:S01]  /*95f0*/  @!P4 IMAD.IADD R175, R175, 0x1, -R3 ;  /* 0x00000001afafc824 */ /* 0x000fe200078e0a03 */
[----:B------:R-:W-:Y:S01]  /*9600*/  ISETP.GE.AND P4, PT, R168, RZ, PT ;  /* 0x000000ffa800720c */ /* 0x000fe20003f86270 */
[----:B------:R-:W-:Y:S01]  /*9610*/  @!P0 IMAD.MOV R159, RZ, RZ, -R159 ;  /* 0x000000ffff9f8224 */ /* 0x000fe200078e0a9f */
[C---:B------:R-:W-:Y:S01]  /*9620*/  ISETP.GT.U32.AND P0, PT, R3.reuse, R182, PT ;  /* 0x000000b60300720c */ /* 0x040fe20003f04070 */
[----:B------:R-:W-:Y:S01]  /*9630*/  IMAD R164, R3, R164, R236 ;  /* 0x000000a403a47224 */ /* 0x000fe200078e02ec */
[----:B------:R-:W-:Y:S01]  /*9640*/  IABS R236, R161 ;  /* 0x000000a100ec7213 */ /* 0x000fe20000000000 */
[----:B------:R-:W-:Y:S01]  /*9650*/  @!P6 IMAD.MOV R160, RZ, RZ, -R160 ;  /* 0x000000ffffa0e224 */ /* 0x000fe200078e0aa0 */
[----:B------:R-:W-:Y:S01]  /*9660*/  ISETP.GE.AND P6, PT, R161, RZ, PT ;  /* 0x000000ffa100720c */ /* 0x000fe20003fc6270 */
[----:B------:R-:W-:Y:S01]  /*9670*/  IMAD.MOV.U32 R161, RZ, RZ, R175 ;  /* 0x000000ffffa17224 */ /* 0x000fe200078e00af */
[----:B------:R-:W-:Y:S01]  /*9680*/  ISETP.GT.U32.AND P5, PT, R3, R181, PT ;  /* 0x000000b50300720c */ /* 0x000fe20003fa4070 */
[----:B------:R-:W-:Y:S01]  /*9690*/  IMAD.HI.U32 R176, R5, R236, RZ ;  /* 0x000000ec05b07227 */ /* 0x000fe200078e00ff */
[----:B------:R-:W-:-:S02]  /*96a0*/  IABS R168, R162 ;  /* 0x000000a200a87213 */ /* 0x000fc40000000000 */
[----:B------:R-:W-:Y:S01]  /*96b0*/  IABS R175, R165 ;  /* 0x000000a500af7213 */ /* 0x000fe20000000000 */
[----:B------:R-:W-:Y:S01]  /*96c0*/  @!P1 IMAD.MOV R161, RZ, RZ, -R161 ;  /* 0x000000ffffa19224 */ /* 0x000fe200078e0aa1 */
[----:B------:R-:W-:Y:S01]  /*96d0*/  ISETP.GT.U32.AND P1, PT, R3, R164, PT ;  /* 0x000000a40300720c */ /* 0x000fe20003f24070 */
[----:B------:R-:W-:Y:S01]  /*96e0*/  @!P0 IMAD.IADD R182, R182, 0x1, -R3 ;  /* 0x00000001b6b68824 */ /* 0x000fe200078e0a03 */
[----:B------:R-:W-:Y:S01]  /*96f0*/  ISETP.GE.AND P0, PT, R162, RZ, PT ;  /* 0x000000ffa200720c */ /* 0x000fe20003f06270 */
[----:B------:R-:W-:-:S04]  /*9700*/  IMAD.HI.U32 R162, R5, R168, RZ ;  /* 0x000000a805a27227 */ /* 0x000fc800078e00ff */
[----:B------:R-:W-:Y:S01]  /*9710*/  @!P5 IMAD.IADD R181, R181, 0x1, -R3 ;  /* 0x00000001b5b5d824 */ /* 0x000fe200078e0a03 */
[----:B------:R-:W-:Y:S01]  /*9720*/  ISETP.GE.AND P5, PT, R163, RZ, PT ;  /* 0x000000ffa300720c */ /* 0x000fe20003fa6270 */
[----:B------:R-:W-:-:S04]  /*9730*/  IMAD.HI.U32 R163, R5, R174, RZ ;  /* 0x000000ae05a37227 */ /* 0x000fc800078e00ff */
[----:B------:R-:W-:Y:S02]  /*9740*/  IMAD.MOV R162, RZ, RZ, -R162 ;  /* 0x000000ffffa27224 */ /* 0x000fe400078e0aa2 */
[----:B------:R-:W-:Y:S02]  /*9750*/  IMAD.MOV R176, RZ, RZ, -R176 ;  /* 0x000000ffffb07224 */ /* 0x000fe400078e0ab0 */
[----:B------:R-:W-:Y:S02]  /*9760*/  @!P1 IMAD.IADD R164, R164, 0x1, -R3 ;  /* 0x00000001a4a49824 */ /* 0x000fe400078e0a03 */
[----:B------:R-:W-:Y:S02]  /*9770*/  IMAD.MOV R163, RZ, RZ, -R163 ;  /* 0x000000ffffa37224 */ /* 0x000fe400078e0aa3 */
[C---:B------:R-:W-:Y:S01]  /*9780*/  IMAD R168, R3.reuse, R162, R168 ;  /* 0x000000a203a87224 */ /* 0x040fe200078e02a8 */
[C---:B------:R-:W-:Y:S01]  /*9790*/  ISETP.GT.U32.AND P1, PT, R3.reuse, R164, PT ;  /* 0x000000a40300720c */ /* 0x040fe20003f24070 */
[----:B------:R-:W-:Y:S01]  /*97a0*/  IMAD R236, R3, R176, R236 ;  /* 0x000000b003ec7224 */ /* 0x000fe200078e02ec */
[----:B------:R-:W-:Y:S01]  /*97b0*/  IABS R176, R166 ;  /* 0x000000a600b07213 */ /* 0x000fe20000000000 */
[----:B------:R-:W-:-:S02]  /*97c0*/  IMAD.MOV.U32 R162, RZ, RZ, R182 ;  /* 0x000000ffffa27224 */ /* 0x000fc400078e00b6 */
[C---:B------:R-:W-:Y:S02]  /*97d0*/  IMAD R174, R3.reuse, R163, R174 ;  /* 0x000000a303ae7224 */ /* 0x040fe400078e02ae */
[----:B------:R-:W-:Y:S02]  /*97e0*/  IMAD.MOV.U32 R163, RZ, RZ, R181 ;  /* 0x000000ffffa37224 */ /* 0x000fe400078e00b5 */
[----:B------:R-:W-:Y:S01]  /*97f0*/  @!P2 IMAD.MOV R162, RZ, RZ, -R162 ;  /* 0x000000ffffa2a224 */ /* 0x000fe200078e0aa2 */
[----:B------:R-:W-:Y:S01]  /*9800*/  ISETP.GT.U32.AND P2, PT, R3, R236, PT ;  /* 0x000000ec0300720c */ /* 0x000fe20003f44070 */
[----:B------:R-:W-:-:S04]  /*9810*/  IMAD.HI.U32 R180, R5, R175, RZ ;  /* 0x000000af05b47227 */ /* 0x000fc800078e00ff */
[----:B------:R-:W-:Y:S01]  /*9820*/  @!P4 IMAD.MOV R163, RZ, RZ, -R163 ;  /* 0x000000ffffa3c224 */ /* 0x000fe200078e0aa3 */
[C---:B------:R-:W-:Y:S01]  /*9830*/  ISETP.GT.U32.AND P4, PT, R3.reuse, R168, PT ;  /* 0x000000a80300720c */ /* 0x040fe20003f84070 */
[----:B------:R-:W-:Y:S01]  /*9840*/  IMAD.MOV R181, RZ, RZ, -R180 ;  /* 0x000000ffffb57224 */ /* 0x000fe200078e0ab4 */
[----:B------:R-:W-:Y:S01]  /*9850*/  IABS R180, R167 ;  /* 0x000000a700b47213 */ /* 0x000fe20000000000 */
[----:B------:R-:W-:Y:S01]  /*9860*/  @!P1 IMAD.IADD R164, R164, 0x1, -R3 ;  /* 0x00000001a4a49824 */ /* 0x000fe200078e0a03 */
[C---:B------:R-:W-:Y:S01]  /*9870*/  ISETP.GT.U32.AND P1, PT, R3.reuse, R174, PT ;  /* 0x000000ae0300720c */ /* 0x040fe20003f24070 */
[C---:B------:R-:W-:Y:S02]  /*9880*/  IMAD R181, R3.reuse, R181, R175 ;  /* 0x000000b503b57224 */ /* 0x040fe400078e02af */
[----:B------:R-:W-:Y:S02]  /*9890*/  @!P2 IMAD.IADD R236, R236, 0x1, -R3 ;  /* 0x00000001ececa824 */ /* 0x000fe400078e0a03 */
[----:B------:R-:W-:Y:S01]  /*98a0*/  IMAD.MOV.U32 R175, RZ, RZ, R180 ;  /* 0x000000ffffaf7224 */ /* 0x000fe200078e00b4 */
[----:B------:R-:W-:Y:S01]  /*98b0*/  ISETP.GT.U32.AND P2, PT, R3, R181, PT ;  /* 0x000000b50300720c */ /* 0x000fe20003f44070 */
[----:B------:R-:W-:Y:S01]  /*98c0*/  IMAD.HI.U32 R182, R5, R176, RZ ;  /* 0x000000b005b67227 */ /* 0x000fe200078e00ff */
[----:B------:R-:W-:-:S03]  /*98d0*/  IABS R180, R171 ;  /* 0x000000ab00b47213 */ /* 0x000fc60000000000 */
[----:B------:R-:W-:Y:S01]  /*98e0*/  @!P4 IMAD.IADD R168, R168, 0x1, -R3 ;  /* 0x00000001a8a8c824 */ /* 0x000fe200078e0a03 */
[----:B------:R-:W-:Y:S01]  /*98f0*/  ISETP.GT.U32.AND P4, PT, R3, R236, PT ;  /* 0x000000ec0300720c */ /* 0x000fe20003f84070 */
[----:B------:R-:W-:Y:S02]  /*9900*/  @!P3 IMAD.MOV R164, RZ, RZ, -R164 ;  /* 0x000000ffffa4b224 */ /* 0x000fe400078e0aa4 */
[----:B------:R-:W-:Y:S01]  /*9910*/  IMAD.HI.U32 R186, R5, R175, RZ ;  /* 0x000000af05ba7227 */ /* 0x000fe200078e00ff */
[----:B------:R-:W-:-:S03]  /*9920*/  ISETP.GT.U32.AND P3, PT, R3, R168, PT ;  /* 0x000000a80300720c */ /* 0x000fc60003f64070 */
[----:B------:R-:W-:Y:S02]  /*9930*/  IMAD.MOV R182, RZ, RZ, -R182 ;  /* 0x000000ffffb67224 */ /* 0x000fe400078e0ab6 */
[--C-:B------:R-:W-:Y:S02]  /*9940*/  @!P1 IMAD.IADD R174, R174, 0x1, -R3.reuse ;  /* 0x00000001aeae9824 */ /* 0x100fe400078e0a03 */
[----:B------:R-:W-:Y:S02]  /*9950*/  IMAD.MOV R186, RZ, RZ, -R186 ;  /* 0x000000ffffba7224 */ /* 0x000fe400078e0aba */
[C---:B------:R-:W-:Y:S01]  /*9960*/  IMAD R176, R3.reuse, R182, R176 ;  /* 0x000000b603b07224 */ /* 0x040fe200078e02b0 */
[----:B------:R-:W-:Y:S01]  /*9970*/  ISETP.GT.U32.AND P1, PT, R3, R174, PT ;  /* 0x000000ae0300720c */ /* 0x000fe20003f24070 */
[----:B------:R-:W-:Y:S01]  /*9980*/  @!P2 IMAD.IADD R181, R181, 0x1, -R3 ;  /* 0x00000001b5b5a824 */ /* 0x000fe200078e0a03 */
[----:B------:R-:W-:Y:S01]  /*9990*/  IABS R182, R172 ;  /* 0x000000ac00b67213 */ /* 0x000fe20000000000 */
[----:B------:R-:W-:-:S02]  /*99a0*/  IMAD R175, R3, R186, R175 ;  /* 0x000000ba03af7224 */ /* 0x000fc400078e02af */
[----:B------:R-:W-:Y:S01]  /*99b0*/  @!P4 IMAD.IADD R236, R236, 0x1, -R3 ;  /* 0x00000001ececc824 */ /* 0x000fe200078e0a03 */
[----:B------:R-:W-:Y:S01]  /*99c0*/  ISETP.GT.U32.AND P2, PT, R3, R181, PT ;  /* 0x000000b50300720c */ /* 0x000fe20003f44070 */
[----:B------:R-:W-:Y:S01]  /*99d0*/  IMAD.HI.U32 R186, R5, R180, RZ ;  /* 0x000000b405ba7227 */ /* 0x000fe200078e00ff */
[----:B------:R-:W-:-:S03]  /*99e0*/  ISETP.GT.U32.AND P4, PT, R3, R176, PT ;  /* 0x000000b00300720c */ /* 0x000fc60003f84070 */
[--C-:B------:R-:W-:Y:S01]  /*99f0*/  @!P3 IMAD.IADD R168, R168, 0x1, -R3.reuse ;  /* 0x00000001a8a8b824 */ /* 0x100fe200078e0a03 */
[----:B------:R-:W-:Y:S01]  /*9a00*/  ISETP.GT.U32.AND P3, PT, R3, R175, PT ;  /* 0x000000af0300720c */ /* 0x000fe20003f64070 */
[----:B------:R-:W-:Y:S02]  /*9a10*/  IMAD.MOV R186, RZ, RZ, -R186 ;  /* 0x000000ffffba7224 */ /* 0x000fe400078e0aba */
[----:B------:R-:W-:Y:S01]  /*9a20*/  @!P1 IMAD.IADD R174, R174, 0x1, -R3 ;  /* 0x00000001aeae9824 */ /* 0x000fe200078e0a03 */
[----:B------:R-:W-:Y:S01]  /*9a30*/  ISETP.GE.AND P1, PT, R165, RZ, PT ;  /* 0x000000ffa500720c */ /* 0x000fe20003f26270 */
[----:B------:R-:W-:Y:S01]  /*9a40*/  IMAD R180, R3, R186, R180 ;  /* 0x000000ba03b47224 */ /* 0x000fe200078e02b4 */
[----:B------:R-:W-:Y:S01]  /*9a50*/  IABS R186, R170 ;  /* 0x000000aa00ba7213 */ /* 0x000fe20000000000 */
[----:B------:R-:W-:-:S04]  /*9a60*/  IMAD.HI.U32 R165, R5, R182, RZ ;  /* 0x000000b605a57227 */ /* 0x000fc800078e00ff */
[--C-:B------:R-:W-:Y:S01]  /*9a70*/  @!P2 IMAD.IADD R181, R181, 0x1, -R3.reuse ;  /* 0x00000001b5b5a824 */ /* 0x100fe200078e0a03 */
[----:B------:R-:W-:Y:S01]  /*9a80*/  ISETP.GT.U32.AND P2, PT, R3, R180, PT ;  /* 0x000000b40300720c */ /* 0x000fe20003f44070 */
[----:B------:R-:W-:Y:S01]  /*9a90*/  @!P4 IMAD.IADD R176, R176, 0x1, -R3 ;  /* 0x00000001b0b0c824 */ /* 0x000fe200078e0a03 */
[----:B------:R-:W-:Y:S01]  /*9aa0*/  ISETP.GE.AND P4, PT, R166, RZ, PT ;  /* 0x000000ffa600720c */ /* 0x000fe20003f86270 */
[----:B------:R-:W-:Y:S02]  /*9ab0*/  IMAD.MOV R165, RZ, RZ, -R165 ;  /* 0x000000ffffa57224 */ /* 0x000fe400078e0aa5 */
[----:B------:R-:W-:Y:S01]  /*9ac0*/  @!P3 IMAD.IADD R175, R175, 0x1, -R3 ;  /* 0x00000001afafb824 */ /* 0x000fe200078e0a03 */
[----:B------:R-:W-:Y:S01]  /*9ad0*/  ISETP.GE.AND P3, PT, R167, RZ, PT ;  /* 0x000000ffa700720c */ /* 0x000fe20003f66270 */
[----:B------:R-:W-:Y:S02]  /*9ae0*/  IMAD.MOV.U32 R166, RZ, RZ, R168 ;  /* 0x000000ffffa67224 */ /* 0x000fe400078e00a8 */
[----:B------:R-:W-:-:S02]  /*9af0*/  IMAD R182, R3, R165, R182 ;  /* 0x000000a503b67224 */ /* 0x000fc400078e02b6 */
[----:B------:R-:W-:Y:S01]  /*9b00*/  @!P0 IMAD.MOV R166, RZ, RZ, -R166 ;  /* 0x000000ffffa68224 */ /* 0x000fe200078e0aa6 */
[----:B------:R-:W-:Y:S01]  /*9b10*/  ISETP.GT.U32.AND P0, PT, R3, R175, PT ;  /* 0x000000af0300720c */ /* 0x000fe20003f04070 */
[----:B------:R-:W-:Y:S02]  /*9b20*/  IMAD.MOV.U32 R168, RZ, RZ, R181 ;  /* 0x000000ffffa87224 */ /* 0x000fe400078e00b5 */
[----:B------:R-:W-:-:S04]  /*9b30*/  IMAD.HI.U32 R239, R5, R235, RZ ;  /* 0x000000eb05ef7227 */ /* 0x000fc800078e00ff */
[----:B------:R-:W-:Y:S01]  /*9b40*/  @!P1 IMAD.MOV R168, RZ, RZ, -R168 ;  /* 0x000000ffffa89224 */ /* 0x000fe200078e0aa8 */
[----:B------:R-:W-:Y:S01]  /*9b50*/  ISETP.GT.U32.AND P1, PT, R3, R182, PT ;  /* 0x000000b60300720c */ /* 0x000fe20003f24070 */
[----:B------:R-:W-:Y:S02]  /*9b60*/  IMAD.MOV.U32 R165, RZ, RZ, R236 ;  /* 0x000000ffffa57224 */ /* 0x000fe400078e00ec */
[----:B------:R-:W-:-:S04]  /*9b70*/  IMAD.HI.U32 R236, R5, R186, RZ ;  /* 0x000000ba05ec7227 */ /* 0x000fc800078e00ff */
[----:B------:R-:W-:Y:S02]  /*9b80*/  IMAD.MOV R239, RZ, RZ, -R239 ;  /* 0x000000ffffef7224 */ /* 0x000fe400078e0aef */
[----:B------:R-:W-:Y:S01]  /*9b90*/  @!P2 IMAD.IADD R180, R180, 0x1, -R3 ;  /* 0x00000001b4b4a824 */ /* 0x000fe200078e0a03 */
[C---:B------:R-:W-:Y:S01]  /*9ba0*/  ISETP.GT.U32.AND P2, PT, R3.reuse, R176, PT ;  /* 0x000000b00300720c */ /* 0x040fe20003f44070 */
[----:B------:R-:W-:Y:S02]  /*9bb0*/  IMAD.MOV R236, RZ, RZ, -R236 ;  /* 0x000000ffffec7224 */ /* 0x000fe400078e0aec */
[C---:B------:R-:W-:Y:S02]  /*9bc0*/  IMAD R181, R3.reuse, R239, R235 ;  /* 0x000000ef03b57224 */ /* 0x040fe400078e02eb */
[----:B------:R-:W-:Y:S01]  /*9bd0*/  @!P6 IMAD.MOV R165, RZ, RZ, -R165 ;  /* 0x000000ffffa5e224 */ /* 0x000fe200078e0aa5 */
[----:B------:R-:W-:Y:S01]  /*9be0*/  ISETP.GT.U32.AND P6, PT, R3, R180, PT ;  /* 0x000000b40300720c */ /* 0x000fe20003fc4070 */
[----:B------:R-:W-:-:S02]  /*9bf0*/  IMAD.MOV.U32 R167, RZ, RZ, R174 ;  /* 0x000000ffffa77224 */ /* 0x000fc400078e00ae */
[----:B------:R-:W-:Y:S01]  /*9c00*/  IMAD R174, R3, R236, R186 ;  /* 0x000000ec03ae7224 */ /* 0x000fe200078e02ba */
[----:B------:R-:W-:Y:S01]  /*9c10*/  IABS R186, R178 ;  /* 0x000000b200ba7213 */ /* 0x000fe20000000000 */
[--C-:B------:R-:W-:Y:S01]  /*9c20*/  @!P0 IMAD.IADD R175, R175, 0x1, -R3.reuse ;  /* 0x00000001afaf8824 */ /* 0x100fe200078e0a03 */
[C---:B------:R-:W-:Y:S01]  /*9c30*/  ISETP.GT.U32.AND P0, PT, R3.reuse, R181, PT ;  /* 0x000000b50300720c */ /* 0x040fe20003f04070 */
[--C-:B------:R-:W-:Y:S01]  /*9c40*/  @!P1 IMAD.IADD R182, R182, 0x1, -R3.reuse ;  /* 0x00000001b6b69824 */ /* 0x100fe200078e0a03 */
[----:B------:R-:W-:Y:S01]  /*9c50*/  ISETP.GT.U32.AND P1, PT, R3, R174, PT ;  /* 0x000000ae0300720c */ /* 0x000fe20003f24070 */
[----:B------:R-:W-:Y:S01]  /*9c60*/  @!P2 IMAD.IADD R176, R176, 0x1, -R3 ;  /* 0x00000001b0b0a824 */ /* 0x000fe200078e0a03 */
[----:B------:R-:W-:Y:S01]  /*9c70*/  ISETP.GE.AND P2, PT, R172, RZ, PT ;  /* 0x000000ffac00720c */ /* 0x000fe20003f46270 */
[----:B------:R-:W-:Y:S01]  /*9c80*/  @!P5 IMAD.MOV R167, RZ, RZ, -R167 ;  /* 0x000000ffffa7d224 */ /* 0x000fe200078e0aa7 */
[----:B------:R-:W-:Y:S01]  /*9c90*/  ISETP.GE.AND P5, PT, R171, RZ, PT ;  /* 0x000000ffab00720c */ /* 0x000fe20003fa6270 */
[----:B------:R-:W-:Y:S01]  /*9ca0*/  @!P6 IMAD.IADD R180, R180, 0x1, -R3 ;  /* 0x00000001b4b4e824 */ /* 0x000fe200078e0a03 */
[----:B------:R-:W-:Y:S01]  /*9cb0*/  ISETP.GE.AND P6, PT, R169, RZ, PT ;  /* 0x000000ffa900720c */ /* 0x000fe20003fc6270 */
[----:B------:R-:W-:Y:S01]  /*9cc0*/  IMAD.MOV.U32 R169, RZ, RZ, R176 ;  /* 0x000000ffffa97224 */ /* 0x000fe200078e00b0 */
[----:B------:R-:W-:Y:S01]  /*9cd0*/  IABS R172, R177 ;  /* 0x000000b100ac7213 */ /* 0x000fe20000000000 */
[----:B------:R-:W-:Y:S01]  /*9ce0*/  IMAD.HI.U32 R241, R5, R240, RZ ;  /* 0x000000f005f17227 */ /* 0x000fe200078e00ff */
[----:B------:R-:W-:-:S02]  /*9cf0*/  IABS R171, R173 ;  /* 0x000000ad00ab7213 */ /* 0x000fc40000000000 */
[----:B------:R-:W-:Y:S01]  /*9d00*/  IABS R236, R238 ;  /* 0x000000ee00ec7213 */ /* 0x000fe20000000000 */
[----:B------:R-:W-:Y:S01]  /*9d10*/  @!P0 IMAD.IADD R181, R181, 0x1, -R3 ;  /* 0x00000001b5b58824 */ /* 0x000fe200078e0a03 */
[----:B------:R-:W-:Y:S01]  /*9d20*/  ISETP.GE.AND P0, PT, R170, RZ, PT ;  /* 0x000000ffaa00720c */ /* 0x000fe20003f06270 */
[----:B------:R-:W-:Y:S01]  /*9d30*/  @!P4 IMAD.MOV R169, RZ, RZ, -R169 ;  /* 0x000000ffffa9c224 */ /* 0x000fe200078e0aa9 */
[C---:B------:R-:W-:Y:S01]  /*9d40*/  ISETP.GT.U32.AND P4, PT, R3.reuse, R182, PT ;  /* 0x000000b60300720c */ /* 0x040fe20003f84070 */
[----:B------:R-:W-:Y:S01]  /*9d50*/  @!P1 IMAD.IADD R174, R174, 0x1, -R3 ;  /* 0x00000001aeae9824 */ /* 0x000fe200078e0a03 */
[----:B------:R-:W-:Y:S01]  /*9d60*/  ISETP.GT.U32.AND P1, PT, R3, R181, PT ;  /* 0x000000b50300720c */ /* 0x000fe20003f24070 */
[----:B------:R-:W-:-:S04]  /*9d70*/  IMAD.HI.U32 R176, R5, R172, RZ ;  /* 0x000000ac05b07227 */ /* 0x000fc800078e00ff */
[----:B------:R-:W-:-:S04]  /*9d80*/  IMAD.HI.U32 R235, R5, R171, RZ ;  /* 0x000000ab05eb7227 */ /* 0x000fc800078e00ff */
[----:B------:R-:W-:Y:S02]  /*9d90*/  IMAD.MOV R176, RZ, RZ, -R176 ;  /* 0x000000ffffb07224 */ /* 0x000fe400078e0ab0 */
[----:B------:R-:W-:Y:S02]  /*9da0*/  IMAD.MOV R235, RZ, RZ, -R235 ;  /* 0x000000ffffeb7224 */ /* 0x000fe400078e0aeb */
[----:B------:R-:W-:Y:S02]  /*9db0*/  IMAD.MOV.U32 R170, RZ, RZ, R175 ;  /* 0x000000ffffaa7224 */ /* 0x000fe400078e00af */
[C---:B------:R-:W-:Y:S02]  /*9dc0*/  IMAD R175, R3.reuse, R176, R172 ;  /* 0x000000b003af7224 */ /* 0x040fe400078e02ac */
[----:B------:R-:W-:Y:S02]  /*9dd0*/  IMAD R176, R3, R235, R171 ;  /* 0x000000eb03b07224 */ /* 0x000fe400078e02ab */
[----:B------:R-:W-:-:S04]  /*9de0*/  IMAD.HI.U32 R172, R5, R186, RZ ;  /* 0x000000ba05ac7227 */ /* 0x000fc800078e00ff */
[--C-:B------:R-:W-:Y:S01]  /*9df0*/  @!P4 IMAD.IADD R182, R182, 0x1, -R3.reuse ;  /* 0x00000001b6b6c824 */ /* 0x100fe200078e0a03 */
[----:B------:R-:W-:Y:S01]  /*9e00*/  ISETP.GT.U32.AND P4, PT, R3, R175, PT ;  /* 0x000000af0300720c */ /* 0x000fe20003f84070 */
[----:B------:R-:W-:Y:S01]  /*9e10*/  @!P1 IMAD.IADD R181, R181, 0x1, -R3 ;  /* 0x00000001b5b59824 */ /* 0x000fe200078e0a03 */
[C---:B------:R-:W-:Y:S01]  /*9e20*/  ISETP.GT.U32.AND P1, PT, R3.reuse, R176, PT ;  /* 0x000000b00300720c */ /* 0x040fe20003f24070 */
[----:B------:R-:W-:Y:S02]  /*9e30*/  IMAD.MOV.U32 R171, RZ, RZ, R180 ;  /* 0x000000ffffab7224 */ /* 0x000fe400078e00b4 */
[----:B------:R-:W-:Y:S02]  /*9e40*/  IMAD.MOV R180, RZ, RZ, -R172 ;  /* 0x000000ffffb47224 */ /* 0x000fe400078e0aac */
[----:B------:R-:W-:Y:S01]  /*9e50*/  IMAD.MOV.U32 R172, RZ, RZ, R182 ;  /* 0x000000ffffac7224 */ /* 0x000fe200078e00b6 */
[----:B------:R-:W-:Y:S01]  /*9e60*/  IABS R182, R185 ;  /* 0x000000b900b67213 */ /* 0x000fe20000000000 */
        /* <DEDUP_REMOVED lines=10> */
[----:B------:R-:W-:-:S02]  /*9f10*/  @!P1 IMAD.IADD R176, R176, 0x1, -R3 ;  /* 0x00000001b0b09824 */ /* 0x000fc400078e0a03 */
[----:B------:R-:W-:Y:S01]  /*9f20*/  @!P6 IMAD.MOV R173, RZ, RZ, -R173 ;  /* 0x000000ffffade224 */ /* 0x000fe200078e0aad */
[----:B------:R-:W-:Y:S01]  /*9f30*/  ISETP.GE.AND P6, PT, R178, RZ, PT ;  /* 0x000000ffb200720c */ /* 0x000fe20003fc6270 */
[----:B------:R-:W-:Y:S01]  /*9f40*/  IMAD.MOV.U32 R178, RZ, RZ, R180 ;  /* 0x000000ffffb27224 */ /* 0x000fe200078e00b4 */
[----:B------:R-:W-:Y:S01]  /*9f50*/  ISETP.GT.U32.AND P1, PT, R3, R176, PT ;  /* 0x000000b00300720c */ /* 0x000fe20003f24070 */
[--C-:B------:R-:W-:Y:S01]  /*9f60*/  @!P4 IMAD.IADD R175, R175, 0x1, -R3.reuse ;  /* 0x00000001afafc824 */ /* 0x100fe200078e0a03 */
[----:B------:R-:W-:Y:S01]  /*9f70*/  IABS R180, R218 ;  /* 0x000000da00b47213 */ /* 0x000fe20000000000 */
[----:B------:R-:W-:Y:S01]  /*9f80*/  @!P3 IMAD.IADD R174, R174, 0x1, -R3 ;  /* 0x00000001aeaeb824 */ /* 0x000fe200078e0a03 */
[----:B------:R-:W-:Y:S01]  /*9f90*/  ISETP.GT.U32.AND P3, PT, R3, R177, PT ;  /* 0x000000b10300720c */ /* 0x000fe20003f64070 */
[----:B------:R-:W-:Y:S01]  /*9fa0*/  IMAD.HI.U32 R235, R5, R178, RZ ;  /* 0x000000b205eb7227 */ /* 0x000fe200078e00ff */
[----:B------:R-:W-:-:S03]  /*9fb0*/  ISETP.GT.U32.AND P4, PT, R3, R175, PT ;  /* 0x000000af0300720c */ /* 0x000fc60003f84070 */
[----:B------:R-:W-:Y:S02]  /*9fc0*/  IMAD.MOV R235, RZ, RZ, -R235 ;  /* 0x000000ffffeb7224 */ /* 0x000fe400078e0aeb */
[----:B------:R-:W-:-:S04]  /*9fd0*/  IMAD.HI.U32 R186, R5, R182, RZ ;  /* 0x000000b605ba7227 */ /* 0x000fc800078e00ff */
[----:B------:R-:W-:Y:S02]  /*9fe0*/  IMAD R178, R3, R235, R178 ;  /* 0x000000eb03b27224 */ /* 0x000fe400078e02b2 */
[--C-:B------:R-:W-:Y:S02]  /*9ff0*/  @!P1 IMAD.IADD R176, R176, 0x1, -R3.reuse ;  /* 0x00000001b0b09824 */ /* 0x100fe400078e0a03 */
[----:B------:R-:W-:Y:S01]  /*a000*/  @!P3 IMAD.IADD R177, R177, 0x1, -R3 ;  /* 0x00000001b1b1b824 */ /* 0x000fe200078e0a03 */
[----:B------:R-:W-:Y:S01]  /*a010*/  ISETP.GT.U32.AND P1, PT, R3, R178, PT ;  /* 0x000000b20300720c */ /* 0x000fe20003f24070 */
[----:B------:R-:W-:-:S03]  /*a020*/  IMAD.HI.U32 R235, R5, R180, RZ ;  /* 0x000000b405eb7227 */ /* 0x000fc600078e00ff */
[----:B------:R-:W-:Y:S01]  /*a030*/  ISETP.GT.U32.AND P3, PT, R3, R177, PT ;  /* 0x000000b10300720c */ /* 0x000fe20003f64070 */
[----:B------:R-:W-:Y:S01]  /*a040*/  @!P4 IMAD.IADD R175, R175, 0x1, -R3 ;  /* 0x00000001afafc824 */ /* 0x000fe200078e0a03 */
[----:B------:R-:W-:Y:S01]  /*a050*/  ISETP.GE.AND P4, PT, R179, RZ, PT ;  /* 0x000000ffb300720c */ /* 0x000fe20003f86270 */
[----:B------:R-:W-:Y:S02]  /*a060*/  IMAD.MOV R179, RZ, RZ, -R186 ;  /* 0x000000ffffb37224 */ /* 0x000fe400078e0aba */
[----:B------:R-:W-:Y:S02]  /*a070*/  IMAD.MOV R235, RZ, RZ, -R235 ;  /* 0x000000ffffeb7224 */ /* 0x000fe400078e0aeb */
[----:B------:R-:W-:-:S04]  /*a080*/  IMAD.HI.U32 R186, R5, R181, RZ ;  /* 0x000000b505ba7227 */ /* 0x000fc800078e00ff */
[C---:B------:R-:W-:Y:S01]  /*a090*/  IMAD R179, R3.reuse, R179, R182 ;  /* 0x000000b303b37224 */ /* 0x040fe200078e02b6 */
[----:B------:R-:W-:Y:S01]  /*a0a0*/  IABS R182, R237 ;  /* 0x000000ed00b67213 */ /* 0x000fe20000000000 */
[C---:B------:R-:W-:Y:S01]  /*a0b0*/  IMAD R180, R3.reuse, R235, R180 ;  /* 0x000000eb03b47224 */ /* 0x040fe200078e02b4 */
[----:B------:R-:W-:Y:S01]  /*a0c0*/  IABS R235, R183 ;  /* 0x000000b700eb7213 */ /* 0x000fe20000000000 */
[----:B------:R-:W-:Y:S02]  /*a0d0*/  IMAD.MOV R186, RZ, RZ, -R186 ;  /* 0x000000ffffba7224 */ /* 0x000fe400078e0aba */
[----:B------:R-:W-:Y:S01]  /*a0e0*/  @!P1 IMAD.IADD R178, R178, 0x1, -R3 ;  /* 0x00000001b2b29824 */ /* 0x000fe200078e0a03 */
[C---:B------:R-:W-:Y:S01]  /*a0f0*/  ISETP.GT.U32.AND P1, PT, R3.reuse, R180, PT ;  /* 0x000000b40300720c */ /* 0x040fe20003f24070 */
[----:B------:R-:W-:Y:S02]  /*a100*/  IMAD R181, R3, R186, R181 ;  /* 0x000000ba03b57224 */ /* 0x000fe400078e02b5 */
[----:B------:R-:W-:-:S04]  /*a110*/  IMAD.HI.U32 R186, R5, R182, RZ ;  /* 0x000000b605ba7227 */ /* 0x000fc800078e00ff */
[--C-:B------:R-:W-:Y:S01]  /*a120*/  @!P3 IMAD.IADD R177, R177, 0x1, -R3.reuse ;  /* 0x00000001b1b1b824 */ /* 0x100fe200078e0a03 */
[C---:B------:R-:W-:Y:S01]  /*a130*/  ISETP.GT.U32.AND P3, PT, R3.reuse, R179, PT ;  /* 0x000000b30300720c */ /* 0x040fe20003f64070 */
[----:B------:R-:W-:Y:S02]  /*a140*/  IMAD.MOV R186, RZ, RZ, -R186 ;  /* 0x000000ffffba7224 */ /* 0x000fe400078e0aba */
[----:B------:R-:W-:Y:S01]  /*a150*/  @!P0 IMAD.MOV R174, RZ, RZ, -R174 ;  /* 0x000000ffffae8224 */ /* 0x000fe200078e0aae */
[C---:B------:R-:W-:Y:S01]  /*a160*/  ISETP.GT.U32.AND P0, PT, R3.reuse, R178, PT ;  /* 0x000000b20300720c */ /* 0x040fe20003f04070 */
[----:B------:R-:W-:Y:S01]  /*a170*/  IMAD R182, R3, R186, R182 ;  /* 0x000000ba03b67224 */ /* 0x000fe200078e02b6 */
[----:B------:R-:W-:Y:S01]  /*a180*/  IABS R186, R232 ;  /* 0x000000e800ba7213 */ /* 0x000fe20000000000 */
[----:B------:R-:W-:Y:S02]  /*a190*/  @!P1 IMAD.IADD R180, R180, 0x1, -R3 ;  /* 0x00000001b4b49824 */ /* 0x000fe400078e0a03 */
[----:B------:R-:W-:Y:S01]  /*a1a0*/  IMAD.HI.U32 R243, R5, R236, RZ ;  /* 0x000000ec05f37227 */ /* 0x000fe200078e00ff */
[----:B------:R-:W-:-:S03]  /*a1b0*/  ISETP.GT.U32.AND P1, PT, R3, R182, PT ;  /* 0x000000b60300720c */ /* 0x000fc60003f24070 */
[----:B------:R-:W-:Y:S01]  /*a1c0*/  @!P3 IMAD.IADD R179, R179, 0x1, -R3 ;  /* 0x00000001b3b3b824 */ /* 0x000fe200078e0a03 */
[----:B------:R-:W-:Y:S01]  /*a1d0*/  ISETP.GT.U32.AND P3, PT, R3, R181, PT ;  /* 0x000000b50300720c */ /* 0x000fe20003f64070 */
[----:B------:R-:W-:-:S04]  /*a1e0*/  IMAD.HI.U32 R242, R5, R235, RZ ;  /* 0x000000eb05f27227 */ /* 0x000fc800078e00ff */
[----:B------:R-:W-:Y:S02]  /*a1f0*/  IMAD.MOV R243, RZ, RZ, -R243 ;  /* 0x000000fffff37224 */ /* 0x000fe400078e0af3 */
[----:B------:R-:W-:Y:S01]  /*a200*/  @!P2 IMAD.MOV R176, RZ, RZ, -R176 ;  /* 0x000000ffffb0a224 */ /* 0x000fe200078e0ab0 */
[C---:B------:R-:W-:Y:S01]  /*a210*/  ISETP.GT.U32.AND P2, PT, R3.reuse, R180, PT ;  /* 0x000000b40300720c */ /* 0x040fe20003f44070 */
[--C-:B------:R-:W-:Y:S01]  /*a220*/  @!P1 IMAD.IADD R182, R182, 0x1, -R3.reuse ;  /* 0x00000001b6b69824 */ /* 0x100fe200078e0a03 */
[----:B------:R-:W-:Y:S01]  /*a230*/  ISETP.GT.U32.AND P1, PT, R3, R179, PT ;  /* 0x000000b30300720c */ /* 0x000fe20003f24070 */
[----:B------:R-:W-:Y:S02]  /*a240*/  IMAD.MOV R242, RZ, RZ, -R242 ;  /* 0x000000fffff27224 */ /* 0x000fe400078e0af2 */
[----:B------:R-:W-:Y:S01]  /*a250*/  @!P3 IMAD.IADD R181, R181, 0x1, -R3 ;  /* 0x00000001b5b5b824 */ /* 0x000fe200078e0a03 */
[----:B------:R-:W-:Y:S01]  /*a260*/  ISETP.GE.AND P3, PT, R185, RZ, PT ;  /* 0x000000ffb900720c */ /* 0x000fe20003f66270 */
[C---:B------:R-:W-:Y:S01]  /*a270*/  IMAD R236, R3.reuse, R243, R236 ;  /* 0x000000f303ec7224 */ /* 0x040fe200078e02ec */
[----:B---3--:R-:W-:Y:S01]  /*a280*/  IABS R243, R20 ;  /* 0x0000001400f37213 */ /* 0x008fe20000000000 */
[----:B------:R-:W-:Y:S01]  /*a290*/  @!P6 IMAD.MOV R177, RZ, RZ, -R177 ;  /* 0x000000ffffb1e224 */ /* 0x000fe200078e0ab1 */
[----:B------:R-:W-:Y:S01]  /*a2a0*/  ISETP.GT.U32.AND P6, PT, R3, R182, PT ;  /* 0x000000b60300720c */ /* 0x000fe20003fc4070 */
[----:B------:R-:W-:-:S04]  /*a2b0*/  IMAD.HI.U32 R239, R5, R186, RZ ;  /* 0x000000ba05ef7227 */ /* 0x000fc800078e00ff */
[----:B------:R-:W-:Y:S02]  /*a2c0*/  IMAD.MOV R241, RZ, RZ, -R241 ;  /* 0x000000fffff17224 */ /* 0x000fe400078e0af1 */
[C---:B------:R-:W-:Y:S02]  /*a2d0*/  IMAD R235, R3.reuse, R242, R235 ;  /* 0x000000f203eb7224 */ /* 0x040fe400078e02eb */
[----:B------:R-:W-:Y:S01]  /*a2e0*/  @!P5 IMAD.MOV R175, RZ, RZ, -R175 ;  /* 0x000000ffffafd224 */ /* 0x000fe200078e0aaf */
[C---:B------:R-:W-:Y:S01]  /*a2f0*/  ISETP.GT.U32.AND P5, PT, R3.reuse, R181, PT ;  /* 0x000000b50300720c */ /* 0x040fe20003fa4070 */
[----:B------:R-:W-:Y:S01]  /*a300*/  @!P0 IMAD.IADD R178, R178, 0x1, -R3 ;  /* 0x00000001b2b28824 */ /* 0x000fe200078e0a03 */
[C---:B------:R-:W-:Y:S01]  /*a310*/  ISETP.GT.U32.AND P0, PT, R3.reuse, R236, PT ;  /* 0x000000ec0300720c */ /* 0x040fe20003f04070 */
[----:B------:R-:W-:Y:S02]  /*a320*/  IMAD.MOV R239, RZ, RZ, -R239 ;  /* 0x000000ffffef7224 */ /* 0x000fe400078e0aef */
[----:B------:R-:W-:Y:S01]  /*a330*/  IMAD R185, R3, R241, R240 ;  /* 0x000000f103b97224 */ /* 0x000fe200078e02f0 */
[----:B------:R-:W-:Y:S01]  /*a340*/  IABS R240, R233 ;  /* 0x000000e900f07213 */ /* 0x000fe20000000000 */
[--C-:B------:R-:W-:Y:S01]  /*a350*/  @!P1 IMAD.IADD R179, R179, 0x1, -R3.reuse ;  /* 0x00000001b3b39824 */ /* 0x100fe200078e0a03 */
[C---:B------:R-:W-:Y:S01]  /*a360*/  ISETP.GT.U32.AND P1, PT, R3.reuse, R235, PT ;  /* 0x000000eb0300720c */ /* 0x040fe20003f24070 */
[C---:B------:R-:W-:Y:S01]  /*a370*/  IMAD R186, R3.reuse, R239, R186 ;  /* 0x000000ef03ba7224 */ /* 0x040fe200078e02ba */
[----:B------:R-:W-:Y:S01]  /*a380*/  IABS R239, R234 ;  /* 0x000000ea00ef7213 */ /* 0x000fe20000000000 */
[--C-:B------:R-:W-:Y:S01]  /*a390*/  @!P2 IMAD.IADD R180, R180, 0x1, -R3.reuse ;  /* 0x00000001b4b4a824 */ /* 0x100fe200078e0a03 */
[C---:B------:R-:W-:Y:S01]  /*a3a0*/  ISETP.GT.U32.AND P2, PT, R3.reuse, R185, PT ;  /* 0x000000b90300720c */ /* 0x040fe20003f44070 */
[--C-:B------:R-:W-:Y:S01]  /*a3b0*/  @!P6 IMAD.IADD R182, R182, 0x1, -R3.reuse ;  /* 0x00000001b6b6e824 */ /* 0x100fe200078e0a03 */
[----:B------:R-:W-:Y:S01]  /*a3c0*/  ISETP.GT.U32.AND P6, PT, R3, R186, PT ;  /* 0x000000ba0300720c */ /* 0x000fe20003fc4070 */
[--C-:B------:R-:W-:Y:S01]  /*a3d0*/  @!P5 IMAD.IADD R181, R181, 0x1, -R3.reuse ;  /* 0x00000001b5b5d824 */ /* 0x100fe200078e0a03 */
[----:B------:R-:W-:Y:S01]  /*a3e0*/  ISETP.GE.AND P5, PT, R218, RZ, PT ;  /* 0x000000ffda00720c */ /* 0x000fe20003fa6270 */
[----:B------:R-:W-:Y:S01]  /*a3f0*/  @!P0 IMAD.IADD R236, R236, 0x1, -R3 ;  /* 0x00000001ecec8824 */ /* 0x000fe200078e0a03 */
[----:B------:R-:W-:Y:S01]  /*a400*/  ISETP.GE.AND P0, PT, R231, RZ, PT ;  /* 0x000000ffe700720c */ /* 0x000fe20003f06270 */
[----:B------:R-:W-:-:S02]  /*a410*/  @!P4 IMAD.MOV R178, RZ, RZ, -R178 ;  /* 0x000000ffffb2c224 */ /* 0x000fc400078e0ab2 */
[----:B------:R-:W-:Y:S01]  /*a420*/  @!P1 IMAD.IADD R235, R235, 0x1, -R3 ;  /* 0x00000001ebeb9824 */ /* 0x000fe200078e0a03 */
[----:B------:R-:W-:Y:S01]  /*a430*/  ISETP.GE.AND P1, PT, R237, RZ, PT ;  /* 0x000000ffed00720c */ /* 0x000fe20003f26270 */
[----:B------:R-:W-:Y:S01]  /*a440*/  IMAD.HI.U32 R241, R5, R240, RZ ;  /* 0x000000f005f17227 */ /* 0x000fe200078e00ff */
[----:B------:R-:W-:Y:S02]  /*a450*/  ISETP.GT.U32.AND P4, PT, R3, R236, PT ;  /* 0x000000ec0300720c */ /* 0x000fe40003f84070 */
[----:B------:R-:W-:Y:S01]  /*a460*/  IABS R237, R187 ;  /* 0x000000bb00ed7213 */ /* 0x000fe20000000000 */
[----:B------:R-:W-:-:S04]  /*a470*/  IMAD.HI.U32 R218, R5, R239, RZ ;  /* 0x000000ef05da7227 */ /* 0x000fc800078e00ff */
[----:B------:R-:W-:Y:S01]  /*a480*/  @!P2 IMAD.IADD R185, R185, 0x1, -R3 ;  /* 0x00000001b9b9a824 */ /* 0x000fe200078e0a03 */
[----:B------:R-:W-:Y:S01]  /*a490*/  ISETP.GE.AND P2, PT, R238, RZ, PT ;  /* 0x000000ffee00720c */ /* 0x000fe20003f46270 */
[----:B------:R-:W-:Y:S01]  /*a4a0*/  IMAD.MOV R241, RZ, RZ, -R241 ;  /* 0x000000fffff17224 */ /* 0x000fe200078e0af1 */
[----:B------:R-:W-:Y:S01]  /*a4b0*/  IABS R238, R196 ;  /* 0x000000c400ee7213 */ /* 0x000fe20000000000 */
[----:B------:R-:W-:Y:S01]  /*a4c0*/  @!P3 IMAD.MOV R179, RZ, RZ, -R179 ;  /* 0x000000ffffb3b224 */ /* 0x000fe200078e0ab3 */
[C---:B------:R-:W-:Y:S01]  /*a4d0*/  ISETP.GT.U32.AND P3, PT, R3.reuse, R235, PT ;  /* 0x000000eb0300720c */ /* 0x040fe20003f64070 */
[----:B------:R-:W-:Y:S02]  /*a4e0*/  IMAD.MOV R218, RZ, RZ, -R218 ;  /* 0x000000ffffda7224 */ /* 0x000fe400078e0ada */
[----:B------:R-:W-:Y:S01]  /*a4f0*/  @!P6 IMAD.IADD R186, R186, 0x1, -R3 ;  /* 0x00000001babae824 */ /* 0x000fe200078e0a03 */
[C---:B------:R-:W-:Y:S01]  /*a500*/  ISETP.GT.U32.AND P6, PT, R3.reuse, R185, PT ;  /* 0x000000b90300720c */ /* 0x040fe20003fc4070 */
[C---:B------:R-:W-:Y:S01]  /*a510*/  IMAD R231, R3.reuse, R241, R240 ;  /* 0x000000f103e77224 */ /* 0x040fe200078e02f0 */
[----:B------:R-:W-:Y:S01]  /*a520*/  IABS R241, R212 ;  /* 0x000000d400f17213 */ /* 0x000fe20000000000 */
[C---:B------:R-:W-:Y:S01]  /*a530*/  IMAD R218, R3.reuse, R218, R239 ;  /* 0x000000da03da7224 */ /* 0x040fe200078e02ef */
[----:B------:R-:W-:Y:S01]  /*a540*/  IABS R240, R213 ;  /* 0x000000d500f07213 */ /* 0x000fe20000000000 */
[----:B------:R-:W-:Y:S01]  /*a550*/  @!P5 IMAD.MOV R180, RZ, RZ, -R180 ;  /* 0x000000ffffb4d224 */ /* 0x000fe200078e0ab4 */
[C---:B------:R-:W-:Y:S01]  /*a560*/  ISETP.GT.U32.AND P5, PT, R3.reuse, R186, PT ;  /* 0x000000ba0300720c */ /* 0x040fe20003fa4070 */
[----:B------:R-:W-:Y:S01]  /*a570*/  @!P0 IMAD.MOV R181, RZ, RZ, -R181 ;  /* 0x000000ffffb58224 */ /* 0x000fe200078e0ab5 */
[----:B------:R-:W-:Y:S01]  /*a580*/  ISETP.GT.U32.AND P0, PT, R3, R231, PT ;  /* 0x000000e70300720c */ /* 0x000fe20003f04070 */
[----:B------:R-:W-:Y:S01]  /*a590*/  @!P1 IMAD.MOV R182, RZ, RZ, -R182 ;  /* 0x000000ffffb69224 */ /* 0x000fe200078e0ab6 */
[----:B------:R-:W-:Y:S01]  /*a5a0*/  ISETP.GE.AND P1, PT, R183, RZ, PT ;  /* 0x000000ffb700720c */ /* 0x000fe20003f26270 */
[----:B------:R-:W-:Y:S01]  /*a5b0*/  @!P4 IMAD.IADD R236, R236, 0x1, -R3 ;  /* 0x00000001ececc824 */ /* 0x000fe200078e0a03 */
[----:B------:R-:W-:Y:S01]  /*a5c0*/  ISETP.GT.U32.AND P4, PT, R3, R218, PT ;  /* 0x000000da0300720c */ /* 0x000fe20003f84070 */
[----:B------:R-:W-:-:S04]  /*a5d0*/  IMAD.HI.U32 R183, R5, R237, RZ ;  /* 0x000000ed05b77227 */ /* 0x000fc800078e00ff */
[----:B------:R-:W-:Y:S01]  /*a5e0*/  @!P3 IMAD.IADD R235, R235, 0x1, -R3 ;  /* 0x00000001ebebb824 */ /* 0x000fe200078e0a03 */
[----:B------:R-:W-:Y:S01]  /*a5f0*/  ISETP.GE.AND P3, PT, R184, RZ, PT ;  /* 0x000000ffb800720c */ /* 0x000fe20003f66270 */
[----:B------:R-:W-:Y:S01]  /*a600*/  IMAD.MOV R183, RZ, RZ, -R183 ;  /* 0x000000ffffb77224 */ /* 0x000fe200078e0ab7 */
[----:B------:R-:W-:Y:S01]  /*a610*/  IABS R184, R190 ;  /* 0x000000be00b87213 */ /* 0x000fe20000000000 */
[--C-:B------:R-:W-:Y:S01]  /*a620*/  @!P6 IMAD.IADD R185, R185, 0x1, -R3.reuse ;  /* 0x00000001b9b9e824 */ /* 0x100fe200078e0a03 */
[----:B------:R-:W-:Y:S01]  /*a630*/  ISETP.GE.AND P6, PT, R232, RZ, PT ;  /* 0x000000ffe800720c */ /* 0x000fe20003fc6270 */
[----:B------:R-:W-:Y:S01]  /*a640*/  @!P5 IMAD.IADD R186, R186, 0x1, -R3 ;  /* 0x00000001babad824 */ /* 0x000fe200078e0a03 */
[----:B------:R-:W-:Y:S01]  /*a650*/  ISETP.GE.AND P5, PT, R233, RZ, PT ;  /* 0x000000ffe900720c */ /* 0x000fe20003fa6270 */
[----:B------:R-:W-:Y:S01]  /*a660*/  IMAD R232, R3, R183, R237 ;  /* 0x000000b703e87224 */ /* 0x000fe200078e02ed */
[----:B------:R-:W-:Y:S01]  /*a670*/  IABS R237, R188 ;  /* 0x000000bc00ed7213 */ /* 0x000fe20000000000 */
[----:B------:R-:W-:-:S02]  /*a680*/  IMAD.MOV.U32 R233, RZ, RZ, R184 ;  /* 0x000000ffffe97224 */ /* 0x000fc400078e00b8 */
[--C-:B------:R-:W-:Y:S01]  /*a690*/  @!P0 IMAD.IADD R231, R231, 0x1, -R3.reuse ;  /* 0x00000001e7e78824 */ /* 0x100fe200078e0a03 */
[----:B------:R-:W-:Y:S01]  /*a6a0*/  ISETP.GE.AND P0, PT, R234, RZ, PT ;  /* 0x000000ffea00720c */ /* 0x000fe20003f06270 */
[----:B------:R-:W-:Y:S01]  /*a6b0*/  IMAD.MOV.U32 R183, RZ, RZ, R236 ;  /* 0x000000ffffb77224 */ /* 0x000fe200078e00ec */
[----:B------:R-:W-:Y:S01]  /*a6c0*/  IABS R236, R195 ;  /* 0x000000c300ec7213 */ /* 0x000fe20000000000 */
[----:B------:R-:W-:Y:S01]  /*a6d0*/  @!P4 IMAD.IADD R218, R218, 0x1, -R3 ;  /* 0x00000001dadac824 */ /* 0x000fe200078e0a03 */
[----:B------:R-:W-:Y:S01]  /*a6e0*/  ISETP.GT.U32.AND P4, PT, R3, R232, PT ;  /* 0x000000e80300720c */ /* 0x000fe20003f84070 */
[----:B------:R-:W-:-:S04]  /*a6f0*/  IMAD.HI.U32 R234, R5, R233, RZ ;  /* 0x000000e905ea7227 */ /* 0x000fc800078e00ff */
[----:B------:R-:W-:Y:S01]  /*a700*/  IMAD.MOV.U32 R184, RZ, RZ, R235 ;  /* 0x000000ffffb87224 */ /* 0x000fe200078e00eb */
[----:B------:R-:W-:Y:S01]  /*a710*/  IABS R235, R189 ;  /* 0x000000bd00eb7213 */ /* 0x000fe20000000000 */
[----:B------:R-:W-:Y:S01]  /*a720*/  @!P2 IMAD.MOV R183, RZ, RZ, -R183 ;  /* 0x000000ffffb7a224 */ /* 0x000fe200078e0ab7 */
[C---:B------:R-:W-:Y:S01]  /*a730*/  ISETP.GT.U32.AND P2, PT, R3.reuse, R231, PT ;  /* 0x000000e70300720c */ /* 0x040fe20003f44070 */
[----:B------:R-:W-:Y:S02]  /*a740*/  IMAD.MOV R234, RZ, RZ, -R234 ;  /* 0x000000ffffea7224 */ /* 0x000fe400078e0aea */
[----:B------:R-:W-:Y:S01]  /*a750*/  @!P1 IMAD.MOV R184, RZ, RZ, -R184 ;  /* 0x000000ffffb89224 */ /* 0x000fe200078e0ab8 */
[C---:B------:R-:W-:Y:S01]  /*a760*/  ISETP.GT.U32.AND P1, PT, R3.reuse, R218, PT ;  /* 0x000000da0300720c */ /* 0x040fe20003f24070 */
[----:B------:R-:W-:Y:S01]  /*a770*/  @!P6 IMAD.MOV R186, RZ, RZ, -R186 ;  /* 0x000000ffffbae224 */ /* 0x000fe200078e0aba */
[----:B------:R-:W-:Y:S01]  /*a780*/  ISETP.GE.AND P6, PT, R190, RZ, PT ;  /* 0x000000ffbe00720c */ /* 0x000fe20003fc6270 */
[----:B------:R-:W-:Y:S01]  /*a790*/  IMAD R190, R3, R234, R233 ;  /* 0x000000ea03be7224 */ /* 0x000fe200078e02e9 */
[----:B------:R-:W-:Y:S01]  /*a7a0*/  IABS R233, R191 ;  /* 0x000000bf00e97213 */ /* 0x000fe20000000000 */
[----:B------:R-:W-:-:S02]  /*a7b0*/  @!P4 IMAD.IADD R232, R232, 0x1, -R3 ;  /* 0x00000001e8e8c824 */ /* 0x000fc400078e0a03 */
[----:B------:R-:W-:Y:S01]  /*a7c0*/  @!P3 IMAD.MOV R185, RZ, RZ, -R185 ;  /* 0x000000ffffb9b224 */ /* 0x000fe200078e0ab9 */
[----:B------:R-:W-:Y:S01]  /*a7d0*/  ISETP.GT.U32.AND P4, PT, R3, R190, PT ;  /* 0x000000be0300720c */ /* 0x000fe20003f84070 */
[----:B------:R-:W-:Y:S01]  /*a7e0*/  @!P2 IMAD.IADD R231, R231, 0x1, -R3 ;  /* 0x00000001e7e7a824 */ /* 0x000fe200078e0a03 */
[----:B------:R-:W-:Y:S01]  /*a7f0*/  ISETP.GE.AND P3, PT, R187, RZ, PT ;  /* 0x000000ffbb00720c */ /* 0x000fe20003f66270 */
[----:B------:R-:W-:Y:S01]  /*a800*/  IMAD.HI.U32 R234, R5, R235, RZ ;  /* 0x000000eb05ea7227 */ /* 0x000fe200078e00ff */
[----:B------:R-:W-:-:S03]  /*a810*/  ISETP.GE.AND P2, PT, R195, RZ, PT ;  /* 0x000000ffc300720c */ /* 0x000fc60003f46270 */
[----:B------:R-:W-:Y:S01]  /*a820*/  @!P1 IMAD.IADD R218, R218, 0x1, -R3 ;  /* 0x00000001dada9824 */ /* 0x000fe200078e0a03 */
[----:B------:R-:W-:Y:S01]  /*a830*/  ISETP.GE.AND P1, PT, R188, RZ, PT ;  /* 0x000000ffbc00720c */ /* 0x000fe20003f26270 */
[----:B------:R-:W-:Y:S02]  /*a840*/  IMAD.MOV.U32 R187, RZ, RZ, R231 ;  /* 0x000000ffffbb7224 */ /* 0x000fe400078e00e7 */
[----:B------:R-:W-:Y:S01]  /*a850*/  IMAD.MOV.U32 R188, RZ, RZ, R218 ;  /* 0x000000ffffbc7224 */ /* 0x000fe200078e00da */
[----:B------:R-:W-:Y:S01]  /*a860*/  IABS R218, R193 ;  /* 0x000000c100da7213 */ /* 0x000fe20000000000 */
[----:B------:R-:W-:Y:S01]  /*a870*/  @!P5 IMAD.MOV R187, RZ, RZ, -R187 ;  /* 0x000000ffffbbd224 */ /* 0x000fe200078e0abb */
[----:B------:R-:W-:Y:S01]  /*a880*/  ISETP.GT.U32.AND P5, PT, R3, R232, PT ;  /* 0x000000e80300720c */ /* 0x000fe20003fa4070 */
[----:B------:R-:W-:-:S04]  /*a890*/  IMAD.HI.U32 R195, R5, R236, RZ ;  /* 0x000000ec05c37227 */ /* 0x000fc800078e00ff */
[----:B------:R-:W-:Y:S02]  /*a8a0*/  @!P4 IMAD.IADD R190, R190, 0x1, -R3 ;  /* 0x00000001bebec824 */ /* 0x000fe400078e0a03 */
[----:B------:R-:W-:Y:S01]  /*a8b0*/  @!P0 IMAD.MOV R188, RZ, RZ, -R188 ;  /* 0x000000ffffbc8224 */ /* 0x000fe200078e0abc */
[----:B------:R-:W-:Y:S01]  /*a8c0*/  ISETP.GE.AND P0, PT, R189, RZ, PT ;  /* 0x000000ffbd00720c */ /* 0x000fe20003f06270 */
[----:B------:R-:W-:Y:S01]  /*a8d0*/  IMAD.MOV R195, RZ, RZ, -R195 ;  /* 0x000000ffffc37224 */ /* 0x000fe200078e0ac3 */
[----:B------:R-:W-:Y:S01]  /*a8e0*/  ISETP.GT.U32.AND P4, PT, R3, R190, PT ;  /* 0x000000be0300720c */ /* 0x000fe20003f84070 */
[----:B------:R-:W-:-:S04]  /*a8f0*/  IMAD.HI.U32 R189, R5, R237, RZ ;  /* 0x000000ed05bd7227 */ /* 0x000fc800078e00ff */
[C---:B------:R-:W-:Y:S01]  /*a900*/  IMAD R236, R3.reuse, R195, R236 ;  /* 0x000000c303ec7224 */ /* 0x040fe200078e02ec */
[----:B------:R-:W-:Y:S01]  /*a910*/  IABS R195, R192 ;  /* 0x000000c000c37213 */ /* 0x000fe20000000000 */
[----:B------:R-:W-:Y:S02]  /*a920*/  IMAD.MOV R189, RZ, RZ, -R189 ;  /* 0x000000ffffbd7224 */ /* 0x000fe400078e0abd */
[----:B------:R-:W-:Y:S01]  /*a930*/  @!P5 IMAD.IADD R232, R232, 0x1, -R3 ;  /* 0x00000001e8e8d824 */ /* 0x000fe200078e0a03 */
[C---:B------:R-:W-:Y:S01]  /*a940*/  ISETP.GT.U32.AND P5, PT, R3.reuse, R236, PT ;  /* 0x000000ec0300720c */ /* 0x040fe20003fa4070 */
[----:B------:R-:W-:Y:S02]  /*a950*/  IMAD R237, R3, R189, R237 ;  /* 0x000000bd03ed7224 */ /* 0x000fe400078e02ed */
[----:B------:R-:W-:Y:S02]  /*a960*/  IMAD.MOV R234, RZ, RZ, -R234 ;  /* 0x000000ffffea7224 */ /* 0x000fe400078e0aea */
[----:B------:R-:W-:-:S04]  /*a970*/  IMAD.HI.U32 R189, R5, R195, RZ ;  /* 0x000000c305bd7227 */ /* 0x000fc800078e00ff */
[----:B------:R-:W-:-:S04]  /*a980*/  IMAD.HI.U32 R231, R5, R233, RZ ;  /* 0x000000e905e77227 */ /* 0x000fc800078e00ff */
[C---:B------:R-:W-:Y:S02]  /*a990*/  IMAD R235, R3.reuse, R234, R235 ;  /* 0x000000ea03eb7224 */ /* 0x040fe400078e02eb */
[----:B------:R-:W-:Y:S02]  /*a9a0*/  IMAD.MOV R234, RZ, RZ, -R189 ;  /* 0x000000ffffea7224 */ /* 0x000fe400078e0abd */
[----:B------:R-:W-:Y:S02]  /*a9b0*/  IMAD.MOV R231, RZ, RZ, -R231 ;  /* 0x000000ffffe77224 */ /* 0x000fe400078e0ae7 */
[----:B------:R-:W-:Y:S02]  /*a9c0*/  IMAD.MOV.U32 R189, RZ, RZ, R232 ;  /* 0x000000ffffbd7224 */ /* 0x000fe400078e00e8 */
[----:B------:R-:W-:Y:S01]  /*a9d0*/  @!P4 IMAD.IADD R190, R190, 0x1, -R3 ;  /* 0x00000001bebec824 */ /* 0x000fe200078e0a03 */
[C---:B------:R-:W-:Y:S01]  /*a9e0*/  ISETP.GT.U32.AND P4, PT, R3.reuse, R237, PT ;  /* 0x000000ed0300720c */ /* 0x040fe20003f84070 */
[----:B------:R-:W-:-:S02]  /*a9f0*/  IMAD R233, R3, R231, R233 ;  /* 0x000000e703e97224 */ /* 0x000fc400078e02e9 */
[----:B------:R-:W-:Y:S01]  /*aa00*/  @!P3 IMAD.MOV R189, RZ, RZ, -R189 ;  /* 0x000000ffffbdb224 */ /* 0x000fe200078e0abd */
[C---:B------:R-:W-:Y:S01]  /*aa10*/  ISETP.GT.U32.AND P3, PT, R3.reuse, R235, PT ;  /* 0x000000eb0300720c */ /* 0x040fe20003f64070 */
[----:B------:R-:W-:Y:S02]  /*aa20*/  @!P5 IMAD.IADD R236, R236, 0x1, -R3 ;  /* 0x00000001ececd824 */ /* 0x000fe400078e0a03 */
[----:B------:R-:W-:Y:S01]  /*aa30*/  @!P6 IMAD.MOV R190, RZ, RZ, -R190 ;  /* 0x000000ffffbee224 */ /* 0x000fe200078e0abe */
[C---:B------:R-:W-:Y:S01]  /*aa40*/  ISETP.GT.U32.AND P6, PT, R3.reuse, R233, PT ;  /* 0x000000e90300720c */ /* 0x040fe20003fc4070 */
[C---:B------:R-:W-:Y:S01]  /*aa50*/  IMAD R195, R3.reuse, R234, R195 ;  /* 0x000000ea03c37224 */ /* 0x040fe200078e02c3 */
[----:B------:R-:W-:Y:S01]  /*aa60*/  ISETP.GT.U32.AND P5, PT, R3, R236, PT ;  /* 0x000000ec0300720c */ /* 0x000fe20003fa4070 */
[----:B------:R-:W-:Y:S01]  /*aa70*/  IMAD.HI.U32 R231, R5, R218, RZ ;  /* 0x000000da05e77227 */ /* 0x000fe200078e00ff */
[----:B------:R-:W-:-:S03]  /*aa80*/  IABS R234, R197 ;  /* 0x000000c500ea7213 */ /* 0x000fc60000000000 */
[--C-:B------:R-:W-:Y:S01]  /*aa90*/  @!P4 IMAD.IADD R237, R237, 0x1, -R3.reuse ;  /* 0x00000001ededc824 */ /* 0x100fe200078e0a03 */
[----:B------:R-:W-:Y:S01]  /*aaa0*/  ISETP.GT.U32.AND P4, PT, R3, R195, PT ;  /* 0x000000c30300720c */ /* 0x000fe20003f84070 */
[----:B------:R-:W-:Y:S02]  /*aab0*/  @!P3 IMAD.IADD R235, R235, 0x1, -R3 ;  /* 0x00000001ebebb824 */ /* 0x000fe400078e0a03 */
[----:B------:R-:W-:Y:S01]  /*aac0*/  IMAD.MOV R231, RZ, RZ, -R231 ;  /* 0x000000ffffe77224 */ /* 0x000fe200078e0ae7 */
[----:B------:R-:W-:Y:S01]  /*aad0*/  ISETP.GT.U32.AND P3, PT, R3, R237, PT ;  /* 0x000000ed0300720c */ /* 0x000fe20003f64070 */
[--C-:B------:R-:W-:Y:S01]  /*aae0*/  @!P6 IMAD.IADD R233, R233, 0x1, -R3.reuse ;  /* 0x00000001e9e9e824 */ /* 0x100fe200078e0a03 */
[----:B------:R-:W-:Y:S01]  /*aaf0*/  ISETP.GT.U32.AND P6, PT, R3, R235, PT ;  /* 0x000000eb0300720c */ /* 0x000fe20003fc4070 */
[--C-:B------:R-:W-:Y:S01]  /*ab00*/  @!P5 IMAD.IADD R236, R236, 0x1, -R3.reuse ;  /* 0x00000001ececd824 */ /* 0x100fe200078e0a03 */
[----:B------:R-:W-:Y:S01]  /*ab10*/  ISETP.GE.AND P5, PT, R191, RZ, PT ;  /* 0x000000ffbf00720c */ /* 0x000fe20003fa6270 */
[----:B------:R-:W-:Y:S01]  /*ab20*/  IMAD R232, R3, R231, R218 ;  /* 0x000000e703e87224 */ /* 0x000fe200078e02da */
[----:B------:R-:W-:Y:S01]  /*ab30*/  IABS R231, R194 ;  /* 0x000000c200e77213 */ /* 0x000fe20000000000 */
[----:B------:R-:W-:Y:S01]  /*ab40*/  IMAD.MOV.U32 R191, RZ, RZ, R236 ;  /* 0x000000ffffbf7224 */ /* 0x000fe200078e00ec */
[----:B------:R-:W-:Y:S01]  /*ab50*/  IABS R218, R205 ;  /* 0x000000cd00da7213 */ /* 0x000fe20000000000 */
[----:B------:R-:W-:Y:S01]  /*ab60*/  @!P4 IMAD.IADD R195, R195, 0x1, -R3 ;  /* 0x00000001c3c3c824 */ /* 0x000fe200078e0a03 */
[----:B------:R-:W-:Y:S01]  /*ab70*/  ISETP.GT.U32.AND P4, PT, R3, R233, PT ;  /* 0x000000e90300720c */ /* 0x000fe20003f84070 */
[----:B------:R-:W-:-:S02]  /*ab80*/  @!P2 IMAD.MOV R191, RZ, RZ, -R191 ;  /* 0x000000ffffbfa224 */ /* 0x000fc400078e0abf */
[--C-:B------:R-:W-:Y:S01]  /*ab90*/  @!P3 IMAD.IADD R237, R237, 0x1, -R3.reuse ;  /* 0x00000001ededb824 */ /* 0x100fe200078e0a03 */
[----:B------:R-:W-:Y:S01]  /*aba0*/  ISETP.GT.U32.AND P3, PT, R3, R232, PT ;  /* 0x000000e80300720c */ /* 0x000fe20003f64070 */
[----:B------:R-:W-:Y:S01]  /*abb0*/  @!P6 IMAD.IADD R235, R235, 0x1, -R3 ;  /* 0x00000001ebebe824 */ /* 0x000fe200078e0a03 */
[----:B------:R-:W-:Y:S01]  /*abc0*/  ISETP.GT.U32.AND P2, PT, R3, R195, PT ;  /* 0x000000c30300720c */ /* 0x000fe20003f44070 */
[----:B------:R-:W-:Y:S01]  /*abd0*/  IMAD.MOV.U32 R236, RZ, RZ, R238 ;  /* 0x000000ffffec7224 */ /* 0x000fe200078e00ee */
[----:B------:R-:W-:Y:S01]  /*abe0*/  ISETP.GE.AND P6, PT, R192, RZ, PT ;  /* 0x000000ffc000720c */ /* 0x000fe20003fc6270 */
[----:B------:R-:W-:-:S04]  /*abf0*/  IMAD.HI.U32 R238, R5, R231, RZ ;  /* 0x000000e705ee7227 */ /* 0x000fc800078e00ff */
[----:B------:R-:W-:-:S04]  /*ac00*/  IMAD.HI.U32 R192, R5, R218, RZ ;  /* 0x000000da05c07227 */ /* 0x000fc800078e00ff */
[----:B------:R-:W-:Y:S02]  /*ac10*/  IMAD.MOV R238, RZ, RZ, -R238 ;  /* 0x000000ffffee7224 */ /* 0x000fe400078e0aee */
[----:B------:R-:W-:Y:S02]  /*ac20*/  IMAD.MOV R192, RZ, RZ, -R192 ;  /* 0x000000ffffc07224 */ /* 0x000fe400078e0ac0 */
[----:B------:R-:W-:Y:S02]  /*ac30*/  IMAD R231, R3, R238, R231 ;  /* 0x000000ee03e77224 */ /* 0x000fe400078e02e7 */
[----:B------:R-:W-:-:S04]  /*ac40*/  IMAD.HI.U32 R239, R5, R234, RZ ;  /* 0x000000ea05ef7227 */ /* 0x000fc800078e00ff */
[----:B------:R-:W-:Y:S02]  /*ac50*/  IMAD R218, R3, R192, R218 ;  /* 0x000000c003da7224 */ /* 0x000fe400078e02da */
[----:B------:R-:W-:Y:S01]  /*ac60*/  @!P3 IMAD.IADD R232, R232, 0x1, -R3 ;  /* 0x00000001e8e8b824 */ /* 0x000fe200078e0a03 */
[----:B------:R-:W-:Y:S01]  /*ac70*/  ISETP.GE.AND P3, PT, R194, RZ, PT ;  /* 0x000000ffc200720c */ /* 0x000fe20003f66270 */
[----:B------:R-:W-:Y:S01]  /*ac80*/  IMAD.MOV.U32 R192, RZ, RZ, R237 ;  /* 0x000000ffffc07224 */ /* 0x000fe200078e00ed */
[----:B------:R-:W-:Y:S01]  /*ac90*/  IABS R194, R198 ;  /* 0x000000c600c27213 */ /* 0x000fe20000000000 */
[--C-:B------:R-:W-:Y:S01]  /*aca0*/  @!P2 IMAD.IADD R195, R195, 0x1, -R3.reuse ;  /* 0x00000001c3c3a824 */ /* 0x100fe200078e0a03 */
[----:B------:R-:W-:Y:S01]  /*acb0*/  ISETP.GE.AND P2, PT, R193, RZ, PT ;  /* 0x000000ffc100720c */ /* 0x000fe20003f46270 */
[----:B------:R-:W-:Y:S01]  /*acc0*/  @!P4 IMAD.IADD R233, R233, 0x1, -R3 ;  /* 0x00000001e9e9c824 */ /* 0x000fe200078e0a03 */
[C---:B------:R-:W-:Y:S01]  /*acd0*/  ISETP.GT.U32.AND P4, PT, R3.reuse, R231, PT ;  /* 0x000000e70300720c */ /* 0x040fe20003f84070 */
[----:B------:R-:W-:Y:S01]  /*ace0*/  IMAD.MOV R193, RZ, RZ, -R239 ;  /* 0x000000ffffc17224 */ /* 0x000fe200078e0aef */
[----:B------:R-:W-:Y:S01]  /*acf0*/  IABS R237, R199 ;  /* 0x000000c700ed7213 */ /* 0x000fe20000000000 */
[----:B------:R-:W-:Y:S01]  /*ad00*/  @!P1 IMAD.MOV R192, RZ, RZ, -R192 ;  /* 0x000000ffffc09224 */ /* 0x000fe200078e0ac0 */
[----:B------:R-:W-:Y:S01]  /*ad10*/  ISETP.GT.U32.AND P1, PT, R3, R232, PT ;  /* 0x000000e80300720c */ /* 0x000fe20003f24070 */
[----:B------:R-:W-:Y:S01]  /*ad20*/  IMAD.HI.U32 R238, R5, R236, RZ ;  /* 0x000000ec05ee7227 */ /* 0x000fe200078e00ff */
[----:B------:R-:W-:-:S03]  /*ad30*/  IABS R239, R211 ;  /* 0x000000d300ef7213 */ /* 0x000fc60000000000 */
[C---:B------:R-:W-:Y:S02]  /*ad40*/  IMAD R234, R3.reuse, R193, R234 ;  /* 0x000000c103ea7224 */ /* 0x040fe400078e02ea */
[----:B------:R-:W-:Y:S02]  /*ad50*/  IMAD.MOV.U32 R193, RZ, RZ, R235 ;  /* 0x000000ffffc17224 */ /* 0x000fe400078e00eb */
[----:B------:R-:W-:Y:S02]  /*ad60*/  IMAD.MOV R238, RZ, RZ, -R238 ;  /* 0x000000ffffee7224 */ /* 0x000fe400078e0aee */
[----:B------:R-:W-:Y:S02]  /*ad70*/  IMAD.MOV.U32 R235, RZ, RZ, R194 ;  /* 0x000000ffffeb7224 */ /* 0x000fe400078e00c2 */
[----:B------:R-:W-:Y:S02]  /*ad80*/  IMAD.MOV.U32 R194, RZ, RZ, R233 ;  /* 0x000000ffffc27224 */ /* 0x000fe400078e00e9 */
[----:B------:R-:W-:-:S02]  /*ad90*/  IMAD R236, R3, R238, R236 ;  /* 0x000000ee03ec7224 */ /* 0x000fc400078e02ec */
[----:B------:R-:W-:Y:S01]  /*ada0*/  @!P5 IMAD.MOV R194, RZ, RZ, -R194 ;  /* 0x000000ffffc2d224 */ /* 0x000fe200078e0ac2 */
[----:B------:R-:W-:Y:S01]  /*adb0*/  ISETP.GT.U32.AND P5, PT, R3, R234, PT ;  /* 0x000000ea0300720c */ /* 0x000fe20003fa4070 */
[--C-:B------:R-:W-:Y:S01]  /*adc0*/  @!P4 IMAD.IADD R231, R231, 0x1, -R3.reuse ;  /* 0x00000001e7e7c824 */ /* 0x100fe200078e0a03 */
[C---:B------:R-:W-:Y:S01]  /*add0*/  ISETP.GT.U32.AND P4, PT, R3.reuse, R236, PT ;  /* 0x000000ec0300720c */ /* 0x040fe20003f84070 */
[----:B------:R-:W-:Y:S01]  /*ade0*/  @!P1 IMAD.IADD R232, R232, 0x1, -R3 ;  /* 0x00000001e8e89824 */ /* 0x000fe200078e0a03 */
[C---:B------:R-:W-:Y:S01]  /*adf0*/  ISETP.GT.U32.AND P1, PT, R3.reuse, R218, PT ;  /* 0x000000da0300720c */ /* 0x040fe20003f24070 */
[----:B------:R-:W-:Y:S01]  /*ae00*/  @!P0 IMAD.MOV R193, RZ, RZ, -R193 ;  /* 0x000000ffffc18224 */ /* 0x000fe200078e0ac1 */
[----:B------:R-:W-:Y:S01]  /*ae10*/  ISETP.GT.U32.AND P0, PT, R3, R231, PT ;  /* 0x000000e70300720c */ /* 0x000fe20003f04070 */
[----:B------:R-:W-:-:S04]  /*ae20*/  IMAD.HI.U32 R233, R5, R235, RZ ;  /* 0x000000eb05e97227 */ /* 0x000fc800078e00ff */
[----:B------:R-:W-:Y:S02]  /*ae30*/  IMAD.MOV R233, RZ, RZ, -R233 ;  /* 0x000000ffffe97224 */ /* 0x000fe400078e0ae9 */
[--C-:B------:R-:W-:Y:S02]  /*ae40*/  @!P5 IMAD.IADD R234, R234, 0x1, -R3.reuse ;  /* 0x00000001eaead824 */ /* 0x100fe400078e0a03 */
[--C-:B------:R-:W-:Y:S01]  /*ae50*/  @!P4 IMAD.IADD R236, R236, 0x1, -R3.reuse ;  /* 0x00000001ececc824 */ /* 0x100fe200078e0a03 */
[----:B------:R-:W-:Y:S01]  /*ae60*/  ISETP.GE.AND P4, PT, R205, RZ, PT ;  /* 0x000000ffcd00720c */ /* 0x000fe20003f86270 */
[----:B------:R-:W-:Y:S01]  /*ae70*/  @!P1 IMAD.IADD R218, R218, 0x1, -R3 ;  /* 0x00000001dada9824 */ /* 0x000fe200078e0a03 */
[C---:B------:R-:W-:Y:S01]  /*ae80*/  ISETP.GT.U32.AND P1, PT, R3.reuse, R234, PT ;  /* 0x000000ea0300720c */ /* 0x040fe20003f24070 */
[----:B------:R-:W-:Y:S01]  /*ae90*/  @!P6 IMAD.MOV R195, RZ, RZ, -R195 ;  /* 0x000000ffffc3e224 */ /* 0x000fe200078e0ac3 */
[----:B------:R-:W-:Y:S01]  /*aea0*/  ISETP.GE.AND P6, PT, R196, RZ, PT ;  /* 0x000000ffc400720c */ /* 0x000fe20003fc6270 */
[C---:B------:R-:W-:Y:S01]  /*aeb0*/  IMAD R205, R3.reuse, R233, R235 ;  /* 0x000000e903cd7224 */ /* 0x040fe200078e02eb */
[----:B------:R-:W-:Y:S01]  /*aec0*/  ISETP.GT.U32.AND P5, PT, R3, R236, PT ;  /* 0x000000ec0300720c */ /* 0x000fe20003fa4070 */
[----:B------:R-:W-:Y:S01]  /*aed0*/  IMAD.HI.U32 R235, R5, R237, RZ ;  /* 0x000000ed05eb7227 */ /* 0x000fe200078e00ff */
[----:B------:R-:W-:-:S03]  /*aee0*/  IABS R233, R200 ;  /* 0x000000c800e97213 */ /* 0x000fc60000000000 */
[----:B------:R-:W-:Y:S01]  /*aef0*/  IMAD.MOV.U32 R196, RZ, RZ, R232 ;  /* 0x000000ffffc47224 */ /* 0x000fe200078e00e8 */
[----:B------:R-:W-:Y:S01]  /*af00*/  IABS R232, R201 ;  /* 0x000000c900e87213 */ /* 0x000fe20000000000 */
[----:B------:R-:W-:Y:S01]  /*af10*/  @!P0 IMAD.IADD R231, R231, 0x1, -R3 ;  /* 0x00000001e7e78824 */ /* 0x000fe200078e0a03 */
[----:B------:R-:W-:Y:S01]  /*af20*/  ISETP.GE.AND P0, PT, R197, RZ, PT ;  /* 0x000000ffc500720c */ /* 0x000fe20003f06270 */
[----:B------:R-:W-:Y:S02]  /*af30*/  IMAD.MOV R235, RZ, RZ, -R235 ;  /* 0x000000ffffeb7224 */ /* 0x000fe400078e0aeb */
[----:B------:R-:W-:Y:S01]  /*af40*/  @!P2 IMAD.MOV R196, RZ, RZ, -R196 ;  /* 0x000000ffffc4a224 */ /* 0x000fe200078e0ac4 */
[C---:B------:R-:W-:Y:S01]  /*af50*/  ISETP.GT.U32.AND P2, PT, R3.reuse, R218, PT ;  /* 0x000000da0300720c */ /* 0x040fe20003f44070 */
[----:B------:R-:W-:Y:S02]  /*af60*/  IMAD.MOV.U32 R197, RZ, RZ, R231 ;  /* 0x000000ffffc57224 */ /* 0x000fe400078e00e7 */
[----:B------:R-:W-:Y:S01]  /*af70*/  IMAD R231, R3, R235, R237 ;  /* 0x000000eb03e77224 */ /* 0x000fe200078e02ed */
[----:B------:R-:W-:Y:S01]  /*af80*/  IABS R235, R202 ;  /* 0x000000ca00eb7213 */ /* 0x000fe20000000000 */
[----:B------:R-:W-:-:S02]  /*af90*/  @!P1 IMAD.IADD R234, R234, 0x1, -R3 ;  /* 0x00000001eaea9824 */ /* 0x000fc400078e0a03 */
[----:B------:R-:W-:Y:S01]  /*afa0*/  @!P3 IMAD.MOV R197, RZ, RZ, -R197 ;  /* 0x000000ffffc5b224 */ /* 0x000fe200078e0ac5 */
[----:B------:R-:W-:Y:S01]  /*afb0*/  ISETP.GT.U32.AND P1, PT, R3, R231, PT ;  /* 0x000000e70300720c */ /* 0x000fe20003f24070 */
[----:B------:R-:W-:Y:S01]  /*afc0*/  IMAD.HI.U32 R237, R5, R233, RZ ;  /* 0x000000e905ed7227 */ /* 0x000fe200078e00ff */
[----:B------:R-:W-:-:S03]  /*afd0*/  ISETP.GT.U32.AND P3, PT, R3, R205, PT ;  /* 0x000000cd0300720c */ /* 0x000fc60003f64070 */
[--C-:B------:R-:W-:Y:S01]  /*afe0*/  @!P2 IMAD.IADD R218, R218, 0x1, -R3.reuse ;  /* 0x00000001dadaa824 */ /* 0x100fe200078e0a03 */
[----:B------:R-:W-:Y:S01]  /*aff0*/  ISETP.GE.AND P2, PT, R199, RZ, PT ;  /* 0x000000ffc700720c */ /* 0x000fe20003f46270 */
[----:B------:R-:W-:Y:S01]  /*b000*/  @!P5 IMAD.IADD R236, R236, 0x1, -R3 ;  /* 0x00000001ececd824 */ /* 0x000fe200078e0a03 */
[----:B------:R-:W-:Y:S01]  /*b010*/  ISETP.GE.AND P5, PT, R198, RZ, PT ;  /* 0x000000ffc600720c */ /* 0x000fe20003fa6270 */
[----:B------:R-:W-:Y:S01]  /*b020*/  IMAD.MOV R199, RZ, RZ, -R237 ;  /* 0x000000ffffc77224 */ /* 0x000fe200078e0aed */
[----:B------:R-:W-:Y:S01]  /*b030*/  IABS R237, R217 ;  /* 0x000000d900ed7213 */ /* 0x000fe20000000000 */
[----:B------:R-:W-:-:S04]  /*b040*/  IMAD.HI.U32 R198, R5, R232, RZ ;  /* 0x000000e805c67227 */ /* 0x000fc800078e00ff */
[----:B------:R-:W-:Y:S02]  /*b050*/  IMAD R233, R3, R199, R233 ;  /* 0x000000c703e97224 */ /* 0x000fe400078e02e9 */
[----:B------:R-:W-:Y:S02]  /*b060*/  IMAD.MOV R198, RZ, RZ, -R198 ;  /* 0x000000ffffc67224 */ /* 0x000fe400078e0ac6 */
[--C-:B------:R-:W-:Y:S02]  /*b070*/  @!P1 IMAD.IADD R231, R231, 0x1, -R3.reuse ;  /* 0x00000001e7e79824 */ /* 0x100fe400078e0a03 */
[----:B------:R-:W-:Y:S01]  /*b080*/  IMAD.MOV.U32 R199, RZ, RZ, R234 ;  /* 0x000000ffffc77224 */ /* 0x000fe200078e00ea */
[----:B------:R-:W-:Y:S01]  /*b090*/  IABS R234, R203 ;  /* 0x000000cb00ea7213 */ /* 0x000fe20000000000 */
[----:B------:R-:W-:Y:S01]  /*b0a0*/  @!P3 IMAD.IADD R205, R205, 0x1, -R3 ;  /* 0x00000001cdcdb824 */ /* 0x000fe200078e0a03 */
[----:B------:R-:W-:Y:S01]  /*b0b0*/  ISETP.GE.AND P3, PT, R200, RZ, PT ;  /* 0x000000ffc800720c */ /* 0x000fe20003f66270 */
[----:B------:R-:W-:-:S02]  /*b0c0*/  IMAD R232, R3, R198, R232 ;  /* 0x000000c603e87224 */ /* 0x000fc400078e02e8 */
[----:B------:R-:W-:Y:S01]  /*b0d0*/  @!P0 IMAD.MOV R199, RZ, RZ, -R199 ;  /* 0x000000ffffc78224 */ /* 0x000fe200078e0ac7 */
[C---:B------:R-:W-:Y:S01]  /*b0e0*/  ISETP.GT.U32.AND P0, PT, R3.reuse, R231, PT ;  /* 0x000000e70300720c */ /* 0x040fe20003f04070 */
[----:B------:R-:W-:Y:S01]  /*b0f0*/  IMAD.MOV.U32 R198, RZ, RZ, R236 ;  /* 0x000000ffffc67224 */ /* 0x000fe200078e00ec */
[----:B------:R-:W-:Y:S01]  /*b100*/  ISETP.GT.U32.AND P1, PT, R3, R205, PT ;  /* 0x000000cd0300720c */ /* 0x000fe20003f24070 */
[----:B------:R-:W-:-:S04]  /*b110*/  IMAD.HI.U32 R236, R5, R235, RZ ;  /* 0x000000eb05ec7227 */ /* 0x000fc800078e00ff */
[----:B------:R-:W-:Y:S02]  /*b120*/  IMAD.MOV.U32 R200, RZ, RZ, R218 ;  /* 0x000000ffffc87224 */ /* 0x000fe400078e00da */
[----:B------:R-:W-:Y:S02]  /*b130*/  IMAD.MOV R236, RZ, RZ, -R236 ;  /* 0x000000ffffec7224 */ /* 0x000fe400078e0aec */
[----:B------:R-:W-:Y:S01]  /*b140*/  @!P4 IMAD.MOV R200, RZ, RZ, -R200 ;  /* 0x000000ffffc8c224 */ /* 0x000fe200078e0ac8 */
[C---:B------:R-:W-:Y:S01]  /*b150*/  ISETP.GT.U32.AND P4, PT, R3.reuse, R232, PT ;  /* 0x000000e80300720c */ /* 0x040fe20003f84070 */
        /* <DEDUP_REMOVED lines=8> */
[----:B------:R-:W-:-:S03]  /*b1e0*/  ISETP.GE.AND P1, PT, R201, RZ, PT ;  /* 0x000000ffc900720c */ /* 0x000fc60003f26270 */
[----:B------:R-:W-:Y:S02]  /*b1f0*/  IMAD.MOV.U32 R201, RZ, RZ, R205 ;  /* 0x000000ffffc97224 */ /* 0x000fe400078e00cd */
[--C-:B------:R-:W-:Y:S02]  /*b200*/  @!P4 IMAD.IADD R232, R232, 0x1, -R3.reuse ;  /* 0x00000001e8e8c824 */ /* 0x100fe400078e0a03 */
[----:B------:R-:W-:Y:S01]  /*b210*/  @!P6 IMAD.IADD R233, R233, 0x1, -R3 ;  /* 0x00000001e9e9e824 */ /* 0x000fe200078e0a03 */
[----:B------:R-:W-:Y:S01]  /*b220*/  ISETP.GE.AND P6, PT, R202, RZ, PT ;  /* 0x000000ffca00720c */ /* 0x000fe20003fc6270 */
[----:B------:R-:W-:Y:S01]  /*b230*/  @!P5 IMAD.MOV R201, RZ, RZ, -R201 ;  /* 0x000000ffffc9d224 */ /* 0x000fe200078e0ac9 */
[----:B------:R-:W-:Y:S01]  /*b240*/  IABS R202, R206 ;  /* 0x000000ce00ca7213 */ /* 0x000fe20000000000 */
[----:B------:R-:W-:Y:S01]  /*b250*/  IMAD.MOV R236, RZ, RZ, -R236 ;  /* 0x000000ffffec7224 */ /* 0x000fe200078e0aec */
[----:B------:R-:W-:Y:S01]  /*b260*/  ISETP.GT.U32.AND P5, PT, R3, R232, PT ;  /* 0x000000e80300720c */ /* 0x000fe20003fa4070 */
[----:B------:R-:W-:Y:S01]  /*b270*/  IMAD.HI.U32 R238, R5, R235, RZ ;  /* 0x000000eb05ee7227 */ /* 0x000fe200078e00ff */
[----:B------:R-:W-:-:S03]  /*b280*/  ISETP.GT.U32.AND P4, PT, R3, R233, PT ;  /* 0x000000e90300720c */ /* 0x000fc60003f84070 */
[----:B------:R-:W-:Y:S02]  /*b290*/  @!P0 IMAD.IADD R218, R218, 0x1, -R3 ;  /* 0x00000001dada8824 */ /* 0x000fe400078e0a03 */
[----:B------:R-:W-:Y:S02]  /*b2a0*/  IMAD.MOV.U32 R205, RZ, RZ, R202 ;  /* 0x000000ffffcd7224 */ /* 0x000fe400078e00ca */
[C---:B------:R-:W-:Y:S01]  /*b2b0*/  IMAD R234, R3.reuse, R236, R234 ;  /* 0x000000ec03ea7224 */ /* 0x040fe200078e02ea */
[C---:B------:R-:W-:Y:S01]  /*b2c0*/  ISETP.GT.U32.AND P0, PT, R3.reuse, R218, PT ;  /* 0x000000da0300720c */ /* 0x040fe20003f04070 */
[----:B------:R-:W-:Y:S02]  /*b2d0*/  IMAD.MOV R238, RZ, RZ, -R238 ;  /* 0x000000ffffee7224 */ /* 0x000fe400078e0aee */
[----:B------:R-:W-:Y:S02]  /*b2e0*/  IMAD.MOV.U32 R202, RZ, RZ, R231 ;  /* 0x000000ffffca7224 */ /* 0x000fe400078e00e7 */
[C---:B------:R-:W-:Y:S01]  /*b2f0*/  IMAD R235, R3.reuse, R238, R235 ;  /* 0x000000ee03eb7224 */ /* 0x040fe200078e02eb */
[----:B------:R-:W-:Y:S01]  /*b300*/  IABS R238, R225 ;  /* 0x000000e100ee7213 */ /* 0x000fe20000000000 */
[----:B------:R-:W-:Y:S01]  /*b310*/  @!P2 IMAD.MOV R202, RZ, RZ, -R202 ;  /* 0x000000ffffcaa224 */ /* 0x000fe200078e0aca */
[C---:B------:R-:W-:Y:S01]  /*b320*/  ISETP.GT.U32.AND P2, PT, R3.reuse, R234, PT ;  /* 0x000000ea0300720c */ /* 0x040fe20003f44070 */
[----:B------:R-:W-:Y:S01]  /*b330*/  @!P5 IMAD.IADD R232, R232, 0x1, -R3 ;  /* 0x00000001e8e8d824 */ /* 0x000fe200078e0a03 */
[----:B------:R-:W-:Y:S01]  /*b340*/  ISETP.GT.U32.AND P5, PT, R3, R235, PT ;  /* 0x000000eb0300720c */ /* 0x000fe20003fa4070 */
[----:B------:R-:W-:-:S04]  /*b350*/  IMAD.HI.U32 R236, R5, R205, RZ ;  /* 0x000000cd05ec7227 */ /* 0x000fc800078e00ff */
[----:B------:R-:W-:Y:S01]  /*b360*/  @!P4 IMAD.IADD R233, R233, 0x1, -R3 ;  /* 0x00000001e9e9c824 */ /* 0x000fe200078e0a03 */
[----:B------:R-:W-:Y:S01]  /*b370*/  ISETP.GE.AND P4, PT, R203, RZ, PT ;  /* 0x000000ffcb00720c */ /* 0x000fe20003f86270 */
[----:B------:R-:W-:Y:S02]  /*b380*/  IMAD.MOV R236, RZ, RZ, -R236 ;  /* 0x000000ffffec7224 */ /* 0x000fe400078e0aec */
[----:B------:R-:W-:-:S04]  /*b390*/  IMAD.HI.U32 R203, R5, R237, RZ ;  /* 0x000000ed05cb7227 */ /* 0x000fc800078e00ff */
[----:B------:R-:W-:Y:S01]  /*b3a0*/  @!P0 IMAD.IADD R218, R218, 0x1, -R3 ;  /* 0x00000001dada8824 */ /* 0x000fe200078e0a03 */
[----:B------:R-:W-:Y:S01]  /*b3b0*/  ISETP.GE.AND P0, PT, R204, RZ, PT ;  /* 0x000000ffcc00720c */ /* 0x000fe20003f06270 */
[C---:B------:R-:W-:Y:S01]  /*b3c0*/  IMAD R231, R3.reuse, R236, R205 ;  /* 0x000000ec03e77224 */ /* 0x040fe200078e02cd */
[----:B------:R-:W-:Y:S01]  /*b3d0*/  IABS R236, R207 ;  /* 0x000000cf00ec7213 */ /* 0x000fe20000000000 */
[----:B------:R-:W-:Y:S02]  /*b3e0*/  IMAD.MOV R204, RZ, RZ, -R203 ;  /* 0x000000ffffcc7224 */ /* 0x000fe400078e0acb */
[----:B------:R-:W-:Y:S01]  /*b3f0*/  @!P2 IMAD.IADD R234, R234, 0x1, -R3 ;  /* 0x00000001eaeaa824 */ /* 0x000fe200078e0a03 */
[C---:B------:R-:W-:Y:S01]  /*b400*/  ISETP.GT.U32.AND P2, PT, R3.reuse, R231, PT ;  /* 0x000000e70300720c */ /* 0x040fe20003f44070 */
[----:B------:R-:W-:Y:S02]  /*b410*/  IMAD.MOV.U32 R203, RZ, RZ, R233 ;  /* 0x000000ffffcb7224 */ /* 0x000fe400078e00e9 */
[----:B------:R-:W-:Y:S01]  /*b420*/  IMAD R233, R3, R204, R237 ;  /* 0x000000cc03e97224 */ /* 0x000fe200078e02ed */
[----:B------:R-:W-:Y:S01]  /*b430*/  IABS R237, R216 ;  /* 0x000000d800ed7213 */ /* 0x000fe20000000000 */
[----:B------:R-:W-:Y:S01]  /*b440*/  @!P5 IMAD.IADD R235, R235, 0x1, -R3 ;  /* 0x00000001ebebd824 */ /* 0x000fe200078e0a03 */
[----:B------:R-:W-:Y:S01]  /*b450*/  ISETP.GT.U32.AND P5, PT, R3, R234, PT ;  /* 0x000000ea0300720c */ /* 0x000fe20003fa4070 */
[----:B------:R-:W-:-:S02]  /*b460*/  IMAD.MOV.U32 R204, RZ, RZ, R232 ;  /* 0x000000ffffcc7224 */ /* 0x000fc400078e00e8 */
[----:B------:R-:W-:-:S04]  /*b470*/  IMAD.HI.U32 R205, R5, R236, RZ ;  /* 0x000000ec05cd7227 */ /* 0x000fc800078e00ff */
[----:B------:R-:W-:Y:S01]  /*b480*/  @!P1 IMAD.MOV R204, RZ, RZ, -R204 ;  /* 0x000000ffffcc9224 */ /* 0x000fe200078e0acc */
[C---:B------:R-:W-:Y:S01]  /*b490*/  ISETP.GT.U32.AND P1, PT, R3.reuse, R233, PT ;  /* 0x000000e90300720c */ /* 0x040fe20003f24070 */
[----:B------:R-:W-:Y:S02]  /*b4a0*/  IMAD.MOV R232, RZ, RZ, -R205 ;  /* 0x000000ffffe87224 */ /* 0x000fe400078e0acd */
[----:B------:R-:W-:Y:S02]  /*b4b0*/  IMAD.MOV.U32 R205, RZ, RZ, R218 ;  /* 0x000000ffffcd7224 */ /* 0x000fe400078e00da */
[----:B------:R-:W-:Y:S01]  /*b4c0*/  @!P3 IMAD.MOV R203, RZ, RZ, -R203 ;  /* 0x000000ffffcbb224 */ /* 0x000fe200078e0acb */
[C---:B------:R-:W-:Y:S01]  /*b4d0*/  ISETP.GT.U32.AND P3, PT, R3.reuse, R235, PT ;  /* 0x000000eb0300720c */ /* 0x040fe20003f64070 */
[----:B------:R-:W-:Y:S01]  /*b4e0*/  @!P6 IMAD.MOV R205, RZ, RZ, -R205 ;  /* 0x000000ffffcde224 */ /* 0x000fe200078e0acd */
[----:B------:R-:W-:Y:S01]  /*b4f0*/  ISETP.GE.AND P6, PT, R206, RZ, PT ;  /* 0x000000ffce00720c */ /* 0x000fe20003fc6270 */
[--C-:B------:R-:W-:Y:S01]  /*b500*/  @!P5 IMAD.IADD R234, R234, 0x1, -R3.reuse ;  /* 0x00000001eaead824 */ /* 0x100fe200078e0a03 */
[----:B------:R-:W-:Y:S01]  /*b510*/  IABS R206, R209 ;  /* 0x000000d100ce7213 */ /* 0x000fe20000000000 */
[----:B------:R-:W-:Y:S01]  /*b520*/  IMAD R218, R3, R232, R236 ;  /* 0x000000e803da7224 */ /* 0x000fe200078e02ec */
[----:B------:R-:W-:Y:S01]  /*b530*/  ISETP.GE.AND P5, PT, R217, RZ, PT ;  /* 0x000000ffd900720c */ /* 0x000fe20003fa6270 */
[----:B------:R-:W-:Y:S01]  /*b540*/  @!P1 IMAD.IADD R233, R233, 0x1, -R3 ;  /* 0x00000001e9e99824 */ /* 0x000fe200078e0a03 */
[----:B------:R-:W-:Y:S01]  /*b550*/  IABS R232, R208 ;  /* 0x000000d000e87213 */ /* 0x000fe20000000000 */
[----:B------:R-:W-:Y:S01]  /*b560*/  IMAD.MOV.U32 R217, RZ, RZ, R206 ;  /* 0x000000ffffd97224 */ /* 0x000fe200078e00ce */
[----:B------:R-:W-:Y:S01]  /*b570*/  ISETP.GE.AND P1, PT, R207, RZ, PT ;  /* 0x000000ffcf00720c */ /* 0x000fe20003f26270 */
[----:B------:R-:W-:-:S02]  /*b580*/  IMAD.MOV.U32 R206, RZ, RZ, R234 ;  /* 0x000000ffffce7224 */ /* 0x000fc400078e00ea */
[----:B------:R-:W-:Y:S01]  /*b590*/  @!P3 IMAD.IADD R235, R235, 0x1, -R3 ;  /* 0x00000001ebebb824 */ /* 0x000fe200078e0a03 */
[C---:B------:R-:W-:Y:S01]  /*b5a0*/  ISETP.GT.U32.AND P3, PT, R3.reuse, R218, PT ;  /* 0x000000da0300720c */ /* 0x040fe20003f64070 */
[----:B------:R-:W-:Y:S01]  /*b5b0*/  @!P4 IMAD.MOV R206, RZ, RZ, -R206 ;  /* 0x000000ffffcec224 */ /* 0x000fe200078e0ace */
[----:B------:R-:W-:Y:S01]  /*b5c0*/  ISETP.GT.U32.AND P4, PT, R3, R233, PT ;  /* 0x000000e90300720c */ /* 0x000fe20003f84070 */
[----:B------:R-:W-:-:S04]  /*b5d0*/  IMAD.HI.U32 R234, R5, R217, RZ ;  /* 0x000000d905ea7227 */ /* 0x000fc800078e00ff */
[----:B------:R-:W-:Y:S02]  /*b5e0*/  @!P2 IMAD.IADD R231, R231, 0x1, -R3 ;  /* 0x00000001e7e7a824 */ /* 0x000fe400078e0a03 */
[----:B------:R-:W-:Y:S02]  /*b5f0*/  IMAD.MOV R234, RZ, RZ, -R234 ;  /* 0x000000ffffea7224 */ /* 0x000fe400078e0aea */
[----:B------:R-:W-:Y:S01]  /*b600*/  IMAD.MOV.U32 R207, RZ, RZ, R235 ;  /* 0x000000ffffcf7224 */ /* 0x000fe200078e00eb */
[C---:B------:R-:W-:Y:S01]  /*b610*/  ISETP.GT.U32.AND P2, PT, R3.reuse, R231, PT ;  /* 0x000000e70300720c */ /* 0x040fe20003f44070 */
[----:B------:R-:W-:Y:S02]  /*b620*/  IMAD R217, R3, R234, R217 ;  /* 0x000000ea03d97224 */ /* 0x000fe400078e02d9 */
[--C-:B------:R-:W-:Y:S02]  /*b630*/  @!P3 IMAD.IADD R218, R218, 0x1, -R3.reuse ;  /* 0x00000001dadab824 */ /* 0x100fe400078e0a03 */
[----:B------:R-:W-:Y:S01]  /*b640*/  @!P4 IMAD.IADD R233, R233, 0x1, -R3 ;  /* 0x00000001e9e9c824 */ /* 0x000fe200078e0a03 */
[----:B------:R-:W-:Y:S01]  /*b650*/  ISETP.GT.U32.AND P4, PT, R3, R217, PT ;  /* 0x000000d90300720c */ /* 0x000fe20003f84070 */
[----:B------:R-:W-:Y:S01]  /*b660*/  IMAD.HI.U32 R234, R5, R232, RZ ;  /* 0x000000e805ea7227 */ /* 0x000fe200078e00ff */
[----:B------:R-:W-:-:S03]  /*b670*/  ISETP.GT.U32.AND P3, PT, R3, R218, PT ;  /* 0x000000da0300720c */ /* 0x000fc60003f64070 */
[----:B------:R-:W-:Y:S02]  /*b680*/  IMAD.MOV R234, RZ, RZ, -R234 ;  /* 0x000000ffffea7224 */ /* 0x000fe400078e0aea */
[----:B------:R-:W-:Y:S01]  /*b690*/  @!P2 IMAD.IADD R231, R231, 0x1, -R3 ;  /* 0x00000001e7e7a824 */ /* 0x000fe200078e0a03 */
[----:B------:R-:W-:Y:S01]  /*b6a0*/  ISETP.GE.AND P2, PT, R209, RZ, PT ;  /* 0x000000ffd100720c */ /* 0x000fe20003f46270 */
[----:B------:R-:W-:Y:S01]  /*b6b0*/  @!P0 IMAD.MOV R207, RZ, RZ, -R207 ;  /* 0x000000ffffcf8224 */ /* 0x000fe200078e0acf */
[----:B------:R-:W-:Y:S01]  /*b6c0*/  ISETP.GE.AND P0, PT, R208, RZ, PT ;  /* 0x000000ffd000720c */ /* 0x000fe20003f06270 */
[----:B------:R-:W-:Y:S01]  /*b6d0*/  IMAD.MOV.U32 R208, RZ, RZ, R231 ;  /* 0x000000ffffd07224 */ /* 0x000fe200078e00e7 */
[----:B------:R-:W-:Y:S01]  /*b6e0*/  IABS R231, R210 ;  /* 0x000000d200e77213 */ /* 0x000fe20000000000 */
[----:B------:R-:W-:Y:S02]  /*b6f0*/  IMAD R232, R3, R234, R232 ;  /* 0x000000ea03e87224 */ /* 0x000fe400078e02e8 */
[----:B------:R-:W-:-:S02]  /*b700*/  @!P4 IMAD.IADD R217, R217, 0x1, -R3 ;  /* 0x00000001d9d9c824 */ /* 0x000fc400078e0a03 */
[----:B------:R-:W-:Y:S01]  /*b710*/  @!P3 IMAD.IADD R218, R218, 0x1, -R3 ;  /* 0x00000001dadab824 */ /* 0x000fe200078e0a03 */
[C---:B------:R-:W-:Y:S01]  /*b720*/  ISETP.GT.U32.AND P3, PT, R3.reuse, R232, PT ;  /* 0x000000e80300720c */ /* 0x040fe20003f64070 */
[----:B------:R-:W-:Y:S01]  /*b730*/  IMAD.MOV.U32 R209, RZ, RZ, R233 ;  /* 0x000000ffffd17224 */ /* 0x000fe200078e00e9 */
[----:B------:R-:W-:Y:S01]  /*b740*/  ISETP.GT.U32.AND P4, PT, R3, R217, PT ;  /* 0x000000d90300720c */ /* 0x000fe20003f84070 */
[----:B------:R-:W-:-:S04]  /*b750*/  IMAD.HI.U32 R233, R5, R231, RZ ;  /* 0x000000e705e97227 */ /* 0x000fc800078e00ff */
[----:B------:R-:W-:Y:S02]  /*b760*/  IMAD.MOV R233, RZ, RZ, -R233 ;  /* 0x000000ffffe97224 */ /* 0x000fe400078e0ae9 */
[----:B------:R-:W-:Y:S01]  /*b770*/  @!P5 IMAD.MOV R209, RZ, RZ, -R209 ;  /* 0x000000ffffd1d224 */ /* 0x000fe200078e0ad1 */
[----:B------:R-:W-:Y:S01]  /*b780*/  ISETP.GE.AND P5, PT, R212, RZ, PT ;  /* 0x000000ffd400720c */ /* 0x000fe20003fa6270 */
[----:B------:R-:W-:Y:S01]  /*b790*/  IMAD R231, R3, R233, R231 ;  /* 0x000000e903e77224 */ /* 0x000fe200078e02e7 */
[----:B------:R-:W-:Y:S01]  /*b7a0*/  IABS R233, R214 ;  /* 0x000000d600e97213 */ /* 0x000fe20000000000 */
[--C-:B------:R-:W-:Y:S02]  /*b7b0*/  @!P3 IMAD.IADD R232, R232, 0x1, -R3.reuse ;  /* 0x00000001e8e8b824 */ /* 0x100fe400078e0a03 */
[----:B------:R-:W-:Y:S01]  /*b7c0*/  @!P4 IMAD.IADD R217, R217, 0x1, -R3 ;  /* 0x00000001d9d9c824 */ /* 0x000fe200078e0a03 */
[----:B------:R-:W-:Y:S01]  /*b7d0*/  ISETP.GT.U32.AND P4, PT, R3, R231, PT ;  /* 0x000000e70300720c */ /* 0x000fe20003f84070 */
[----:B------:R-:W-:Y:S01]  /*b7e0*/  IMAD.HI.U32 R212, R5, R241, RZ ;  /* 0x000000f105d47227 */ /* 0x000fe200078e00ff */
[----:B------:R-:W-:-:S03]  /*b7f0*/  ISETP.GT.U32.AND P3, PT, R3, R232, PT ;  /* 0x000000e80300720c */ /* 0x000fc60003f64070 */
[----:B------:R-:W-:Y:S01]  /*b800*/  @!P6 IMAD.MOV R208, RZ, RZ, -R208 ;  /* 0x000000ffffd0e224 */ /* 0x000fe200078e0ad0 */
[----:B------:R-:W-:Y:S01]  /*b810*/  ISETP.GE.AND P6, PT, R210, RZ, PT ;  /* 0x000000ffd200720c */ /* 0x000fe20003fc6270 */
[----:B------:R-:W-:Y:S02]  /*b820*/  IMAD.MOV R212, RZ, RZ, -R212 ;  /* 0x000000ffffd47224 */ /* 0x000fe400078e0ad4 */
[----:B------:R-:W-:Y:S01]  /*b830*/  IMAD.MOV.U32 R210, RZ, RZ, R218 ;  /* 0x000000ffffd27224 */ /* 0x000fe200078e00da */
[----:B------:R-:W-:Y:S01]  /*b840*/  IABS R218, R215 ;  /* 0x000000d700da7213 */ /* 0x000fe20000000000 */
[----:B------:R-:W-:Y:S02]  /*b850*/  IMAD R241, R3, R212, R241 ;  /* 0x000000d403f17224 */ /* 0x000fe400078e02f1 */
[----:B------:R-:W-:Y:S02]  /*b860*/  @!P4 IMAD.IADD R231, R231, 0x1, -R3 ;  /* 0x00000001e7e7c824 */ /* 0x000fe400078e0a03 */
[----:B------:R-:W-:Y:S01]  /*b870*/  @!P1 IMAD.MOV R210, RZ, RZ, -R210 ;  /* 0x000000ffffd29224 */ /* 0x000fe200078e0ad2 */
[----:B------:R-:W-:Y:S01]  /*b880*/  ISETP.GE.AND P1, PT, R211, RZ, PT ;  /* 0x000000ffd300720c */ /* 0x000fe20003f26270 */
[----:B------:R-:W-:Y:S01]  /*b890*/  IMAD.HI.U32 R211, R5, R239, RZ ;  /* 0x000000ef05d37227 */ /* 0x000fe200078e00ff */
[----:B------:R-:W-:-:S03]  /*b8a0*/  ISETP.GT.U32.AND P4, PT, R3, R231, PT ;  /* 0x000000e70300720c */ /* 0x000fc60003f84070 */
[----:B------:R-:W-:Y:S01]  /*b8b0*/  @!P3 IMAD.IADD R232, R232, 0x1, -R3 ;  /* 0x00000001e8e8b824 */ /* 0x000fe200078e0a03 */
[----:B------:R-:W-:Y:S01]  /*b8c0*/  ISETP.GT.U32.AND P3, PT, R3, R241, PT ;  /* 0x000000f10300720c */ /* 0x000fe20003f64070 */
[----:B------:R-:W-:Y:S02]  /*b8d0*/  IMAD.MOV R211, RZ, RZ, -R211 ;  /* 0x000000ffffd37224 */ /* 0x000fe400078e0ad3 */
[----:B------:R-:W-:-:S04]  /*b8e0*/  IMAD.HI.U32 R236, R5, R233, RZ ;  /* 0x000000e905ec7227 */ /* 0x000fc800078e00ff */
[C---:B------:R-:W-:Y:S02]  /*b8f0*/  IMAD R239, R3.reuse, R211, R239 ;  /* 0x000000d303ef7224 */ /* 0x040fe400078e02ef */
[----:B------:R-:W-:Y:S02]  /*b900*/  IMAD.MOV.U32 R211, RZ, RZ, R217 ;  /* 0x000000ffffd37224 */ /* 0x000fe400078e00d9 */
[----:B------:R-:W-:Y:S01]  /*b910*/  IMAD.MOV.U32 R212, RZ, RZ, R232 ;  /* 0x000000ffffd47224 */ /* 0x000fe200078e00e8 */
[----:B------:R-:W-:Y:S01]  /*b920*/  IABS R232, R223 ;  /* 0x000000df00e87213 */ /* 0x000fe20000000000 */
[----:B------:R-:W-:Y:S01]  /*b930*/  @!P2 IMAD.MOV R211, RZ, RZ, -R211 ;  /* 0x000000ffffd3a224 */ /* 0x000fe200078e0ad3 */
[----:B------:R-:W-:Y:S01]  /*b940*/  ISETP.GT.U32.AND P2, PT, R3, R239, PT ;  /* 0x000000ef0300720c */ /* 0x000fe20003f44070 */
[----:B------:R-:W-:Y:S02]  /*b950*/  IMAD.MOV R236, RZ, RZ, -R236 ;  /* 0x000000ffffec7224 */ /* 0x000fe400078e0aec */
[----:B------:R-:W-:-:S02]  /*b960*/  @!P3 IMAD.IADD R241, R241, 0x1, -R3 ;  /* 0x00000001f1f1b824 */ /* 0x000fc400078e0a03 */
[----:B------:R-:W-:Y:S02]  /*b970*/  @!P4 IMAD.IADD R231, R231, 0x1, -R3 ;  /* 0x00000001e7e7c824 */ /* 0x000fe400078e0a03 */
[----:B------:R-:W-:Y:S01]  /*b980*/  @!P0 IMAD.MOV R212, RZ, RZ, -R212 ;  /* 0x000000ffffd48224 */ /* 0x000fe200078e0ad4 */
[----:B------:R-:W-:Y:S01]  /*b990*/  ISETP.GE.AND P0, PT, R213, RZ, PT ;  /* 0x000000ffd500720c */ /* 0x000fe20003f06270 */
[C---:B------:R-:W-:Y:S01]  /*b9a0*/  IMAD R217, R3.reuse, R236, R233 ;  /* 0x000000ec03d97224 */ /* 0x040fe200078e02e9 */
[----:B------:R-:W-:Y:S01]  /*b9b0*/  ISETP.GT.U32.AND P3, PT, R3, R241, PT ;  /* 0x000000f10300720c */ /* 0x000fe20003f64070 */
[----:B------:R-:W-:Y:S01]  /*b9c0*/  IMAD.MOV.U32 R213, RZ, RZ, R231 ;  /* 0x000000ffffd57224 */ /* 0x000fe200078e00e7 */
[----:B------:R-:W-:Y:S01]  /*b9d0*/  IABS R236, R219 ;  /* 0x000000db00ec7213 */ /* 0x000fe20000000000 */
[----:B------:R-:W-:Y:S01]  /*b9e0*/  IMAD.HI.U32 R235, R5, R240, RZ ;  /* 0x000000f005eb7227 */ /* 0x000fe200078e00ff */
[----:B------:R-:W-:-:S03]  /*b9f0*/  IABS R233, R222 ;  /* 0x000000de00e97213 */ /* 0x000fc60000000000 */
[----:B------:R-:W-:-:S04]  /*ba00*/  IMAD.HI.U32 R234, R5, R218, RZ ;  /* 0x000000da05ea7227 */ /* 0x000fc800078e00ff */
[----:B------:R-:W-:Y:S01]  /*ba10*/  @!P6 IMAD.MOV R213, RZ, RZ, -R213 ;  /* 0x000000ffffd5e224 */ /* 0x000fe200078e0ad5 */
[C---:B------:R-:W-:Y:S01]  /*ba20*/  ISETP.GT.U32.AND P6, PT, R3.reuse, R217, PT ;  /* 0x000000d90300720c */ /* 0x040fe20003fc4070 */
[----:B------:R-:W-:Y:S02]  /*ba30*/  IMAD.MOV R235, RZ, RZ, -R235 ;  /* 0x000000ffffeb7224 */ /* 0x000fe400078e0aeb */
[----:B------:R-:W-:Y:S02]  /*ba40*/  IMAD.MOV R234, RZ, RZ, -R234 ;  /* 0x000000ffffea7224 */ /* 0x000fe400078e0aea */
[----:B------:R-:W-:Y:S01]  /*ba50*/  IMAD R240, R3, R235, R240 ;  /* 0x000000eb03f07224 */ /* 0x000fe200078e02f0 */
[----:B------:R-:W-:Y:S01]  /*ba60*/  IABS R235, R220 ;  /* 0x000000dc00eb7213 */ /* 0x000fe20000000000 */
[--C-:B------:R-:W-:Y:S02]  /*ba70*/  @!P2 IMAD.IADD R239, R239, 0x1, -R3.reuse ;  /* 0x00000001efefa824 */ /* 0x100fe400078e0a03 */
[C---:B------:R-:W-:Y:S01]  /*ba80*/  IMAD R218, R3.reuse, R234, R218 ;  /* 0x000000ea03da7224 */ /* 0x040fe200078e02da */
[----:B------:R-:W-:Y:S01]  /*ba90*/  ISETP.GT.U32.AND P4, PT, R3, R240, PT ;  /* 0x000000f00300720c */ /* 0x000fe20003f84070 */
[----:B------:R-:W-:Y:S01]  /*baa0*/  @!P3 IMAD.IADD R241, R241, 0x1, -R3 ;  /* 0x00000001f1f1b824 */ /* 0x000fe200078e0a03 */
[----:B------:R-:W-:Y:S01]  /*bab0*/  ISETP.GT.U32.AND P2, PT, R3, R239, PT ;  /* 0x000000ef0300720c */ /* 0x000fe20003f44070 */
[----:B------:R-:W-:Y:S01]  /*bac0*/  IMAD.HI.U32 R231, R5, R237, RZ ;  /* 0x000000ed05e77227 */ /* 0x000fe200078e00ff */
[----:B------:R-:W-:-:S02]  /*bad0*/  ISETP.GT.U32.AND P3, PT, R3, R218, PT ;  /* 0x000000da0300720c */ /* 0x000fc40003f64070 */
[----:B------:R-:W-:Y:S01]  /*bae0*/  IABS R234, R221 ;  /* 0x000000dd00ea7213 */ /* 0x000fe20000000000 */
[----:B------:R-:W-:Y:S02]  /*baf0*/  @!P6 IMAD.IADD R217, R217, 0x1, -R3 ;  /* 0x00000001d9d9e824 */ /* 0x000fe400078e0a03 */
[----:B------:R-:W-:Y:S02]  /*bb00*/  IMAD.MOV R231, RZ, RZ, -R231 ;  /* 0x000000ffffe77224 */ /* 0x000fe400078e0ae7 */
[----:B------:R-:W-:Y:S01]  /*bb10*/  IMAD.HI.U32 R242, R5, R233, RZ ;  /* 0x000000e905f27227 */ /* 0x000fe200078e00ff */
[----:B------:R-:W-:-:S03]  /*bb20*/  ISETP.GT.U32.AND P6, PT, R3, R217, PT ;  /* 0x000000d90300720c */ /* 0x000fc60003fc4070 */
[----:B------:R-:W-:Y:S02]  /*bb30*/  IMAD R237, R3, R231, R237 ;  /* 0x000000e703ed7224 */ /* 0x000fe400078e02ed */
[----:B------:R-:W-:-:S04]  /*bb40*/  IMAD.HI.U32 R231, R5, R236, RZ ;  /* 0x000000ec05e77227 */ /* 0x000fc800078e00ff */
[--C-:B------:R-:W-:Y:S02]  /*bb50*/  @!P4 IMAD.IADD R240, R240, 0x1, -R3.reuse ;  /* 0x00000001f0f0c824 */ /* 0x100fe400078e0a03 */
[--C-:B------:R-:W-:Y:S01]  /*bb60*/  @!P2 IMAD.IADD R239, R239, 0x1, -R3.reuse ;  /* 0x00000001efefa824 */ /* 0x100fe200078e0a03 */
[----:B------:R-:W-:Y:S01]  /*bb70*/  ISETP.GE.AND P2, PT, R214, RZ, PT ;  /* 0x000000ffd600720c */ /* 0x000fe20003f46270 */
[----:B------:R-:W-:Y:S01]  /*bb80*/  @!P3 IMAD.IADD R218, R218, 0x1, -R3 ;  /* 0x00000001dadab824 */ /* 0x000fe200078e0a03 */
[----:B------:R-:W-:Y:S01]  /*bb90*/  ISETP.GT.U32.AND P4, PT, R3, R240, PT ;  /* 0x000000f00300720c */ /* 0x000fe20003f84070 */
[----:B------:R-:W-:Y:S02]  /*bba0*/  IMAD.MOV R231, RZ, RZ, -R231 ;  /* 0x000000ffffe77224 */ /* 0x000fe400078e0ae7 */
[----:B------:R-:W-:Y:S01]  /*bbb0*/  IMAD.HI.U32 R214, R5, R235, RZ ;  /* 0x000000eb05d67227 */ /* 0x000fe200078e00ff */
[----:B------:R-:W-:-:S03]  /*bbc0*/  ISETP.GT.U32.AND P3, PT, R3, R218, PT ;  /* 0x000000da0300720c */ /* 0x000fc60003f64070 */
[----:B------:R-:W-:Y:S01]  /*bbd0*/  IMAD R236, R3, R231, R236 ;  /* 0x000000e703ec7224 */ /* 0x000fe200078e02ec */
[----:B------:R-:W-:Y:S01]  /*bbe0*/  IABS R231, R230 ;  /* 0x000000e600e77213 */ /* 0x000fe20000000000 */
[----:B------:R-:W-:Y:S02]  /*bbf0*/  IMAD.MOV R214, RZ, RZ, -R214 ;  /* 0x000000ffffd67224 */ /* 0x000fe400078e0ad6 */
[----:B------:R-:W-:Y:S01]  /*bc00*/  @!P6 IMAD.IADD R217, R217, 0x1, -R3 ;  /* 0x00000001d9d9e824 */ /* 0x000fe200078e0a03 */
[C---:B------:R-:W-:Y:S01]  /*bc10*/  ISETP.GT.U32.AND P6, PT, R3.reuse, R236, PT ;  /* 0x000000ec0300720c */ /* 0x040fe20003fc4070 */
[----:B------:R-:W-:Y:S02]  /*bc20*/  IMAD R235, R3, R214, R235 ;  /* 0x000000d603eb7224 */ /* 0x000fe400078e02eb */
[----:B------:R-:W-:-:S04]  /*bc30*/  IMAD.HI.U32 R214, R5, R234, RZ ;  /* 0x000000ea05d67227 */ /* 0x000fc800078e00ff */
[----:B------:R-:W-:Y:S02]  /*bc40*/  IMAD.MOV R214, RZ, RZ, -R214 ;  /* 0x000000ffffd67224 */ /* 0x000fe400078e0ad6 */
[--C-:B------:R-:W-:Y:S01]  /*bc50*/  @!P4 IMAD.IADD R240, R240, 0x1, -R3.reuse ;  /* 0x00000001f0f0c824 */ /* 0x100fe200078e0a03 */
[C---:B------:R-:W-:Y:S01]  /*bc60*/  ISETP.GT.U32.AND P4, PT, R3.reuse, R237, PT ;  /* 0x000000ed0300720c */ /* 0x040fe20003f84070 */
[--C-:B------:R-:W-:Y:S01]  /*bc70*/  @!P3 IMAD.IADD R218, R218, 0x1, -R3.reuse ;  /* 0x00000001dadab824 */ /* 0x100fe200078e0a03 */
[C---:B------:R-:W-:Y:S01]  /*bc80*/  ISETP.GT.U32.AND P3, PT, R3.reuse, R235, PT ;  /* 0x000000eb0300720c */ /* 0x040fe20003f64070 */
[----:B------:R-:W-:Y:S02]  /*bc90*/  IMAD R234, R3, R214, R234 ;  /* 0x000000d603ea7224 */ /* 0x000fe400078e02ea */
[----:B------:R-:W-:Y:S02]  /*bca0*/  @!P6 IMAD.IADD R236, R236, 0x1, -R3 ;  /* 0x00000001ecece824 */ /* 0x000fe400078e0a03 */
[----:B------:R-:W-:Y:S01]  /*bcb0*/  IMAD.HI.U32 R214, R5, R231, RZ ;  /* 0x000000e705d67227 */ /* 0x000fe200078e00ff */
[----:B------:R-:W-:-:S03]  /*bcc0*/  ISETP.GT.U32.AND P6, PT, R3, R234, PT ;  /* 0x000000ea0300720c */ /* 0x000fc60003fc4070 */
[----:B------:R-:W-:Y:S02]  /*bcd0*/  IMAD.MOV R214, RZ, RZ, -R214 ;  /* 0x000000ffffd67224 */ /* 0x000fe400078e0ad6 */
[--C-:B------:R-:W-:Y:S01]  /*bce0*/  @!P4 IMAD.IADD R237, R237, 0x1, -R3.reuse ;  /* 0x00000001ededc824 */ /* 0x100fe200078e0a03 */
[----:B------:R-:W-:Y:S01]  /*bcf0*/  ISETP.GE.AND P4, PT, R215, RZ, PT ;  /* 0x000000ffd700720c */ /* 0x000fe20003f86270 */
[----:B------:R-:W-:Y:S01]  /*bd00*/  @!P3 IMAD.IADD R235, R235, 0x1, -R3 ;  /* 0x00000001ebebb824 */ /* 0x000fe200078e0a03 */
[----:B------:R-:W-:Y:S01]  /*bd10*/  ISETP.GE.AND P3, PT, R216, RZ, PT ;  /* 0x000000ffd800720c */ /* 0x000fe20003f66270 */
[----:B------:R-:W-:Y:S02]  /*bd20*/  IMAD R231, R3, R214, R231 ;  /* 0x000000d603e77224 */ /* 0x000fe400078e02e7 */
[----:B------:R-:W-:-:S04]  /*bd30*/  IMAD.HI.U32 R215, R5, R232, RZ ;  /* 0x000000e805d77227 */ /* 0x000fc800078e00ff */
[----:B------:R-:W-:Y:S02]  /*bd40*/  IMAD.MOV.U32 R214, RZ, RZ, R241 ;  /* 0x000000ffffd67224 */ /* 0x000fe400078e00f1 */
[----:B------:R-:W-:Y:S01]  /*bd50*/  @!P6 IMAD.IADD R234, R234, 0x1, -R3 ;  /* 0x00000001eaeae824 */ /* 0x000fe200078e0a03 */
[C---:B------:R-:W-:Y:S01]  /*bd60*/  ISETP.GT.U32.AND P6, PT, R3.reuse, R235, PT ;  /* 0x000000eb0300720c */ /* 0x040fe20003fc4070 */
[----:B------:R-:W-:Y:S02]  /*bd70*/  IMAD.MOV R241, RZ, RZ, -R215 ;  /* 0x000000fffff17224 */ /* 0x000fe400078e0ad7 */
[----:B------:R-:W-:Y:S01]  /*bd80*/  @!P5 IMAD.MOV R214, RZ, RZ, -R214 ;  /* 0x000000ffffd6d224 */ /* 0x000fe200078e0ad6 */
[----:B------:R-:W-:Y:S01]  /*bd90*/  ISETP.GT.U32.AND P5, PT, R3, R237, PT ;  /* 0x000000ed0300720c */ /* 0x000fe20003fa4070 */
[----:B------:R-:W-:Y:S01]  /*bda0*/  IMAD.MOV.U32 R215, RZ, RZ, R239 ;  /* 0x000000ffffd77224 */ /* 0x000fe200078e00ef */
[----:B------:R-:W-:Y:S01]  /*bdb0*/  IABS R239, R249 ;  /* 0x000000f900ef7213 */ /* 0x000fe20000000000 */
[----:B------:R-:W-:-:S02]  /*bdc0*/  IMAD.MOV R242, RZ, RZ, -R242 ;  /* 0x000000fffff27224 */ /* 0x000fc400078e0af2 */
[----:B------:R-:W-:Y:S01]  /*bdd0*/  @!P1 IMAD.MOV R215, RZ, RZ, -R215 ;  /* 0x000000ffffd79224 */ /* 0x000fe200078e0ad7 */
[C---:B------:R-:W-:Y:S01]  /*bde0*/  ISETP.GT.U32.AND P1, PT, R3.reuse, R236, PT ;  /* 0x000000ec0300720c */ /* 0x040fe20003f24070 */
[C---:B------:R-:W-:Y:S01]  /*bdf0*/  IMAD R232, R3.reuse, R241, R232 ;  /* 0x000000f103e87224 */ /* 0x040fe200078e02e8 */
[----:B------:R-:W-:Y:S01]  /*be00*/  IABS R241, R248 ;  /* 0x000000f800f17213 */ /* 0x000fe20000000000 */
[C---:B------:R-:W-:Y:S01]  /*be10*/  IMAD R233, R3.reuse, R242, R233 ;  /* 0x000000f203e97224 */ /* 0x040fe200078e02e9 */
[----:B------:R-:W-:Y:S01]  /*be20*/  IABS R242, R252 ;  /* 0x000000fc00f27213 */ /* 0x000fe20000000000 */
[----:B------:R-:W-:Y:S01]  /*be30*/  @!P4 IMAD.MOV R218, RZ, RZ, -R218 ;  /* 0x000000ffffdac224 */ /* 0x000fe200078e0ada */
[----:B------:R-:W-:Y:S01]  /*be40*/  ISETP.GT.U32.AND P4, PT, R3, R231, PT ;  /* 0x000000e70300720c */ /* 0x000fe20003f84070 */
[----:B------:R-:W-:Y:S01]  /*be50*/  IMAD.MOV.U32 R216, RZ, RZ, R240 ;  /* 0x000000ffffd87224 */ /* 0x000fe200078e00f0 */
[----:B------:R-:W-:Y:S01]  /*be60*/  IABS R240, R247 ;  /* 0x000000f700f07213 */ /* 0x000fe20000000000 */
[----:B------:R-:W-:Y:S01]  /*be70*/  @!P6 IMAD.IADD R235, R235, 0x1, -R3 ;  /* 0x00000001ebebe824 */ /* 0x000fe200078e0a03 */
[C---:B------:R-:W-:Y:S01]  /*be80*/  ISETP.GT.U32.AND P6, PT, R3.reuse, R232, PT ;  /* 0x000000e80300720c */ /* 0x040fe20003fc4070 */
[----:B------:R-:W-:Y:S01]  /*be90*/  @!P2 IMAD.MOV R217, RZ, RZ, -R217 ;  /* 0x000000ffffd9a224 */ /* 0x000fe200078e0ad9 */
[----:B------:R-:W-:Y:S01]  /*bea0*/  ISETP.GT.U32.AND P2, PT, R3, R233, PT ;  /* 0x000000e90300720c */ /* 0x000fe20003f44070 */
[----:B------:R-:W-:Y:S01]  /*beb0*/  @!P5 IMAD.IADD R237, R237, 0x1, -R3 ;  /* 0x00000001ededd824 */ /* 0x000fe200078e0a03 */
[----:B------:R-:W-:Y:S01]  /*bec0*/  ISETP.GE.AND P5, PT, R219, RZ, PT ;  /* 0x000000ffdb00720c */ /* 0x000fe20003fa6270 */
[----:B------:R-:W-:Y:S01]  /*bed0*/  @!P0 IMAD.MOV R216, RZ, RZ, -R216 ;  /* 0x000000ffffd88224 */ /* 0x000fe200078e0ad8 */
[----:B------:R-:W-:Y:S01]  /*bee0*/  ISETP.GT.U32.AND P0, PT, R3, R234, PT ;  /* 0x000000ea0300720c */ /* 0x000fe20003f04070 */
[----:B------:R-:W-:-:S04]  /*bef0*/  IMAD.HI.U32 R219, R5, R238, RZ ;  /* 0x000000ee05db7227 */ /* 0x000fc800078e00ff */
[----:B------:R-:W-:Y:S01]  /*bf00*/  @!P1 IMAD.IADD R236, R236, 0x1, -R3 ;  /* 0x00000001ecec9824 */ /* 0x000fe200078e0a03 */
[----:B------:R-:W-:Y:S01]  /*bf10*/  ISETP.GE.AND P1, PT, R220, RZ, PT ;  /* 0x000000ffdc00720c */ /* 0x000fe20003f26270 */
[----:B------:R-:W-:Y:S01]  /*bf20*/  IMAD.MOV R219, RZ, RZ, -R219 ;  /* 0x000000ffffdb7224 */ /* 0x000fe200078e0adb */
[----:B------:R-:W-:Y:S01]  /*bf30*/  IABS R220, R229 ;  /* 0x000000e500dc7213 */ /* 0x000fe20000000000 */
[----:B------:R-:W-:Y:S01]  /*bf40*/  @!P4 IMAD.IADD R231, R231, 0x1, -R3 ;  /* 0x00000001e7e7c824 */ /* 0x000fe200078e0a03 */
[----:B------:R-:W-:Y:S01]  /*bf50*/  ISETP.GE.AND P4, PT, R230, RZ, PT ;  /* 0x000000ffe600720c */ /* 0x000fe20003f86270 */
[----:B------:R-:W-:Y:S01]  /*bf60*/  IMAD R238, R3, R219, R238 ;  /* 0x000000db03ee7224 */ /* 0x000fe200078e02ee */
[----:B------:R-:W-:Y:S01]  /*bf70*/  IABS R230, R224 ;  /* 0x000000e000e67213 */ /* 0x000fe20000000000 */
[----:B------:R-:W-:Y:S02]  /*bf80*/  IMAD.MOV.U32 R219, RZ, RZ, R237 ;  /* 0x000000ffffdb7224 */ /* 0x000fe400078e00ed */
[----:B------:R-:W-:-:S02]  /*bf90*/  IMAD.MOV.U32 R237, RZ, RZ, R220 ;  /* 0x000000ffffed7224 */ /* 0x000fc400078e00dc */
[----:B------:R-:W-:Y:S02]  /*bfa0*/  IMAD.MOV.U32 R220, RZ, RZ, R236 ;  /* 0x000000ffffdc7224 */ /* 0x000fe400078e00ec */
[--C-:B------:R-:W-:Y:S01]  /*bfb0*/  @!P6 IMAD.IADD R232, R232, 0x1, -R3.reuse ;  /* 0x00000001e8e8e824 */ /* 0x100fe200078e0a03 */
[----:B------:R-:W-:Y:S01]  /*bfc0*/  ISETP.GT.U32.AND P6, PT, R3, R231, PT ;  /* 0x000000e70300720c */ /* 0x000fe20003fc4070 */
[--C-:B------:R-:W-:Y:S01]  /*bfd0*/  @!P2 IMAD.IADD R233, R233, 0x1, -R3.reuse ;  /* 0x00000001e9e9a824 */ /* 0x100fe200078e0a03 */
[----:B------:R-:W-:Y:S01]  /*bfe0*/  ISETP.GE.AND P2, PT, R222, RZ, PT ;  /* 0x000000ffde00720c */ /* 0x000fe20003f46270 */
[----:B------:R-:W-:Y:S01]  /*bff0*/  @!P0 IMAD.IADD R234, R234, 0x1, -R3 ;  /* 0x00000001eaea8824 */ /* 0x000fe200078e0a03 */
[----:B------:R-:W-:Y:S01]  /*c000*/  ISETP.GE.AND P0, PT, R221, RZ, PT ;  /* 0x000000ffdd00720c */ /* 0x000fe20003f06270 */
[----:B------:R-:W-:Y:S01]  /*c010*/  @!P5 IMAD.MOV R220, RZ, RZ, -R220 ;  /* 0x000000ffffdcd224 */ /* 0x000fe200078e0adc */
[C---:B------:R-:W-:Y:S01]  /*c020*/  ISETP.GT.U32.AND P5, PT, R3.reuse, R232, PT ;  /* 0x000000e80300720c */ /* 0x040fe20003fa4070 */
[----:B------:R-:W-:Y:S01]  /*c030*/  @!P3 IMAD.MOV R219, RZ, RZ, -R219 ;  /* 0x000000ffffdbb224 */ /* 0x000fe200078e0adb */
[----:B------:R-:W-:Y:S01]  /*c040*/  ISETP.GT.U32.AND P3, PT, R3, R233, PT ;  /* 0x000000e90300720c */ /* 0x000fe20003f64070 */
[----:B------:R-:W-:-:S02]  /*c050*/  IMAD.MOV.U32 R221, RZ, RZ, R235 ;  /* 0x000000ffffdd7224 */ /* 0x000fc400078e00eb */
[----:B------:R-:W-:-:S04]  /*c060*/  IMAD.HI.U32 R235, R5, R237, RZ ;  /* 0x000000ed05eb7227 */ /* 0x000fc800078e00ff */
[----:B------:R-:W-:Y:S02]  /*c070*/  IMAD.MOV R235, RZ, RZ, -R235 ;  /* 0x000000ffffeb7224 */ /* 0x000fe400078e0aeb */
[----:B------:R-:W-:Y:S01]  /*c080*/  @!P6 IMAD.IADD R231, R231, 0x1, -R3 ;  /* 0x00000001e7e7e824 */ /* 0x000fe200078e0a03 */
[----:B------:R-:W-:Y:S01]  /*c090*/  ISETP.GE.AND P6, PT, R229, RZ, PT ;  /* 0x000000ffe500720c */ /* 0x000fe20003fc6270 */
[----:B------:R-:W-:Y:S02]  /*c0a0*/  IMAD R237, R3, R235, R237 ;  /* 0x000000eb03ed7224 */ /* 0x000fe400078e02ed */
[----:B------:R-:W-:Y:S01]  /*c0b0*/  @!P1 IMAD.MOV R221, RZ, RZ, -R221 ;  /* 0x000000ffffdd9224 */ /* 0x000fe200078e0add */
[----:B------:R-:W-:Y:S01]  /*c0c0*/  ISETP.GE.AND P1, PT, R223, RZ, PT ;  /* 0x000000ffdf00720c */ /* 0x000fe20003f26270 */
[----:B------:R-:W-:-:S04]  /*c0d0*/  IMAD.HI.U32 R229, R5, R230, RZ ;  /* 0x000000e605e57227 */ /* 0x000fc800078e00ff */
[--C-:B------:R-:W-:Y:S01]  /*c0e0*/  @!P5 IMAD.IADD R232, R232, 0x1, -R3.reuse ;  /* 0x00000001e8e8d824 */ /* 0x100fe200078e0a03 */
[----:B------:R-:W-:Y:S01]  /*c0f0*/  ISETP.GT.U32.AND P5, PT, R3, R237, PT ;  /* 0x000000ed0300720c */ /* 0x000fe20003fa4070 */
[----:B------:R-:W-:Y:S01]  /*c100*/  @!P3 IMAD.IADD R233, R233, 0x1, -R3 ;  /* 0x00000001e9e9b824 */ /* 0x000fe200078e0a03 */
[----:B------:R-:W-:Y:S01]  /*c110*/  ISETP.GE.AND P3, PT, R225, RZ, PT ;  /* 0x000000ffe100720c */ /* 0x000fe20003f66270 */
[----:B------:R-:W-:Y:S01]  /*c120*/  IMAD.MOV R229, RZ, RZ, -R229 ;  /* 0x000000ffffe57224 */ /* 0x000fe200078e0ae5 */
[----:B------:R-:W-:Y:S01]  /*c130*/  IABS R225, R227 ;  /* 0x000000e300e17213 */ /* 0x000fe20000000000 */
[----:B------:R-:W-:Y:S02]  /*c140*/  IMAD.MOV.U32 R223, RZ, RZ, R233 ;  /* 0x000000ffffdf7224 */ /* 0x000fe400078e00e9 */
[----:B------:R-:W-:Y:S02]  /*c150*/  IMAD R229, R3, R229, R230 ;  /* 0x000000e503e57224 */ /* 0x000fe400078e02e6 */
[----:B------:R-:W-:-:S02]  /*c160*/  IMAD.MOV.U32 R230, RZ, RZ, R225 ;  /* 0x000000ffffe67224 */ /* 0x000fc400078e00e1 */
[----:B------:R-:W-:Y:S01]  /*c170*/  IMAD.MOV.U32 R225, RZ, RZ, R232 ;  /* 0x000000ffffe17224 */ /* 0x000fe200078e00e8 */
[----:B------:R-:W-:Y:S01]  /*c180*/  IABS R232, R8 ;  /* 0x0000000800e87213 */ /* 0x000fe20000000000 */
[----:B------:R-:W-:Y:S01]  /*c190*/  IMAD.MOV.U32 R222, RZ, RZ, R234 ;  /* 0x000000ffffde7224 */ /* 0x000fe200078e00ea */
[----:B------:R-:W-:Y:S01]  /*c1a0*/  IABS R234, R226 ;  /* 0x000000e200ea7213 */ /* 0x000fe20000000000 */
[----:B------:R-:W-:Y:S01]  /*c1b0*/  @!P1 IMAD.MOV R225, RZ, RZ, -R225 ;  /* 0x000000ffffe19224 */ /* 0x000fe200078e0ae1 */
[----:B------:R-:W-:Y:S01]  /*c1c0*/  ISETP.GT.U32.AND P1, PT, R3, R229, PT ;  /* 0x000000e50300720c */ /* 0x000fe20003f24070 */
[----:B------:R-:W-:Y:S02]  /*c1d0*/  @!P5 IMAD.IADD R237, R237, 0x1, -R3 ;  /* 0x00000001ededd824 */ /* 0x000fe400078e0a03 */
[----:B------:R-:W-:Y:S01]  /*c1e0*/  @!P2 IMAD.MOV R223, RZ, RZ, -R223 ;  /* 0x000000ffffdfa224 */ /* 0x000fe200078e0adf */
[----:B------:R-:W-:Y:S01]  /*c1f0*/  ISETP.GE.AND P2, PT, R224, RZ, PT ;  /* 0x000000ffe000720c */ /* 0x000fe20003f46270 */
[----:B------:R-:W-:Y:S01]  /*c200*/  @!P0 IMAD.MOV R222, RZ, RZ, -R222 ;  /* 0x000000ffffde8224 */ /* 0x000fe200078e0ade */
[C---:B------:R-:W-:Y:S01]  /*c210*/  ISETP.GT.U32.AND P0, PT, R3.reuse, R238, PT ;  /* 0x000000ee0300720c */ /* 0x040fe20003f04070 */
[----:B------:R-:W-:Y:S01]  /*c220*/  IMAD.MOV.U32 R224, RZ, RZ, R231 ;  /* 0x000000ffffe07224 */ /* 0x000fe200078e00e7 */
[----:B------:R-:W-:Y:S01]  /*c230*/  ISETP.GT.U32.AND P5, PT, R3, R237, PT ;  /* 0x000000ed0300720c */ /* 0x000fe20003fa4070 */
[----:B------:R-:W-:-:S04]  /*c240*/  IMAD.HI.U32 R233, R5, R234, RZ ;  /* 0x000000ea05e97227 */ /* 0x000fc800078e00ff */
[----:B------:R-:W-:-:S04]  /*c250*/  IMAD.HI.U32 R231, R5, R230, RZ ;  /* 0x000000e605e77227 */ /* 0x000fc800078e00ff */
[----:B------:R-:W-:Y:S01]  /*c260*/  @!P4 IMAD.MOV R224, RZ, RZ, -R224 ;  /* 0x000000ffffe0c224 */ /* 0x000fe200078e0ae0 */
[----:B------:R-:W-:Y:S01]  /*c270*/  ISETP.GE.AND P4, PT, R226, RZ, PT ;  /* 0x000000ffe200720c */ /* 0x000fe20003f86270 */
[----:B------:R-:W-:Y:S01]  /*c280*/  IMAD.MOV R233, RZ, RZ, -R233 ;  /* 0x000000ffffe97224 */ /* 0x000fe200078e0ae9 */
[----:B------:R-:W-:Y:S01]  /*c290*/  IABS R226, R228 ;  /* 0x000000e400e27213 */ /* 0x000fe20000000000 */
[----:B------:R-:W-:Y:S02]  /*c2a0*/  IMAD.MOV R231, RZ, RZ, -R231 ;  /* 0x000000ffffe77224 */ /* 0x000fe400078e0ae7 */
[----:B------:R-:W-:Y:S02]  /*c2b0*/  @!P1 IMAD.IADD R229, R229, 0x1, -R3 ;  /* 0x00000001e5e59824 */ /* 0x000fe400078e0a03 */
[C---:B------:R-:W-:Y:S01]  /*c2c0*/  IMAD R234, R3.reuse, R233, R234 ;  /* 0x000000e903ea7224 */ /* 0x040fe200078e02ea */
[----:B------:R-:W-:Y:S01]  /*c2d0*/  IABS R233, R7 ;  /* 0x0000000700e97213 */ /* 0x000fe20000000000 */
[C---:B------:R-:W-:Y:S01]  /*c2e0*/  IMAD R230, R3.reuse, R231, R230 ;  /* 0x000000e703e67224 */ /* 0x040fe200078e02e6 */
[----:B------:R-:W-:Y:S01]  /*c2f0*/  ISETP.GT.U32.AND P1, PT, R3, R229, PT ;  /* 0x000000e50300720c */ /* 0x000fe20003f24070 */
[----:B------:R-:W-:-:S02]  /*c300*/  IMAD.MOV.U32 R231, RZ, RZ, R226 ;  /* 0x000000ffffe77224 */ /* 0x000fc400078e00e2 */
[--C-:B------:R-:W-:Y:S02]  /*c310*/  @!P0 IMAD.IADD R238, R238, 0x1, -R3.reuse ;  /* 0x00000001eeee8824 */ /* 0x100fe400078e0a03 */
[----:B------:R-:W-:Y:S01]  /*c320*/  @!P5 IMAD.IADD R237, R237, 0x1, -R3 ;  /* 0x00000001ededd824 */ /* 0x000fe200078e0a03 */
[----:B------:R-:W-:Y:S01]  /*c330*/  ISETP.GT.U32.AND P5, PT, R3, R234, PT ;  /* 0x000000ea0300720c */ /* 0x000fe20003fa4070 */
[----:B------:R-:W-:Y:S01]  /*c340*/  IMAD.HI.U32 R235, R5, R231, RZ ;  /* 0x000000e705eb7227 */ /* 0x000fe200078e00ff */
[----:B------:R-:W-:-:S03]  /*c350*/  ISETP.GT.U32.AND P0, PT, R3, R238, PT ;  /* 0x000000ee0300720c */ /* 0x000fc60003f04070 */
[----:B------:R-:W-:Y:S02]  /*c360*/  IMAD.MOV R236, RZ, RZ, -R235 ;  /* 0x000000ffffec7224 */ /* 0x000fe400078e0aeb */
[----:B------:R-:W-:Y:S02]  /*c370*/  @!P1 IMAD.IADD R229, R229, 0x1, -R3 ;  /* 0x00000001e5e59824 */ /* 0x000fe400078e0a03 */
[----:B------:R-:W-:Y:S02]  /*c380*/  IMAD R231, R3, R236, R231 ;  /* 0x000000ec03e77224 */ /* 0x000fe400078e02e7 */
[----:B------:R-:W-:-:S03]  /*c390*/  IMAD.HI.U32 R235, R5, R232, RZ ;  /* 0x000000e805eb7227 */ /* 0x000fc600078e00ff */
[----:B------:R-:W-:Y:S01]  /*c3a0*/  ISETP.GT.U32.AND P1, PT, R3, R231, PT ;  /* 0x000000e70300720c */ /* 0x000fe20003f24070 */
[--C-:B------:R-:W-:Y:S02]  /*c3b0*/  @!P5 IMAD.IADD R234, R234, 0x1, -R3.reuse ;  /* 0x00000001eaead824 */ /* 0x100fe400078e0a03 */
[----:B------:R-:W-:Y:S01]  /*c3c0*/  @!P0 IMAD.IADD R238, R238, 0x1, -R3 ;  /* 0x00000001eeee8824 */ /* 0x000fe200078e0a03 */
[----:B------:R-:W-:Y:S01]  /*c3d0*/  ISETP.GE.AND P0, PT, R227, RZ, PT ;  /* 0x000000ffe300720c */ /* 0x000fe20003f06270 */
[----:B------:R-:W-:Y:S01]  /*c3e0*/  IMAD.MOV.U32 R227, RZ, RZ, R237 ;  /* 0x000000ffffe37224 */ /* 0x000fe200078e00ed */
[----:B------:R-:W-:Y:S01]  /*c3f0*/  ISETP.GT.U32.AND P5, PT, R3, R234, PT ;  /* 0x000000ea0300720c */ /* 0x000fe20003fa4070 */
[----:B------:R-:W-:Y:S01]  /*c400*/  IMAD.MOV.U32 R226, RZ, RZ, R238 ;  /* 0x000000ffffe27224 */ /* 0x000fe200078e00ee */
[----:B------:R-:W-:Y:S01]  /*c410*/  IABS R237, R245 ;  /* 0x000000f500ed7213 */ /* 0x000fe20000000000 */
[----:B------:R-:W-:Y:S02]  /*c420*/  IMAD.MOV R235, RZ, RZ, -R235 ;  /* 0x000000ffffeb7224 */ /* 0x000fe400078e0aeb */
[----:B------:R-:W-:-:S04]  /*c430*/  IMAD.HI.U32 R236, R5, R233, RZ ;  /* 0x000000e905ec7227 */ /* 0x000fc800078e00ff */
[----:B------:R-:W-:Y:S01]  /*c440*/  @!P3 IMAD.MOV R226, RZ, RZ, -R226 ;  /* 0x000000ffffe2b224 */ /* 0x000fe200078e0ae2 */
[C---:B------:R-:W-:Y:S01]  /*c450*/  ISETP.GT.U32.AND P3, PT, R3.reuse, R230, PT ;  /* 0x000000e60300720c */ /* 0x040fe20003f64070 */
[----:B------:R-:W-:Y:S01]  /*c460*/  @!P6 IMAD.MOV R227, RZ, RZ, -R227 ;  /* 0x000000ffffe3e224 */ /* 0x000fe200078e0ae3 */
[----:B------:R-:W-:Y:S01]  /*c470*/  ISETP.GE.AND P6, PT, R228, RZ, PT ;  /* 0x000000ffe400720c */ /* 0x000fe20003fc6270 */
[----:B------:R-:W-:Y:S01]  /*c480*/  IMAD R232, R3, R235, R232 ;  /* 0x000000eb03e87224 */ /* 0x000fe200078e02e8 */
[----:B------:R-:W-:Y:S01]  /*c490*/  IABS R235, R6 ;  /* 0x0000000600eb7213 */ /* 0x000fe20000000000 */
[----:B------:R-:W-:Y:S01]  /*c4a0*/  IMAD.MOV.U32 R228, RZ, RZ, R229 ;  /* 0x000000ffffe47224 */ /* 0x000fe200078e00e5 */
[----:B------:R-:W-:Y:S01]  /*c4b0*/  IABS R229, R2 ;  /* 0x0000000200e57213 */ /* 0x000fe20000000000 */
[----:B------:R-:W-:Y:S02]  /*c4c0*/  @!P1 IMAD.IADD R231, R231, 0x1, -R3 ;  /* 0x00000001e7e79824 */ /* 0x000fe400078e0a03 */
[----:B------:R-:W-:-:S02]  /*c4d0*/  IMAD.MOV R236, RZ, RZ, -R236 ;  /* 0x000000ffffec7224 */ /* 0x000fc400078e0aec */
[----:B------:R-:W-:Y:S01]  /*c4e0*/  @!P2 IMAD.MOV R228, RZ, RZ, -R228 ;  /* 0x000000ffffe4a224 */ /* 0x000fe200078e0ae4 */
[C---:B------:R-:W-:Y:S01]  /*c4f0*/  ISETP.GT.U32.AND P2, PT, R3.reuse, R232, PT ;  /* 0x000000e80300720c */ /* 0x040fe20003f44070 */
[----:B------:R-:W-:Y:S01]  /*c500*/  @!P5 IMAD.IADD R234, R234, 0x1, -R3 ;  /* 0x00000001eaead824 */ /* 0x000fe200078e0a03 */
[C---:B------:R-:W-:Y:S01]  /*c510*/  ISETP.GT.U32.AND P1, PT, R3.reuse, R231, PT ;  /* 0x000000e70300720c */ /* 0x040fe20003f24070 */
[----:B------:R-:W-:Y:S01]  /*c520*/  IMAD R233, R3, R236, R233 ;  /* 0x000000ec03e97224 */ /* 0x000fe200078e02e9 */
[----:B------:R-:W-:Y:S01]  /*c530*/  ISETP.GE.AND P5, PT, R8, RZ, PT ;  /* 0x000000ff0800720c */ /* 0x000fe20003fa6270 */
[----:B------:R-:W-:-:S04]  /*c540*/  IMAD.HI.U32 R236, R5, R235, RZ ;  /* 0x000000eb05ec7227 */ /* 0x000fc800078e00ff */
[----:B------:R-:W-:Y:S02]  /*c550*/  IMAD.MOV.U32 R8, RZ, RZ, R229 ;  /* 0x000000ffff087224 */ /* 0x000fe400078e00e5 */
[----:B------:R-:W-:Y:S02]  /*c560*/  IMAD.MOV.U32 R229, RZ, RZ, R234 ;  /* 0x000000ffffe57224 */ /* 0x000fe400078e00ea */
[----:B------:R-:W-:Y:S02]  /*c570*/  IMAD.MOV R234, RZ, RZ, -R236 ;  /* 0x000000ffffea7224 */ /* 0x000fe400078e0aec */
[----:B------:R-:W-:Y:S02]  /*c580*/  @!P3 IMAD.IADD R230, R230, 0x1, -R3 ;  /* 0x00000001e6e6b824 */ /* 0x000fe400078e0a03 */
[C---:B------:R-:W-:Y:S02]  /*c590*/  IMAD R234, R3.reuse, R234, R235 ;  /* 0x000000ea03ea7224 */ /* 0x040fe400078e02eb */
[--C-:B------:R-:W-:Y:S01]  /*c5a0*/  @!P2 IMAD.IADD R232, R232, 0x1, -R3.reuse ;  /* 0x00000001e8e8a824 */ /* 0x100fe200078e0a03 */
[----:B------:R-:W-:Y:S01]  /*c5b0*/  ISETP.GT.U32.AND P3, PT, R3, R230, PT ;  /* 0x000000e60300720c */ /* 0x000fe20003f64070 */
[----:B------:R-:W-:Y:S01]  /*c5c0*/  @!P1 IMAD.IADD R231, R231, 0x1, -R3 ;  /* 0x00000001e7e79824 */ /* 0x000fe200078e0a03 */
[C---:B------:R-:W-:Y:S01]  /*c5d0*/  ISETP.GT.U32.AND P1, PT, R3.reuse, R234, PT ;  /* 0x000000ea0300720c */ /* 0x040fe20003f24070 */
[----:B------:R-:W-:Y:S01]  /*c5e0*/  @!P4 IMAD.MOV R229, RZ, RZ, -R229 ;  /* 0x000000ffffe5c224 */ /* 0x000fe200078e0ae5 */
[----:B------:R-:W-:Y:S01]  /*c5f0*/  ISETP.GT.U32.AND P4, PT, R3, R232, PT ;  /* 0x000000e80300720c */ /* 0x000fe20003f84070 */
[----:B------:R-:W-:Y:S01]  /*c600*/  IMAD.HI.U32 R236, R5, R8, RZ ;  /* 0x0000000805ec7227 */ /* 0x000fe200078e00ff */
[----:B------:R-:W-:-:S03]  /*c610*/  ISETP.GE.AND P2, PT, R7, RZ, PT ;  /* 0x000000ff0700720c */ /* 0x000fc60003f46270 */
[----:B------:R-:W-:Y:S02]  /*c620*/  IMAD.MOV R236, RZ, RZ, -R236 ;  /* 0x000000ffffec7224 */ /* 0x000fe400078e0aec */
[----:B------:R-:W-:Y:S02]  /*c630*/  @!P6 IMAD.MOV R231, RZ, RZ, -R231 ;  /* 0x000000ffffe7e224 */ /* 0x000fe400078e0ae7 */
[--C-:B------:R-:W-:Y:S01]  /*c640*/  @!P3 IMAD.IADD R230, R230, 0x1, -R3.reuse ;  /* 0x00000001e6e6b824 */ /* 0x100fe200078e0a03 */
[C---:B------:R-:W-:Y:S01]  /*c650*/  ISETP.GT.U32.AND P3, PT, R3.reuse, R233, PT ;  /* 0x000000e90300720c */ /* 0x040fe20003f64070 */
[----:B------:R-:W-:Y:S01]  /*c660*/  IMAD R235, R3, R236, R8 ;  /* 0x000000ec03eb7224 */ /* 0x000fe200078e0208 */
[----:B------:R-:W-:Y:S01]  /*c670*/  IABS R8, R11 ;  /* 0x0000000b00087213 */ /* 0x000fe20000000000 */
[--C-:B------:R-:W-:Y:S01]  /*c680*/  @!P1 IMAD.IADD R234, R234, 0x1, -R3.reuse ;  /* 0x00000001eaea9824 */ /* 0x100fe200078e0a03 */
[----:B------:R-:W-:Y:S01]  /*c690*/  ISETP.GE.AND P1, PT, R2, RZ, PT ;  /* 0x000000ff0200720c */ /* 0x000fe20003f26270 */
[----:B------:R-:W-:Y:S01]  /*c6a0*/  @!P0 IMAD.MOV R230, RZ, RZ, -R230 ;  /* 0x000000ffffe68224 */ /* 0x000fe200078e0ae6 */
[----:B------:R-:W-:Y:S01]  /*c6b0*/  ISETP.GE.AND P0, PT, R6, RZ, PT ;  /* 0x000000ff0600720c */ /* 0x000fe20003f06270 */
[----:B------:R-:W-:Y:S01]  /*c6c0*/  @!P4 IMAD.IADD R232, R232, 0x1, -R3 ;  /* 0x00000001e8e8c824 */ /* 0x000fe200078e0a03 */
[----:B------:R-:W-:Y:S01]  /*c6d0*/  IABS R6, R244 ;  /* 0x000000f400067213 */ /* 0x000fe20000000000 */
[----:B------:R-:W-:Y:S01]  /*c6e0*/  IMAD.HI.U32 R7, R5, R239, RZ ;  /* 0x000000ef05077227 */ /* 0x000fe200078e00ff */
[----:B------:R-:W-:-:S02]  /*c6f0*/  ISETP.GT.U32.AND P4, PT, R3, R235, PT ;  /* 0x000000eb0300720c */ /* 0x000fc40003f84070 */
[----:B------:R-:W-:Y:S01]  /*c700*/  ISETP.GT.U32.AND P6, PT, R3, R234, PT ;  /* 0x000000ea0300720c */ /* 0x000fe20003fc4070 */
[----:B------:R-:W-:Y:S02]  /*c710*/  IMAD.MOV.U32 R236, RZ, RZ, R6 ;  /* 0x000000ffffec7224 */ /* 0x000fe400078e0006 */
[----:B------:R-:W-:-:S04]  /*c720*/  IMAD.HI.U32 R6, R5, R237, RZ ;  /* 0x000000ed05067227 */ /* 0x000fc800078e00ff */
[----:B------:R-:W-:-:S04]  /*c730*/  IMAD.HI.U32 R2, R5, R236, RZ ;  /* 0x000000ec05027227 */ /* 0x000fc800078e00ff */
[----:B------:R-:W-:Y:S02]  /*c740*/  IMAD.MOV R6, RZ, RZ, -R6 ;  /* 0x000000ffff067224 */ /* 0x000fe400078e0a06 */
[----:B------:R-:W-:Y:S02]  /*c750*/  IMAD.MOV R2, RZ, RZ, -R2 ;  /* 0x000000ffff027224 */ /* 0x000fe400078e0a02 */
[----:B------:R-:W-:Y:S01]  /*c760*/  @!P4 IMAD.IADD R235, R235, 0x1, -R3 ;  /* 0x00000001ebebc824 */ /* 0x000fe200078e0a03 */
[----:B------:R-:W-:Y:S01]  /*c770*/  ISETP.GE.AND P4, PT, R245, RZ, PT ;  /* 0x000000fff500720c */ /* 0x000fe20003f86270 */
[C---:B------:R-:W-:Y:S01]  /*c780*/  IMAD R237, R3.reuse, R6, R237 ;  /* 0x0000000603ed7224 */ /* 0x040fe200078e02ed */
[----:B------:R-:W-:Y:S01]  /*c790*/  IABS R245, R18 ;  /* 0x0000001200f57213 */ /* 0x000fe20000000000 */
[----:B------:R-:W-:Y:S02]  /*c7a0*/  @!P6 IMAD.IADD R234, R234, 0x1, -R3 ;  /* 0x00000001eaeae824 */ /* 0x000fe400078e0a03 */
[----:B------:R-:W-:Y:S01]  /*c7b0*/  @!P5 IMAD.MOV R232, RZ, RZ, -R232 ;  /* 0x000000ffffe8d224 */ /* 0x000fe200078e0ae8 */
[C---:B------:R-:W-:Y:S01]  /*c7c0*/  ISETP.GT.U32.AND P5, PT, R3.reuse, R235, PT ;  /* 0x000000eb0300720c */ /* 0x040fe20003fa4070 */
[C---:B------:R-:W-:Y:S01]  /*c7d0*/  IMAD R236, R3.reuse, R2, R236 ;  /* 0x0000000203ec7224 */ /* 0x040fe200078e02ec */
[----:B------:R-:W-:Y:S01]  /*c7e0*/  IABS R2, R246 ;  /* 0x000000f600027213 */ /* 0x000fe20000000000 */
[----:B------:R-:W-:Y:S01]  /*c7f0*/  @!P0 IMAD.MOV R234, RZ, RZ, -R234 ;  /* 0x000000ffffea8224 */ /* 0x000fe200078e0aea */
[----:B------:R-:W-:Y:S01]  /*c800*/  ISETP.GT.U32.AND P0, PT, R3, R237, PT ;  /* 0x000000ed0300720c */ /* 0x000fe20003f04070 */
[----:B------:R-:W-:Y:S01]  /*c810*/  IMAD.HI.U32 R6, R5, R240, RZ ;  /* 0x000000f005067227 */ /* 0x000fe200078e00ff */
[----:B------:R-:W-:-:S03]  /*c820*/  ISETP.GT.U32.AND P6, PT, R3, R236, PT ;  /* 0x000000ec0300720c */ /* 0x000fc60003fc4070 */
[----:B------:R-:W-:-:S04]  /*c830*/  IMAD.HI.U32 R238, R5, R2, RZ ;  /* 0x0000000205ee7227 */ /* 0x000fc800078e00ff */
[----:B------:R-:W-:Y:S02]  /*c840*/  IMAD.MOV R238, RZ, RZ, -R238 ;  /* 0x000000ffffee7224 */ /* 0x000fe400078e0aee */
[--C-:B------:R-:W-:Y:S01]  /*c850*/  @!P5 IMAD.IADD R235, R235, 0x1, -R3.reuse ;  /* 0x00000001ebebd824 */ /* 0x100fe200078e0a03 */
[----:B------:R-:W-:Y:S01]  /*c860*/  ISETP.GE.AND P5, PT, R249, RZ, PT ;  /* 0x000000fff900720c */ /* 0x000fe20003fa6270 */
[----:B------:R-:W-:Y:S01]  /*c870*/  IMAD R238, R3, R238, R2 ;  /* 0x000000ee03ee7224 */ /* 0x000fe200078e0202 */
[----:B------:R-:W-:Y:S01]  /*c880*/  IABS R249, R14 ;  /* 0x0000000e00f97213 */ /* 0x000fe20000000000 */
[----:B------:R-:W-:Y:S02]  /*c890*/  @!P0 IMAD.IADD R237, R237, 0x1, -R3 ;  /* 0x00000001eded8824 */ /* 0x000fe400078e0a03 */
[----:B------:R-:W-:Y:S01]  /*c8a0*/  @!P1 IMAD.MOV R235, RZ, RZ, -R235 ;  /* 0x000000ffffeb9224 */ /* 0x000fe200078e0aeb */
[----:B------:R-:W-:Y:S01]  /*c8b0*/  ISETP.GT.U32.AND P1, PT, R3, R238, PT ;  /* 0x000000ee0300720c */ /* 0x000fe20003f24070 */
[----:B------:R-:W-:Y:S01]  /*c8c0*/  IMAD.HI.U32 R2, R5, R241, RZ ;  /* 0x000000f105027227 */ /* 0x000fe200078e00ff */
[----:B------:R-:W-:-:S03]  /*c8d0*/  ISETP.GT.U32.AND P0, PT, R3, R237, PT ;  /* 0x000000ed0300720c */ /* 0x000fc60003f04070 */
[----:B------:R-:W-:Y:S02]  /*c8e0*/  IMAD.MOV R6, RZ, RZ, -R6 ;  /* 0x000000ffff067224 */ /* 0x000fe400078e0a06 */
[----:B------:R-:W-:Y:S02]  /*c8f0*/  IMAD.MOV R2, RZ, RZ, -R2 ;  /* 0x000000ffff027224 */ /* 0x000fe400078e0a02 */
[----:B------:R-:W-:Y:S02]  /*c900*/  IMAD R240, R3, R6, R240 ;  /* 0x0000000603f07224 */ /* 0x000fe400078e02f0 */
[----:B------:R-:W-:Y:S02]  /*c910*/  @!P3 IMAD.IADD R233, R233, 0x1, -R3 ;  /* 0x00000001e9e9b824 */ /* 0x000fe400078e0a03 */
[----:B------:R-:W-:Y:S02]  /*c920*/  IMAD R241, R3, R2, R241 ;  /* 0x0000000203f17224 */ /* 0x000fe400078e02f1 */
[--C-:B------:R-:W-:Y:S01]  /*c930*/  @!P0 IMAD.IADD R237, R237, 0x1, -R3.reuse ;  /* 0x00000001eded8824 */ /* 0x100fe200078e0a03 */
[C---:B------:R-:W-:Y:S01]  /*c940*/  ISETP.GT.U32.AND P3, PT, R3.reuse, R233, PT ;  /* 0x000000e90300720c */ /* 0x040fe20003f64070 */
[----:B------:R-:W-:Y:S01]  /*c950*/  @!P1 IMAD.IADD R238, R238, 0x1, -R3 ;  /* 0x00000001eeee9824 */ /* 0x000fe200078e0a03 */
[C---:B------:R-:W-:Y:S01]  /*c960*/  ISETP.GT.U32.AND P1, PT, R3.reuse, R240, PT ;  /* 0x000000f00300720c */ /* 0x040fe20003f24070 */
[----:B------:R-:W-:Y:S01]  /*c970*/  @!P4 IMAD.MOV R237, RZ, RZ, -R237 ;  /* 0x000000ffffedc224 */ /* 0x000fe200078e0aed */
[----:B------:R-:W-:Y:S01]  /*c980*/  ISETP.GT.U32.AND P4, PT, R3, R241, PT ;  /* 0x000000f10300720c */ /* 0x000fe20003f84070 */
[----:B------:R-:W-:-:S02]  /*c990*/  IMAD.MOV R7, RZ, RZ, -R7 ;  /* 0x000000ffff077224 */ /* 0x000fc400078e0a07 */
[----:B------:R-:W-:Y:S02]  /*c9a0*/  @!P6 IMAD.IADD R236, R236, 0x1, -R3 ;  /* 0x00000001ecece824 */ /* 0x000fe400078e0a03 */
[----:B------:R-:W-:Y:S02]  /*c9b0*/  IMAD R239, R3, R7, R239 ;  /* 0x0000000703ef7224 */ /* 0x000fe400078e02ef */
[----:B------:R-:W-:Y:S01]  /*c9c0*/  IMAD.HI.U32 R6, R5, R243, RZ ;  /* 0x000000f305067227 */ /* 0x000fe200078e00ff */
[C---:B------:R-:W-:Y:S02]  /*c9d0*/  ISETP.GT.U32.AND P6, PT, R3.reuse, R236, PT ;  /* 0x000000ec0300720c */ /* 0x040fe40003fc4070 */
[----:B------:R-:W-:Y:S01]  /*c9e0*/  ISETP.GT.U32.AND P0, PT, R3, R239, PT ;  /* 0x000000ef0300720c */ /* 0x000fe20003f04070 */
[--C-:B------:R-:W-:Y:S02]  /*c9f0*/  @!P1 IMAD.IADD R240, R240, 0x1, -R3.reuse ;  /* 0x00000001f0f09824 */ /* 0x100fe400078e0a03 */
[--C-:B------:R-:W-:Y:S01]  /*ca00*/  @!P3 IMAD.IADD R233, R233, 0x1, -R3.reuse ;  /* 0x00000001e9e9b824 */ /* 0x100fe200078e0a03 */
[----:B------:R-:W-:Y:S01]  /*ca10*/  ISETP.GE.AND P3, PT, R244, RZ, PT ;  /* 0x000000fff400720c */ /* 0x000fe20003f66270 */
[----:B------:R-:W-:Y:S01]  /*ca20*/  @!P4 IMAD.IADD R241, R241, 0x1, -R3 ;  /* 0x00000001f1f1c824 */ /* 0x000fe200078e0a03 */
[----:B------:R-:W-:Y:S01]  /*ca30*/  IABS R244, R19 ;  /* 0x0000001300f47213 */ /* 0x000fe20000000000 */
[----:B------:R-:W-:Y:S01]  /*ca40*/  IMAD.MOV R6, RZ, RZ, -R6 ;  /* 0x000000ffff067224 */ /* 0x000fe200078e0a06 */
[----:B------:R-:W-:Y:S01]  /*ca50*/  ISETP.GT.U32.AND P1, PT, R3, R240, PT ;  /* 0x000000f00300720c */ /* 0x000fe20003f24070 */
[----:B------:R-:W-:Y:S01]  /*ca60*/  IMAD.HI.U32 R7, R5, R242, RZ ;  /* 0x000000f205077227 */ /* 0x000fe200078e00ff */
[----:B------:R-:W-:-:S03]  /*ca70*/  ISETP.GT.U32.AND P4, PT, R3, R241, PT ;  /* 0x000000f10300720c */ /* 0x000fc60003f84070 */
[----:B------:R-:W-:-:S04]  /*ca80*/  IMAD.HI.U32 R2, R5, R244, RZ ;  /* 0x000000f405027227 */ /* 0x000fc800078e00ff */
[----:B------:R-:W-:Y:S02]  /*ca90*/  IMAD.MOV R2, RZ, RZ, -R2 ;  /* 0x000000ffff027224 */ /* 0x000fe400078e0a02 */
[----:B------:R-:W-:Y:S02]  /*caa0*/  IMAD R243, R3, R6, R243 ;  /* 0x0000000603f37224 */ /* 0x000fe400078e02f3 */
[--C-:B------:R-:W-:Y:S01]  /*cab0*/  @!P6 IMAD.IADD R236, R236, 0x1, -R3.reuse ;  /* 0x00000001ecece824 */ /* 0x100fe200078e0a03 */
[----:B------:R-:W-:Y:S01]  /*cac0*/  ISETP.GE.AND P6, PT, R247, RZ, PT ;  /* 0x000000fff700720c */ /* 0x000fe20003fc6270 */
[--C-:B------:R-:W-:Y:S01]  /*cad0*/  @!P0 IMAD.IADD R239, R239, 0x1, -R3.reuse ;  /* 0x00000001efef8824 */ /* 0x100fe200078e0a03 */
[----:B------:R-:W-:Y:S01]  /*cae0*/  IABS R247, R16 ;  /* 0x0000001000f77213 */ /* 0x000fe20000000000 */
[C---:B------:R-:W-:Y:S02]  /*caf0*/  IMAD R244, R3.reuse, R2, R244 ;  /* 0x0000000203f47224 */ /* 0x040fe400078e02f4 */
[--C-:B------:R-:W-:Y:S01]  /*cb00*/  @!P1 IMAD.IADD R240, R240, 0x1, -R3.reuse ;  /* 0x00000001f0f09824 */ /* 0x100fe200078e0a03 */
[C---:B------:R-:W-:Y:S01]  /*cb10*/  ISETP.GT.U32.AND P1, PT, R3.reuse, R243, PT ;  /* 0x000000f30300720c */ /* 0x040fe20003f24070 */
[----:B------:R-:W-:Y:S01]  /*cb20*/  @!P3 IMAD.MOV R236, RZ, RZ, -R236 ;  /* 0x000000ffffecb224 */ /* 0x000fe200078e0aec */
[----:B------:R-:W-:Y:S01]  /*cb30*/  ISETP.GT.U32.AND P3, PT, R3, R238, PT ;  /* 0x000000ee0300720c */ /* 0x000fe20003f64070 */
[----:B------:R-:W-:Y:S01]  /*cb40*/  @!P4 IMAD.IADD R241, R241, 0x1, -R3 ;  /* 0x00000001f1f1c824 */ /* 0x000fe200078e0a03 */
[C---:B------:R-:W-:Y:S01]  /*cb50*/  ISETP.GT.U32.AND P0, PT, R3.reuse, R239, PT ;  /* 0x000000ef0300720c */ /* 0x040fe20003f04070 */
[----:B------:R-:W-:Y:S01]  /*cb60*/  IMAD.MOV R7, RZ, RZ, -R7 ;  /* 0x000000ffff077224 */ /* 0x000fe200078e0a07 */
[----:B------:R-:W-:Y:S01]  /*cb70*/  ISETP.GT.U32.AND P4, PT, R3, R244, PT ;  /* 0x000000f40300720c */ /* 0x000fe20003f84070 */
[----:B------:R-:W-:-:S04]  /*cb80*/  IMAD.HI.U32 R2, R5, R245, RZ ;  /* 0x000000f505027227 */ /* 0x000fc800078e00ff */
[----:B------:R-:W-:Y:S01]  /*cb90*/  @!P2 IMAD.MOV R233, RZ, RZ, -R233 ;  /* 0x000000ffffe9a224 */ /* 0x000fe200078e0ae9 */
[----:B------:R-:W-:Y:S01]  /*cba0*/  ISETP.GE.AND P2, PT, R246, RZ, PT ;  /* 0x000000fff600720c */ /* 0x000fe20003f46270 */
[----:B------:R-:W-:Y:S01]  /*cbb0*/  IMAD R242, R3, R7, R242 ;  /* 0x0000000703f27224 */ /* 0x000fe200078e02f2 */
[----:B------:R-:W-:Y:S01]  /*cbc0*/  IABS R246, R17 ;  /* 0x0000001100f67213 */ /* 0x000fe20000000000 */
[--C-:B------:R-:W-:Y:S02]  /*cbd0*/  @!P1 IMAD.IADD R243, R243, 0x1, -R3.reuse ;  /* 0x00000001f3f39824 */ /* 0x100fe400078e0a03 */
[----:B------:R-:W-:Y:S02]  /*cbe0*/  IMAD.MOV R2, RZ, RZ, -R2 ;  /* 0x000000ffff027224 */ /* 0x000fe400078e0a02 */
[--C-:B------:R-:W-:Y:S01]  /*cbf0*/  @!P3 IMAD.IADD R238, R238, 0x1, -R3.reuse ;  /* 0x00000001eeeeb824 */ /* 0x100fe200078e0a03 */
[----:B------:R-:W-:Y:S01]  /*cc00*/  ISETP.GE.AND P3, PT, R248, RZ, PT ;  /* 0x000000fff800720c */ /* 0x000fe20003f66270 */
[--C-:B------:R-:W-:Y:S01]  /*cc10*/  @!P0 IMAD.IADD R239, R239, 0x1, -R3.reuse ;  /* 0x00000001efef8824 */ /* 0x100fe200078e0a03 */
[C---:B------:R-:W-:Y:S01]  /*cc20*/  ISETP.GT.U32.AND P0, PT, R3.reuse, R242, PT ;  /* 0x000000f20300720c */ /* 0x040fe20003f04070 */
[----:B------:R-:W-:Y:S01]  /*cc30*/  @!P4 IMAD.IADD R244, R244, 0x1, -R3 ;  /* 0x00000001f4f4c824 */ /* 0x000fe200078e0a03 */
[C---:B------:R-:W-:Y:S01]  /*cc40*/  ISETP.GT.U32.AND P4, PT, R3.reuse, R243, PT ;  /* 0x000000f30300720c */ /* 0x040fe20003f84070 */
[----:B------:R-:W-:Y:S01]  /*cc50*/  IMAD R245, R3, R2, R245 ;  /* 0x0000000203f57224 */ /* 0x000fe200078e02f5 */
[----:B------:R-:W-:Y:S01]  /*cc60*/  IABS R248, R15 ;  /* 0x0000000f00f87213 */ /* 0x000fe20000000000 */
[----:B------:R-:W-:-:S04]  /*cc70*/  IMAD.HI.U32 R2, R5, R246, RZ ;  /* 0x000000f605027227 */ /* 0x000fc800078e00ff */
[----:B------:R-:W-:Y:S02]  /*cc80*/  IMAD.MOV R2, RZ, RZ, -R2 ;  /* 0x000000ffff027224 */ /* 0x000fe400078e0a02 */
[----:B------:R-:W-:-:S04]  /*cc90*/  IMAD.HI.U32 R7, R5, R248, RZ ;  /* 0x000000f805077227 */ /* 0x000fc800078e00ff */
[----:B------:R-:W-:Y:S02]  /*cca0*/  IMAD R246, R3, R2, R246 ;  /* 0x0000000203f67224 */ /* 0x000fe400078e02f6 */
[----:B------:R-:W-:Y:S02]  /*ccb0*/  IMAD.MOV R2, RZ, RZ, -R7 ;  /* 0x000000ffff027224 */ /* 0x000fe400078e0a07 */
[--C-:B------:R-:W-:Y:S01]  /*ccc0*/  @!P0 IMAD.IADD R242, R242, 0x1, -R3.reuse ;  /* 0x00000001f2f28824 */ /* 0x100fe200078e0a03 */
[----:B------:R-:W-:Y:S01]  /*ccd0*/  ISETP.GE.AND P0, PT, R252, RZ, PT ;  /* 0x000000fffc00720c */ /* 0x000fe20003f06270 */
[----:B------:R-:W-:Y:S01]  /*cce0*/  @!P4 IMAD.IADD R243, R243, 0x1, -R3 ;  /* 0x00000001f3f3c824 */ /* 0x000fe200078e0a03 */
[C---:B------:R-:W-:Y:S01]  /*ccf0*/  ISETP.GT.U32.AND P4, PT, R3.reuse, R246, PT ;  /* 0x000000f60300720c */ /* 0x040fe20003f84070 */
[C---:B------:R-:W-:Y:S01]  /*cd00*/  IMAD R248, R3.reuse, R2, R248 ;  /* 0x0000000203f87224 */ /* 0x040fe200078e02f8 */
[----:B------:R-:W-:Y:S01]  /*cd10*/  ISETP.GT.U32.AND P1, PT, R3, R242, PT ;  /* 0x000000f20300720c */ /* 0x000fe20003f24070 */
[----:B------:R-:W-:Y:S01]  /*cd20*/  IMAD.HI.U32 R2, R5, R249, RZ ;  /* 0x000000f905027227 */ /* 0x000fe200078e00ff */
[----:B------:R-:W-:-:S03]  /*cd30*/  IABS R252, R9 ;  /* 0x0000000900fc7213 */ /* 0x000fc60000000000 */
[----:B------:R-:W-:Y:S02]  /*cd40*/  IMAD.MOV R2, RZ, RZ, -R2 ;  /* 0x000000ffff027224 */ /* 0x000fe400078e0a02 */
[----:B------:R-:W-:-:S04]  /*cd50*/  IMAD.HI.U32 R6, R5, R247, RZ ;  /* 0x000000f705067227 */ /* 0x000fc800078e00ff */
[----:B------:R-:W-:Y:S02]  /*cd60*/  IMAD R249, R3, R2, R249 ;  /* 0x0000000203f97224 */ /* 0x000fe400078e02f9 */
[----:B------:R-:W-:Y:S02]  /*cd70*/  @!P4 IMAD.IADD R246, R246, 0x1, -R3 ;  /* 0x00000001f6f6c824 */ /* 0x000fe400078e0a03 */
[----:B------:R-:W-:Y:S01]  /*cd80*/  IMAD.HI.U32 R2, R5, R250, RZ ;  /* 0x000000fa05027227 */ /* 0x000fe200078e00ff */
[----:B------:R-:W-:-:S03]  /*cd90*/  ISETP.GT.U32.AND P4, PT, R3, R249, PT ;  /* 0x000000f90300720c */ /* 0x000fc60003f84070 */
[--C-:B------:R-:W-:Y:S01]  /*cda0*/  @!P1 IMAD.IADD R242, R242, 0x1, -R3.reuse ;  /* 0x00000001f2f29824 */ /* 0x100fe200078e0a03 */
[C---:B------:R-:W-:Y:S01]  /*cdb0*/  ISETP.GT.U32.AND P1, PT, R3.reuse, R245, PT ;  /* 0x000000f50300720c */ /* 0x040fe20003f24070 */
[----:B------:R-:W-:Y:S02]  /*cdc0*/  IMAD.MOV R2, RZ, RZ, -R2 ;  /* 0x000000ffff027224 */ /* 0x000fe400078e0a02 */
[----:B------:R-:W-:Y:S01]  /*cdd0*/  @!P2 IMAD.MOV R238, RZ, RZ, -R238 ;  /* 0x000000ffffeea224 */ /* 0x000fe200078e0aee */
[C---:B------:R-:W-:Y:S01]  /*cde0*/  ISETP.GT.U32.AND P2, PT, R3.reuse, R244, PT ;  /* 0x000000f40300720c */ /* 0x040fe20003f44070 */
[----:B------:R-:W-:Y:S01]  /*cdf0*/  IMAD R250, R3, R2, R250 ;  /* 0x0000000203fa7224 */ /* 0x000fe200078e02fa */
[----:B------:R-:W-:Y:S01]  /*ce00*/  IABS R2, R12 ;  /* 0x0000000c00027213 */ /* 0x000fe20000000000 */
[----:B------:R-:W-:Y:S02]  /*ce10*/  IMAD.MOV R6, RZ, RZ, -R6 ;  /* 0x000000ffff067224 */ /* 0x000fe400078e0a06 */
[----:B------:R-:W-:Y:S01]  /*ce20*/  @!P4 IMAD.IADD R249, R249, 0x1, -R3 ;  /* 0x00000001f9f9c824 */ /* 0x000fe200078e0a03 */
[C---:B------:R-:W-:Y:S01]  /*ce30*/  ISETP.GT.U32.AND P4, PT, R3.reuse, R250, PT ;  /* 0x000000fa0300720c */ /* 0x040fe20003f84070 */
[----:B------:R-:W-:-:S02]  /*ce40*/  IMAD R247, R3, R6, R247 ;  /* 0x0000000603f77224 */ /* 0x000fc400078e02f7 */
[----:B------:R-:W-:-:S04]  /*ce50*/  IMAD.HI.U32 R6, R5, R251, RZ ;  /* 0x000000fb05067227 */ /* 0x000fc800078e00ff */
[--C-:B------:R-:W-:Y:S01]  /*ce60*/  @!P1 IMAD.IADD R245, R245, 0x1, -R3.reuse ;  /* 0x00000001f5f59824 */ /* 0x100fe200078e0a03 */
[C---:B------:R-:W-:Y:S01]  /*ce70*/  ISETP.GT.U32.AND P1, PT, R3.reuse, R248, PT ;  /* 0x000000f80300720c */ /* 0x040fe20003f24070 */
[----:B------:R-:W-:Y:S02]  /*ce80*/  IMAD.MOV R6, RZ, RZ, -R6 ;  /* 0x000000ffff067224 */ /* 0x000fe400078e0a06 */
[----:B------:R-:W-:Y:S01]  /*ce90*/  @!P2 IMAD.IADD R244, R244, 0x1, -R3 ;  /* 0x00000001f4f4a824 */ /* 0x000fe200078e0a03 */
[C---:B------:R-:W-:Y:S01]  /*cea0*/  ISETP.GT.U32.AND P2, PT, R3.reuse, R247, PT ;  /* 0x000000f70300720c */ /* 0x040fe20003f44070 */
[----:B------:R-:W-:Y:S01]  /*ceb0*/  IMAD R251, R3, R6, R251 ;  /* 0x0000000603fb7224 */ /* 0x000fe200078e02fb */
[----:B------:R-:W-:Y:S01]  /*cec0*/  IABS R6, R4 ;  /* 0x0000000400067213 */ /* 0x000fe20000000000 */
        /* <DEDUP_REMOVED lines=8> */
[----:B------:R-:W-:Y:S01]  /*cf50*/  @!P2 IMAD.IADD R247, R247, 0x1, -R3 ;  /* 0x00000001f7f7a824 */ /* 0x000fe200078e0a03 */
[----:B------:R-:W-:Y:S01]  /*cf60*/  ISETP.GE.AND P2, PT, R20, RZ, PT ;  /* 0x000000ff1400720c */ /* 0x000fe20003f46270 */
[----:B------:R-:W-:Y:S01]  /*cf70*/  IMAD.HI.U32 R20, R5, R2, RZ ;  /* 0x0000000205147227 */ /* 0x000fe200078e00ff */
[----:B------:R-:W-:-:S03]  /*cf80*/  IABS R19, R10 ;  /* 0x0000000a00137213 */ /* 0x000fc60000000000 */
[----:B0-----:R-:W-:-:S04]  /*cf90*/  IMAD.HI.U32 R23, R5, R6, RZ ;  /* 0x0000000605177227 */ /* 0x001fc800078e00ff */
[----:B------:R-:W-:-:S04]  /*cfa0*/  IMAD.HI.U32 R22, R5, R7, RZ ;  /* 0x0000000705167227 */ /* 0x000fc800078e00ff */
[----:B------:R-:W-:Y:S01]  /*cfb0*/  @!P4 IMAD.IADD R251, R251, 0x1, -R3 ;  /* 0x00000001fbfbc824 */ /* 0x000fe200078e0a03 */
[----:B------:R-:W-:Y:S01]  /*cfc0*/  ISETP.GT.U32.AND P4, PT, R3, R245, PT ;  /* 0x000000f50300720c */ /* 0x000fe20003f84070 */
[----:B------:R-:W-:-:S04]  /*cfd0*/  IMAD.HI.U32 R21, R5, R8, RZ ;  /* 0x0000000805157227 */ /* 0x000fc800078e00ff */
[----:B------:R-:W-:Y:S02]  /*cfe0*/  IMAD.MOV R20, RZ, RZ, -R20 ;  /* 0x000000ffff147224 */ /* 0x000fe400078e0a14 */
[----:B------:R-:W-:Y:S02]  /*cff0*/  IMAD.MOV R23, RZ, RZ, -R23 ;  /* 0x000000ffff177224 */ /* 0x000fe400078e0a17 */
[----:B------:R-:W-:Y:S02]  /*d000*/  IMAD.MOV R22, RZ, RZ, -R22 ;  /* 0x000000ffff167224 */ /* 0x000fe400078e0a16 */
[----:B------:R-:W-:Y:S01]  /*d010*/  @!P1 IMAD.MOV R244, RZ, RZ, -R244 ;  /* 0x000000fffff49224 */ /* 0x000fe200078e0af4 */
[C---:B------:R-:W-:Y:S01]  /*d020*/  ISETP.GT.U32.AND P1, PT, R3.reuse, R250, PT ;  /* 0x000000fa0300720c */ /* 0x040fe20003f24070 */
[----:B------:R-:W-:Y:S02]  /*d030*/  IMAD.MOV R21, RZ, RZ, -R21 ;  /* 0x000000ffff157224 */ /* 0x000fe400078e0a15 */
[----:B------:R-:W-:-:S02]  /*d040*/  IMAD R2, R3, R20, R2 ;  /* 0x0000001403027224 */ /* 0x000fc400078e0202 */
[----:B------:R-:W-:-:S04]  /*d050*/  IMAD.HI.U32 R20, R5, R19, RZ ;  /* 0x0000001305147227 */ /* 0x000fc800078e00ff */
[C---:B------:R-:W-:Y:S02]  /*d060*/  IMAD R5, R3.reuse, R23, R6 ;  /* 0x0000001703057224 */ /* 0x040fe400078e0206 */
[C---:B------:R-:W-:Y:S01]  /*d070*/  IMAD R6, R3.reuse, R22, R7 ;  /* 0x0000001603067224 */ /* 0x040fe200078e0207 */
[----:B------:R-:W2:Y:S01]  /*d080*/  LDL.LU R23, [R1+0xe90] ;  /* 0x000e900001177983 */ /* 0x000ea20000300800 */
[----:B------:R-:W-:Y:S02]  /*d090*/  IMAD R7, R3, R21, R8 ;  /* 0x0000001503077224 */ /* 0x000fe400078e0208 */
[----:B------:R-:W-:Y:S01]  /*d0a0*/  IMAD.MOV R8, RZ, RZ, -R20 ;  /* 0x000000ffff087224 */ /* 0x000fe200078e0a14 */
[----:B------:R-:W3:Y:S01]  /*d0b0*/  LDL.LU R22, [R1+0xe8c] ;  /* 0x000e8c0001167983 */ /* 0x000ee20000300800 */
[----:B------:R-:W-:Y:S01]  /*d0c0*/  @!P4 IMAD.IADD R245, R245, 0x1, -R3 ;  /* 0x00000001f5f5c824 */ /* 0x000fe200078e0a03 */
[C---:B------:R-:W-:Y:S01]  /*d0d0*/  ISETP.GT.U32.AND P4, PT, R3.reuse, R252, PT ;  /* 0x000000fc0300720c */ /* 0x040fe20003f84070 */
[----:B------:R-:W-:Y:S01]  /*d0e0*/  IMAD R8, R3, R8, R19 ;  /* 0x0000000803087224 */ /* 0x000fe200078e0213 */
[----:B------:R-:W4:Y:S01]  /*d0f0*/  LDL.LU R21, [R1+0xe88] ;  /* 0x000e880001157983 */ /* 0x000f220000300800 */
[----:B------:R-:W-:-:S02]  /*d100*/  @!P1 IMAD.IADD R250, R250, 0x1, -R3 ;  /* 0x00000001fafa9824 */ /* 0x000fc400078e0a03 */
[----:B------:R-:W-:Y:S01]  /*d110*/  @!P5 IMAD.MOV R239, RZ, RZ, -R239 ;  /* 0x000000ffffefd224 */ /* 0x000fe200078e0aef */
[C---:B------:R-:W-:Y:S01]  /*d120*/  ISETP.GT.U32.AND P1, PT, R3.reuse, R8, PT ;  /* 0x000000080300720c */ /* 0x040fe20003f24070 */
[----:B------:R-:W-:Y:S01]  /*d130*/  @!P3 IMAD.MOV R241, RZ, RZ, -R241 ;  /* 0x000000fffff1b224 */ /* 0x000fe200078e0af1 */
[C---:B------:R-:W-:Y:S01]  /*d140*/  ISETP.GT.U32.AND P5, PT, R3.reuse, R246, PT ;  /* 0x000000f60300720c */ /* 0x040fe20003fa4070 */
[----:B------:R-:W-:Y:S01]  /*d150*/  @!P0 IMAD.MOV R242, RZ, RZ, -R242 ;  /* 0x000000fffff28224 */ /* 0x000fe200078e0af2 */
[C---:B------:R-:W-:Y:S01]  /*d160*/  ISETP.GT.U32.AND P3, PT, R3.reuse, R247, PT ;  /* 0x000000f70300720c */ /* 0x040fe20003f64070 */
[----:B------:R-:W-:Y:S01]  /*d170*/  @!P2 IMAD.MOV R243, RZ, RZ, -R243 ;  /* 0x000000fffff3a224 */ /* 0x000fe200078e0af3 */
[C---:B------:R-:W-:Y:S01]  /*d180*/  ISETP.GT.U32.AND P0, PT, R3.reuse, R248, PT ;  /* 0x000000f80300720c */ /* 0x040fe20003f04070 */
[--C-:B------:R-:W-:Y:S01]  /*d190*/  @!P4 IMAD.IADD R252, R252, 0x1, -R3.reuse ;  /* 0x00000001fcfcc824 */ /* 0x100fe200078e0a03 */
[C---:B------:R-:W-:Y:S01]  /*d1a0*/  ISETP.GT.U32.AND P2, PT, R3.reuse, R249, PT ;  /* 0x000000f90300720c */ /* 0x040fe20003f44070 */
[----:B------:R-:W-:Y:S01]  /*d1b0*/  @!P6 IMAD.MOV R240, RZ, RZ, -R240 ;  /* 0x000000fffff0e224 */ /* 0x000fe200078e0af0 */
[----:B------:R-:W2:Y:S03]  /*d1c0*/  LDL.LU R20, [R1+0xe84] ;  /* 0x000e840001147983 */ /* 0x000ea60000300800 */
[--C-:B------:R-:W-:Y:S01]  /*d1d0*/  @!P1 IMAD.IADD R8, R8, 0x1, -R3.reuse ;  /* 0x0000000108089824 */ /* 0x100fe200078e0a03 */
[C---:B------:R-:W-:Y:S01]  /*d1e0*/  ISETP.GT.U32.AND P1, PT, R3.reuse, R252, PT ;  /* 0x000000fc0300720c */ /* 0x040fe20003f24070 */
[--C-:B------:R-:W-:Y:S01]  /*d1f0*/  @!P5 IMAD.IADD R246, R246, 0x1, -R3.reuse ;  /* 0x00000001f6f6d824 */ /* 0x100fe200078e0a03 */
[----:B------:R-:W-:Y:S01]  /*d200*/  ISETP.GT.U32.AND P5, PT, R3, R2, PT ;  /* 0x000000020300720c */ /* 0x000fe20003fa4070 */
[--C-:B------:R-:W-:Y:S01]  /*d210*/  @!P3 IMAD.IADD R247, R247, 0x1, -R3.reuse ;  /* 0x00000001f7f7b824 */ /* 0x100fe200078e0a03 */
[C---:B------:R-:W-:Y:S01]  /*d220*/  ISETP.GT.U32.AND P3, PT, R3.reuse, R5, PT ;  /* 0x000000050300720c */ /* 0x040fe20003f64070 */
[--C-:B------:R-:W-:Y:S01]  /*d230*/  @!P0 IMAD.IADD R248, R248, 0x1, -R3.reuse ;  /* 0x00000001f8f88824 */ /* 0x100fe200078e0a03 */
[----:B------:R-:W-:Y:S01]  /*d240*/  ISETP.GT.U32.AND P0, PT, R3, R6, PT ;  /* 0x000000060300720c */ /* 0x000fe20003f04070 */
[----:B------:R-:W-:Y:S01]  /*d250*/  @!P2 IMAD.IADD R249, R249, 0x1, -R3 ;  /* 0x00000001f9f9a824 */ /* 0x000fe200078e0a03 */
[C---:B------:R-:W-:Y:S01]  /*d260*/  ISETP.GT.U32.AND P6, PT, R3.reuse, R251, PT ;  /* 0x000000fb0300720c */ /* 0x040fe20003fc4070 */
[----:B------:R-:W3:Y:S01]  /*d270*/  LDL.LU R19, [R1+0xe80] ;  /* 0x000e800001137983 */ /* 0x000ee20000300800 */
[----:B------:R-:W-:-:S03]  /*d280*/  ISETP.GT.U32.AND P2, PT, R3, R7, PT ;  /* 0x000000070300720c */ /* 0x000fc60003f44070 */
[--C-:B------:R-:W-:Y:S01]  /*d290*/  @!P1 IMAD.IADD R252, R252, 0x1, -R3.reuse ;  /* 0x00000001fcfc9824 */ /* 0x100fe200078e0a03 */
[----:B------:R-:W-:Y:S01]  /*d2a0*/  ISETP.GE.AND P1, PT, R9, RZ, PT ;  /* 0x000000ff0900720c */ /* 0x000fe20003f26270 */
[--C-:B------:R-:W-:Y:S01]  /*d2b0*/  @!P5 IMAD.IADD R2, R2, 0x1, -R3.reuse ;  /* 0x000000010202d824 */ /* 0x100fe200078e0a03 */
[----:B------:R-:W-:Y:S01]  /*d2c0*/  ISETP.GE.AND P5, PT, R16, RZ, PT ;  /* 0x000000ff1000720c */ /* 0x000fe20003fa6270 */
[----:B------:R-:W0:Y:S01]  /*d2d0*/  LDC R9, c[0x0][0x230] ;  /* 0x00008c00ff097b82 */ /* 0x000e220000000800 */
[----:B------:R-:W-:Y:S01]  /*d2e0*/  ISETP.GE.AND P4, PT, R17, RZ, PT ;  /* 0x000000ff1100720c */ /* 0x000fe20003f86270 */
[--C-:B------:R-:W-:Y:S01]  /*d2f0*/  @!P3 IMAD.IADD R5, R5, 0x1, -R3.reuse ;  /* 0x000000010505b824 */ /* 0x100fe200078e0a03 */
[----:B------:R-:W-:Y:S01]  /*d300*/  ISETP.GE.AND P3, PT, R15, RZ, PT ;  /* 0x000000ff0f00720c */ /* 0x000fe20003f66270 */
[--C-:B------:R-:W-:Y:S01]  /*d310*/  @!P0 IMAD.IADD R6, R6, 0x1, -R3.reuse ;  /* 0x0000000106068824 */ /* 0x100fe200078e0a03 */
[----:B------:R-:W-:Y:S01]  /*d320*/  ISETP.GE.AND P0, PT, R14, RZ, PT ;  /* 0x000000ff0e00720c */ /* 0x000fe20003f06270 */
[--C-:B------:R-:W-:Y:S01]  /*d330*/  @!P6 IMAD.IADD R251, R251, 0x1, -R3.reuse ;  /* 0x00000001fbfbe824 */ /* 0x100fe200078e0a03 */
[----:B------:R-:W-:Y:S01]  /*d340*/  ISETP.GE.AND P6, PT, R18, RZ, PT ;  /* 0x000000ff1200720c */ /* 0x000fe20003fc6270 */
[----:B------:R-:W-:Y:S01]  /*d350*/  @!P2 IMAD.IADD R7, R7, 0x1, -R3 ;  /* 0x000000010707a824 */ /* 0x000fe200078e0a03 */
[----:B------:R-:W4:Y:S03]  /*d360*/  LDL.LU R18, [R1+0xe7c] ;  /* 0x000e7c0001127983 */ /* 0x000f260000300800 */
[----:B------:R-:W-:Y:S01]  /*d370*/  @!P5 IMAD.MOV R247, RZ, RZ, -R247 ;  /* 0x000000fffff7d224 */ /* 0x000fe200078e0af7 */
[C---:B------:R-:W-:Y:S01]  /*d380*/  ISETP.GT.U32.AND P5, PT, R3.reuse, R5, PT ;  /* 0x000000050300720c */ /* 0x040fe20003fa4070 */
[----:B------:R-:W-:Y:S01]  /*d390*/  @!P4 IMAD.MOV R246, RZ, RZ, -R246 ;  /* 0x000000fffff6c224 */ /* 0x000fe200078e0af6 */
[C---:B------:R-:W-:Y:S01]  /*d3a0*/  ISETP.GT.U32.AND P4, PT, R3.reuse, R2, PT ;  /* 0x000000020300720c */ /* 0x040fe20003f84070 */
[----:B------:R-:W-:Y:S01]  /*d3b0*/  @!P3 IMAD.MOV R248, RZ, RZ, -R248 ;  /* 0x000000fffff8b224 */ /* 0x000fe200078e0af8 */
[C---:B------:R-:W-:Y:S01]  /*d3c0*/  ISETP.GT.U32.AND P3, PT, R3.reuse, R6, PT ;  /* 0x000000060300720c */ /* 0x040fe20003f64070 */
[----:B------:R-:W-:Y:S01]  /*d3d0*/  @!P0 IMAD.MOV R249, RZ, RZ, -R249 ;  /* 0x000000fffff98224 */ /* 0x000fe200078e0af9 */
[----:B------:R-:W2:Y:S01]  /*d3e0*/  LDL.LU R17, [R1+0xe78] ;  /* 0x000e780001117983 */ /* 0x000ea20000300800 */
[----:B------:R-:W-:-:S03]  /*d3f0*/  ISETP.GT.U32.AND P0, PT, R3, R7, PT ;  /* 0x000000070300720c */ /* 0x000fc60003f04070 */
[----:B------:R-:W3:Y:S01]  /*d400*/  LDL.LU R16, [R1+0xe74] ;  /* 0x000e740001107983 */ /* 0x000ee20000300800 */
[----:B------:R-:W-:Y:S01]  /*d410*/  ISETP.GE.AND P2, PT, R125, RZ, PT ;  /* 0x000000ff7d00720c */ /* 0x000fe20003f46270 */
[----:B0-----:R-:W-:Y:S02]  /*d420*/  VIADD R9, R9, 0x7f ;  /* 0x0000007f09097836 */ /* 0x001fe40000000000 */
[----:B------:R-:W4:Y:S04]  /*d430*/  LDL.LU R15, [R1+0xe70] ;  /* 0x000e7000010f7983 */ /* 0x000f280000300800 */
[----:B------:R-:W2:Y:S01]  /*d440*/  LDL.LU R14, [R1+0xe6c] ;  /* 0x000e6c00010e7983 */ /* 0x000ea20000300800 */
[----:B------:R-:W-:-:S03]  /*d450*/  @!P6 IMAD.MOV R245, RZ, RZ, -R245 ;  /* 0x000000fffff5e224 */ /* 0x000fc600078e0af5 */
[----:B------:R-:W3:Y:S01]  /*d460*/  LDL.LU R125, [R1+0xe68] ;  /* 0x000e6800017d7983 */ /* 0x000ee20000300800 */
[--C-:B------:R-:W-:Y:S01]  /*d470*/  @!P5 IMAD.IADD R5, R5, 0x1, -R3.reuse ;  /* 0x000000010505d824 */ /* 0x100fe200078e0a03 */
[----:B------:R-:W-:Y:S01]  /*d480*/  ISETP.GE.AND P6, PT, R13, RZ, PT ;  /* 0x000000ff0d00720c */ /* 0x000fe20003fc6270 */
[----:B------:R-:W-:Y:S01]  /*d490*/  @!P4 IMAD.IADD R2, R2, 0x1, -R3 ;  /* 0x000000010202c824 */ /* 0x000fe200078e0a03 */
[----:B------:R-:W-:Y:S01]  /*d4a0*/  ISETP.GE.AND P5, PT, R4, RZ, PT ;  /* 0x000000ff0400720c */ /* 0x000fe20003fa6270 */
[----:B------:R-:W4:Y:S01]  /*d4b0*/  LDL.LU R13, [R1+0x1c] ;  /* 0x00001c00010d7983 */ /* 0x000f220000300800 */
[----:B------:R-:W-:Y:S01]  /*d4c0*/  SHF.R.S32.HI R4, RZ, 0x1f, R9 ;  /* 0x0000001fff047819 */ /* 0x000fe20000011409 */
[--C-:B------:R-:W-:Y:S01]  /*d4d0*/  @!P3 IMAD.IADD R6, R6, 0x1, -R3.reuse ;  /* 0x000000010606b824 */ /* 0x100fe200078e0a03 */
[----:B------:R-:W-:Y:S01]  /*d4e0*/  ISETP.GE.AND P4, PT, R12, RZ, PT ;  /* 0x000000ff0c00720c */ /* 0x000fe20003f86270 */
[----:B------:R-:W-:Y:S01]  /*d4f0*/  @!P0 IMAD.IADD R7, R7, 0x1, -R3 ;  /* 0x0000000107078824 */ /* 0x000fe200078e0a03 */
[----:B------:R-:W2:Y:S01]  /*d500*/  LDL.LU R12, [R1+0x18] ;  /* 0x00001800010c7983 */ /* 0x000ea20000300800 */
[----:B------:R-:W-:Y:S01]  /*d510*/  ISETP.GE.AND P3, PT, R11, RZ, PT ;  /* 0x000000ff0b00720c */ /* 0x000fe20003f66270 */
[----:B------:R-:W-:Y:S01]  /*d520*/  @!P2 IMAD.MOV R250, RZ, RZ, -R250 ;  /* 0x000000fffffaa224 */ /* 0x000fe200078e0afa */
[----:B------:R-:W-:Y:S01]  /*d530*/  LEA.HI R4, R4, R9, RZ, 0x7 ;  /* 0x0000000904047211 */ /* 0x000fe200078f38ff */
[----:B------:R-:W2:Y:S01]  /*d540*/  LDL.LU R11, [R1+0x14] ;  /* 0x00001400010b7983 */ /* 0x000ea20000300800 */
[----:B------:R-:W-:-:S02]  /*d550*/  ISETP.GE.AND P0, PT, R10, RZ, PT ;  /* 0x000000ff0a00720c */ /* 0x000fc40003f06270 */
[----:B------:R-:W-:Y:S01]  /*d560*/  ISETP.GT.U32.AND P2, PT, R3, R8, PT ;  /* 0x000000080300720c */ /* 0x000fe20003f44070 */
[----:B------:R-:W2:Y:S04]  /*d570*/  LDL.LU R10, [R1+0x10] ;  /* 0x00001000010a7983 */ /* 0x000ea80000300800 */
[----:B------:R-:W2:Y:S04]  /*d580*/  LDL.LU R9, [R1+0xc] ;  /* 0x00000c0001097983 */ /* 0x000ea80000300800 */
[----:B------:R-:W2:Y:S04]  /*d590*/  LDL.LU R4, [R1+0x8] ;  /* 0x0000080001047983 */ /* 0x000ea80000300800 */
[----:B------:R-:W-:-:S02]  /*d5a0*/  @!P2 IMAD.IADD R8, R8, 0x1, -R3 ;  /* 0x000000010808a824 */ /* 0x000fc400078e0a03 */
[----:B------:R-:W0:Y:S01]  /*d5b0*/  S2R R3, SR_TID.X ;  /* 0x0000000000037919 */ /* 0x000e220000002100 */
[----:B------:R-:W-:Y:S01]  /*d5c0*/  ISETP.GE.AND P2, PT, R0, RZ, PT ;  /* 0x000000ff0000720c */ /* 0x000fe20003f46270 */
[----:B------:R-:W-:Y:S01]  /*d5d0*/  @!P1 IMAD.MOV R252, RZ, RZ, -R252 ;  /* 0x000000fffffc9224 */ /* 0x000fe200078e0afc */
[----:B------:R1:W-:Y:S01]  /*d5e0*/  STL [R1+0xe2c], R0 ;  /* 0x000e2c0001007387 */ /* 0x0003e20000100800 */
[----:B------:R-:W-:Y:S01]  /*d5f0*/  @!P6 IMAD.MOV R251, RZ, RZ, -R251 ;  /* 0x000000fffffbe224 */ /* 0x000fe200078e0afb */
[----:B0-----:R-:W-:-:S05]  /*d600*/  LOP3.LUT R3, R3, 0x7f, RZ, 0xc0, !PT ;  /* 0x0000007f03037812 */ /* 0x001fca00078ec0ff */
[----:B-1----:R-:W-:-:S05]  /*d610*/  IMAD R0, R3, UR9, RZ ;  /* 0x0000000903007c24 */ /* 0x002fca000f8e02ff */
[----:B------:R-:W-:Y:S01]  /*d620*/  IADD3 R3, P6, R0, UR4, RZ ;  /* 0x0000000400037c10 */ /* 0x000fe2000ffde0ff */
[----:B------:R-:W-:Y:S01]  /*d630*/  @!P4 IMAD.MOV R2, RZ, RZ, -R2 ;  /* 0x000000ffff02c224 */ /* 0x000fe200078e0a02 */
[----:B------:R-:W-:-:S03]  /*d640*/  ULDC UR4, c[0x0][0x234] ;  /* 0x00008d0000047ab9 */ /* 0x000fc60000000800 */
[----:B------:R0:W-:Y:S04]  /*d650*/  STL [R1+0xe38], R3 ;  /* 0x000e380301007387 */ /* 0x0001e80000100800 */
[----:B0-----:R-:W2:Y:S01]  /*d660*/  LDL.LU R3, [R1+0x4] ;  /* 0x0000040001037983 */ /* 0x001ea20000300800 */
[----:B---3--:R-:W-:Y:S02]  /*d670*/  ISETP.NE.AND P1, PT, R125, RZ, PT ;  /* 0x000000ff7d00720c */ /* 0x008fe40003f25270 */
[----:B------:R-:W-:-:S04]  /*d680*/  LOP3.LUT R125, RZ, R125, RZ, 0x33, !PT ;  /* 0x0000007dff7d7212 */ /* 0x000fc800078e33ff */
[C---:B----4-:R-:W-:Y:S02]  /*d690*/  SEL R13, R125.reuse, R13, !P1 ;  /* 0x0000000d7d0d7207 */ /* 0x050fe40004800000 */
[----:B--2---:R-:W-:-:S03]  /*d6a0*/  SEL R12, R125, R12, !P1 ;  /* 0x0000000c7d0c7207 */ /* 0x004fc60004800000 */
[----:B------:R0:W-:Y:S01]  /*d6b0*/  STL [R1+0xcc], R13 ;  /* 0x0000cc0d01007387 */ /* 0x0001e20000100800 */
[C---:B------:R-:W-:Y:S02]  /*d6c0*/  SEL R11, R125.reuse, R11, !P1 ;  /* 0x0000000b7d0b7207 */ /* 0x040fe40004800000 */
[C---:B------:R-:W-:Y:S01]  /*d6d0*/  SEL R10, R125.reuse, R10, !P1 ;  /* 0x0000000a7d0a7207 */ /* 0x040fe20004800000 */
[----:B0-----:R-:W2:Y:S01]  /*d6e0*/  LDL.LU R13, [R1+0xe64] ;  /* 0x000e6400010d7983 */ /* 0x001ea20000300800 */
[----:B------:R-:W-:-:S03]  /*d6f0*/  SEL R9, R125, R9, !P1 ;  /* 0x000000097d097207 */ /* 0x000fc60004800000 */
[----:B------:R0:W-:Y:S01]  /*d700*/  STL [R1+0xc8], R12 ;  /* 0x0000c80c01007387 */ /* 0x0001e20000100800 */
[----:B------:R-:W-:-:S03]  /*d710*/  SEL R4, R125, R4, !P1 ;  /* 0x000000047d047207 */ /* 0x000fc60004800000 */
[----:B0-----:R-:W3:Y:S04]  /*d720*/  LDL.LU R12, [R1+0xe60] ;  /* 0x000e6000010c7983 */ /* 0x001ee80000300800 */
[----:B------:R0:W-:Y:S04]  /*d730*/  STL [R1+0xc4], R11 ;  /* 0x0000c40b01007387 */ /* 0x0001e80000100800 */
[----:B0-----:R-:W4:Y:S04]  /*d740*/  LDL.LU R11, [R1+0xe5c] ;  /* 0x000e5c00010b7983 */ /* 0x001f280000300800 */
[----:B------:R0:W-:Y:S04]  /*d750*/  STL [R1+0xc0], R10 ;  /* 0x0000c00a01007387 */ /* 0x0001e80000100800 */
[----:B0-----:R-:W2:Y:S04]  /*d760*/  LDL.LU R10, [R1+0xe58] ;  /* 0x000e5800010a7983 */ /* 0x001ea80000300800 */
[----:B------:R0:W-:Y:S04]  /*d770*/  STL [R1+0xbc], R9 ;  /* 0x0000bc0901007387 */ /* 0x0001e80000100800 */
[----:B0-----:R-:W3:Y:S04]  /*d780*/  LDL.LU R9, [R1+0xe54] ;  /* 0x000e540001097983 */ /* 0x001ee80000300800 */
[----:B------:R0:W-:Y:S04]  /*d790*/  STL [R1+0xb8], R4 ;  /* 0x0000b80401007387 */ /* 0x0001e80000100800 */
[----:B0-----:R-:W4:Y:S01]  /*d7a0*/  LDL.LU R4, [R1+0xe50] ;  /* 0x000e500001047983 */ /* 0x001f220000300800 */
[----:B------:R-:W-:-:S05]  /*d7b0*/  SEL R3, R125, R3, !P1 ;  /* 0x000000037d037207 */ /* 0x000fca0004800000 */
[----:B------:R4:W-:Y:S01]  /*d7c0*/  STL [R1+0xb4], R3 ;  /* 0x0000b40301007387 */ /* 0x0009e20000100800 */
[C---:B--2---:R-:W-:Y:S02]  /*d7d0*/  SEL R10, R125.reuse, R10, !P1 ;  /* 0x0000000a7d0a7207 */ /* 0x044fe40004800000 */
[C---:B----4-:R-:W-:Y:S02]  /*d7e0*/  SEL R3, R125.reuse, R4, !P1 ;  /* 0x000000047d037207 */ /* 0x050fe40004800000 */
[----:B------:R-:W2:Y:S04]  /*d7f0*/  LDL.LU R4, [R1+0xe4c] ;  /* 0x000e4c0001047983 */ /* 0x000ea80000300800 */
[----:B------:R3:W-:Y:S02]  /*d800*/  STL [R1+0xb0], R3 ;  /* 0x0000b00301007387 */ /* 0x0007e40000100800 */
[----:B---3--:R-:W-:-:S02]  /*d810*/  SEL R3, R125, R9, !P1 ;  /* 0x000000097d037207 */ /* 0x008fc40004800000 */
[----:B------:R-:W-:-:S03]  /*d820*/  SEL R9, R125, R11, !P1 ;  /* 0x0000000b7d097207 */ /* 0x000fc60004800000 */
[----:B------:R0:W-:Y:S04]  /*d830*/  STL [R1+0xac], R3 ;  /* 0x0000ac0301007387 */ /* 0x0001e80000100800 */
[----:B------:R1:W-:Y:S01]  /*d840*/  STL [R1+0xa8], R10 ;  /* 0x0000a80a01007387 */ /* 0x0003e20000100800 */
[----:B0-----:R-:W-:-:S03]  /*d850*/  SEL R3, R125, R12, !P1 ;  /* 0x0000000c7d037207 */ /* 0x001fc60004800000 */
[----:B------:R0:W-:Y:S01]  /*d860*/  STL [R1+0xa4], R9 ;  /* 0x0000a40901007387 */ /* 0x0001e20000100800 */
[----:B-1----:R-:W-:-:S03]  /*d870*/  SEL R10, R125, R13, !P1 ;  /* 0x0000000d7d0a7207 */ /* 0x002fc60004800000 */
[----:B------:R1:W-:Y:S01]  /*d880*/  STL [R1+0xa0], R3 ;  /* 0x0000a00301007387 */ /* 0x0003e20000100800 */
[----:B0-----:R-:W-:-:S03]  /*d890*/  SEL R9, R125, R14, !P1 ;  /* 0x0000000e7d097207 */ /* 0x001fc60004800000 */
[----:B------:R0:W-:Y:S01]  /*d8a0*/  STL [R1+0x9c], R10 ;  /* 0x00009c0a01007387 */ /* 0x0001e20000100800 */
[----:B-1----:R-:W-:-:S03]  /*d8b0*/  SEL R3, R125, R15, !P1 ;  /* 0x0000000f7d037207 */ /* 0x002fc60004800000 */
[----:B------:R1:W-:Y:S04]  /*d8c0*/  STL [R1+0x98], R9 ;  /* 0x0000980901007387 */ /* 0x0003e80000100800 */
[----:B------:R3:W-:Y:S01]  /*d8d0*/  STL [R1+0x94], R3 ;  /* 0x0000940301007387 */ /* 0x0007e20000100800 */
[C---:B0-----:R-:W-:Y:S02]  /*d8e0*/  SEL R10, R125.reuse, R16, !P1 ;  /* 0x000000107d0a7207 */ /* 0x041fe40004800000 */
[----:B-1----:R-:W-:-:S03]  /*d8f0*/  SEL R9, R125, R17, !P1 ;  /* 0x000000117d097207 */ /* 0x002fc60004800000 */
[----:B------:R0:W-:Y:S01]  /*d900*/  STL [R1+0x90], R10 ;  /* 0x0000900a01007387 */ /* 0x0001e20000100800 */
[----:B---3--:R-:W-:-:S03]  /*d910*/  SEL R3, R125, R18, !P1 ;  /* 0x000000127d037207 */ /* 0x008fc60004800000 */
        /* <DEDUP_REMOVED lines=39> */
[C---:B-1----:R-:W-:Y:S02]  /*db90*/  SEL R9, R125.reuse, R38, !P1 ;  /* 0x000000267d097207 */ /* 0x042fe40004800000 */
[C---:B------:R-:W-:Y:S02]  /*dba0*/  SEL R38, R125.reuse, R42, !P1 ;  /* 0x0000002a7d267207 */ /* 0x040fe40004800000 */
[C---:B---3--:R-:W-:Y:S01]  /*dbb0*/  SEL R3, R125.reuse, R39, !P1 ;  /* 0x000000277d037207 */ /* 0x048fe20004800000 */
[----:B------:R-:W-:Y:S01]  /*dbc0*/  STL [R1+0x3c], R10 ;  /* 0x00003c0a01007387 */ /* 0x000fe20000100800 */
[----:B------:R-:W-:-:S02]  /*dbd0*/  SEL R42, R125, R72, !P1 ;  /* 0x000000487d2a7207 */ /* 0x000fc40004800000 */
[C---:B------:R-:W-:Y:S01]  /*dbe0*/  SEL R39, R125.reuse, R41, !P1 ;  /* 0x000000297d277207 */ /* 0x040fe20004800000 */
[----:B------:R-:W-:Y:S01]  /*dbf0*/  STL [R1+0x38], R9 ;  /* 0x0000380901007387 */ /* 0x000fe20000100800 */
        /* <DEDUP_REMOVED lines=19> */
[C---:B------:R-:W-:Y:S02]  /*dd30*/  SEL R32, R125.reuse, R48, !P1 ;  /* 0x000000307d207207 */ /* 0x040fe40004800000 */
[C---:B0-----:R-:W-:Y:S01]  /*dd40*/  SEL R41, R125.reuse, R82, !P1 ;  /* 0x000000527d297207 */ /* 0x041fe20004800000 */
[----:B------:R0:W-:Y:S01]  /*dd50*/  STL [R1+0x10], R42 ;  /* 0x0000102a01007387 */ /* 0x0001e20000100800 */
[----:B-1----:R-:W-:-:S03]  /*dd60*/  SEL R3, R125, R83, !P1 ;  /* 0x000000537d037207 */ /* 0x002fc60004800000 */
[----:B------:R-:W3:Y:S01]  /*dd70*/  LDL.LU R48, [R1+0xcc] ;  /* 0x0000cc0001307983 */ /* 0x000ee20000300800 */
[----:B------:R-:W-:-:S03]  /*dd80*/  SEL R33, R125, R47, !P1 ;  /* 0x0000002f7d217207 */ /* 0x000fc60004800000 */
[----:B------:R1:W-:Y:S01]  /*dd90*/  STL [R1+0xc], R41 ;  /* 0x00000c2901007387 */ /* 0x0003e20000100800 */
[----:B------:R-:W-:-:S03]  /*dda0*/  SEL R34, R125, R46, !P1 ;  /* 0x0000002e7d227207 */ /* 0x000fc60004800000 */
[----:B------:R-:W4:Y:S01]  /*ddb0*/  LDL.LU R47, [R1+0xc8] ;  /* 0x0000c800012f7983 */ /* 0x000f220000300800 */
[----:B------:R-:W-:-:S03]  /*ddc0*/  SEL R35, R125, R45, !P1 ;  /* 0x0000002d7d237207 */ /* 0x000fc60004800000 */
[----:B------:R1:W-:Y:S01]  /*ddd0*/  STL [R1+0x4], R3 ;  /* 0x0000040301007387 */ /* 0x0003e20000100800 */
[----:B------:R-:W-:-:S03]  /*dde0*/  SEL R36, R125, R44, !P1 ;  /* 0x0000002c7d247207 */ /* 0x000fc60004800000 */
[----:B------:R-:W4:Y:S01]  /*ddf0*/  LDL.LU R46, [R1+0xc4] ;  /* 0x0000c400012e7983 */ /* 0x000f220000300800 */
[----:B------:R-:W-:-:S03]  /*de00*/  SEL R37, R125, R43, !P1 ;  /* 0x0000002b7d257207 */ /* 0x000fc60004800000 */
[----:B------:R-:W4:Y:S04]  /*de10*/  LDL.LU R45, [R1+0xc0] ;  /* 0x0000c000012d7983 */ /* 0x000f280000300800 */
[----:B------:R-:W4:Y:S04]  /*de20*/  LDL.LU R44, [R1+0xbc] ;  /* 0x0000bc00012c7983 */ /* 0x000f280000300800 */
[----:B------:R-:W4:Y:S04]  /*de30*/  LDL.LU R43, [R1+0xb8] ;  /* 0x0000b800012b7983 */ /* 0x000f280000300800 */
[----:B0-----:R-:W4:Y:S04]  /*de40*/  LDL.LU R42, [R1+0xb4] ;  /* 0x0000b400012a7983 */ /* 0x001f280000300800 */
[----:B-1----:R-:W4:Y:S01]  /*de50*/  LDL.LU R41, [R1+0xb0] ;  /* 0x0000b00001297983 */ /* 0x002f220000300800 */
[----:B------:R-:W-:-:S02]  /*de60*/  SEL R3, R125, R84, !P1 ;  /* 0x000000547d037207 */ /* 0x000fc40004800000 */
[C---:B------:R-:W-:Y:S02]  /*de70*/  SEL R85, R125.reuse, R85, !P1 ;  /* 0x000000557d557207 */ /* 0x040fe40004800000 */
[C---:B------:R-:W-:Y:S02]  /*de80*/  SEL R86, R125.reuse, R86, !P1 ;  /* 0x000000567d567207 */ /* 0x040fe40004800000 */
[C---:B------:R-:W-:Y:S02]  /*de90*/  SEL R87, R125.reuse, R87, !P1 ;  /* 0x000000577d577207 */ /* 0x040fe40004800000 */
[C---:B------:R-:W-:Y:S01]  /*dea0*/  SEL R80, R125.reuse, R2, !P1 ;  /* 0x000000027d507207 */ /* 0x040fe20004800000 */
[----:B------:R-:W-:Y:S01]  /*deb0*/  STL [R1+0xe3c], R3 ;  /* 0x000e3c0301007387 */ /* 0x000fe20000100800 */
[----:B------:R-:W-:Y:S01]  /*dec0*/  LEA.HI.X.SX32 R2, R0, UR5, 0x1, P6 ;  /* 0x0000000500027c11 */ /* 0x000fe2000b0f0eff */
[----:B------:R-:W-:Y:S02]  /*ded0*/  ULDC UR5, c[0x0][0x240] ;  /* 0x0000900000057ab9 */ /* 0x000fe40000000800 */
[----:B------:R-:W-:Y:S01]  /*dee0*/  STL [R1+0xe40], R85 ;  /* 0x000e405501007387 */ /* 0x000fe20000100800 */
[----:B------:R-:W-:-:S03]  /*def0*/  SEL R9, R125, R71, !P1 ;  /* 0x000000477d097207 */ /* 0x000fc60004800000 */
[----:B------:R-:W-:Y:S01]  /*df00*/  STL [R1+0xe44], R86 ;  /* 0x000e445601007387 */ /* 0x000fe20000100800 */
[----:B------:R-:W-:-:S03]  /*df10*/  SEL R10, R125, R70, !P1 ;  /* 0x000000467d0a7207 */ /* 0x000fc60004800000 */
[----:B------:R0:W-:Y:S01]  /*df20*/  STL [R1+0xe48], R87 ;  /* 0x000e485701007387 */ /* 0x0001e20000100800 */
[----:B------:R-:W-:-:S03]  /*df30*/  SEL R11, R125, R69, !P1 ;  /* 0x000000457d0b7207 */ /* 0x000fc60004800000 */
[----:B------:R-:W-:Y:S01]  /*df40*/  STL [R1+0xe34], R2 ;  /* 0x000e340201007387 */ /* 0x000fe20000100800 */
[----:B--2---:R-:W-:Y:S01]  /*df50*/  IMAD R0, R4, UR4, RZ ;  /* 0x0000000404007c24 */ /* 0x004fe2000f8e02ff */
[----:B------:R-:W-:-:S04]  /*df60*/  SEL R12, R125, R68, !P1 ;  /* 0x000000447d0c7207 */ /* 0x000fc80004800000 */
[----:B------:R1:W-:Y:S01]  /*df70*/  STL [R1+0xe30], R0 ;  /* 0x000e300001007387 */ /* 0x0003e20000100800 */
[----:B------:R-:W-:-:S03]  /*df80*/  SEL R13, R125, R67, !P1 ;  /* 0x000000437d0d7207 */ /* 0x000fc60004800000 */
[----:B------:R-:W2:Y:S01]  /*df90*/  LDL.LU R71, [R1+0xac] ;  /* 0x0000ac0001477983 */ /* 0x000ea20000300800 */
        /* <DEDUP_REMOVED lines=35> */
[----:B------:R-:W2:Y:S04]  /*e1d0*/  LDL.LU R53, [R1+0x64] ;  /* 0x0000640001357983 */ /* 0x000ea80000300800 */
[----:B------:R-:W2:Y:S04]  /*e1e0*/  LDL.LU R52, [R1+0x60] ;  /* 0x0000600001347983 */ /* 0x000ea80000300800 */
[----:B------:R-:W2:Y:S01]  /*e1f0*/  LDL.LU R51, [R1+0x5c] ;  /* 0x00005c0001337983 */ /* 0x000ea20000300800 */
[----:B------:R-:W-:-:S03]  /*e200*/  @!P5 IMAD.MOV R5, RZ, RZ, -R5 ;  /* 0x000000ffff05d224 */ /* 0x000fc600078e0a05 */
[----:B------:R-:W2:Y:S01]  /*e210*/  LDL.LU R50, [R1+0x58] ;  /* 0x0000580001327983 */ /* 0x000ea20000300800 */
[----:B------:R-:W-:-:S03]  /*e220*/  @!P2 IMAD.MOV R6, RZ, RZ, -R6 ;  /* 0x000000ffff06a224 */ /* 0x000fc600078e0a06 */
[----:B------:R-:W2:Y:S01]  /*e230*/  LDL.LU R49, [R1+0x54] ;  /* 0x0000540001317983 */ /* 0x000ea20000300800 */
[----:B------:R-:W-:Y:S02]  /*e240*/  @!P3 IMAD.MOV R7, RZ, RZ, -R7 ;  /* 0x000000ffff07b224 */ /* 0x000fe400078e0a07 */
[----:B------:R-:W-:Y:S01]  /*e250*/  @!P0 IMAD.MOV R8, RZ, RZ, -R8 ;  /* 0x000000ffff088224 */ /* 0x000fe200078e0a08 */
[C---:B------:R-:W-:Y:S02]  /*e260*/  SEL R40, R125.reuse, R40, !P1 ;  /* 0x000000287d287207 */ /* 0x040fe40004800000 */
[C---:B------:R-:W-:Y:S02]  /*e270*/  SEL R88, R125.reuse, R88, !P1 ;  /* 0x000000587d587207 */ /* 0x040fe40004800000 */
[C---:B------:R-:W-:Y:S02]  /*e280*/  SEL R89, R125.reuse, R89, !P1 ;  /* 0x000000597d597207 */ /* 0x040fe40004800000 */
[----:B------:R-:W-:-:S02]  /*e290*/  SEL R90, R125, R90, !P1 ;  /* 0x0000005a7d5a7207 */ /* 0x000fc40004800000 */
[C---:B------:R-:W-:Y:S02]  /*e2a0*/  SEL R91, R125.reuse, R91, !P1 ;  /* 0x0000005b7d5b7207 */ /* 0x040fe40004800000 */
[C---:B------:R-:W-:Y:S02]  /*e2b0*/  SEL R92, R125.reuse, R92, !P1 ;  /* 0x0000005c7d5c7207 */ /* 0x040fe40004800000 */
        /* <DEDUP_REMOVED lines=56> */
[----:B------:R-:W-:Y:S01]  /*e640*/  SEL R150, R125, R150, !P1 ;  /* 0x000000967d967207 */ /* 0x000fe20004800000 */
[----:B---3--:R-:W-:Y:S02]  /*e650*/  IMAD R79, R48, UR5, RZ ;  /* 0x00000005304f7c24 */ /* 0x008fe4000f8e02ff */
[----:B------:R-:W3:Y:S01]  /*e660*/  LDL.LU R48, [R1+0x50] ;  /* 0x0000500001307983 */ /* 0x000ee20000300800 */
[----:B----4-:R-:W-:-:S03]  /*e670*/  IMAD R78, R47, UR5, RZ ;  /* 0x000000052f4e7c24 */ /* 0x010fc6000f8e02ff */
[----:B------:R-:W4:Y:S01]  /*e680*/  LDL.LU R47, [R1+0x4c] ;  /* 0x00004c00012f7983 */ /* 0x000f220000300800 */
[----:B------:R-:W-:Y:S01]  /*e690*/  SEL R151, R125, R151, !P1 ;  /* 0x000000977d977207 */ /* 0x000fe20004800000 */
[----:B------:R-:W-:Y:S02]  /*e6a0*/  IMAD R77, R46, UR5, RZ ;  /* 0x000000052e4d7c24 */ /* 0x000fe4000f8e02ff */
[----:B------:R-:W4:Y:S01]  /*e6b0*/  LDL.LU R46, [R1+0x48] ;  /* 0x00004800012e7983 */ /* 0x000f220000300800 */
[----:B------:R-:W-:-:S03]  /*e6c0*/  IMAD R76, R45, UR5, RZ ;  /* 0x000000052d4c7c24 */ /* 0x000fc6000f8e02ff */
[----:B------:R-:W4:Y:S01]  /*e6d0*/  LDL.LU R45, [R1+0x44] ;  /* 0x00004400012d7983 */ /* 0x000f220000300800 */
[----:B------:R-:W-:-:S03]  /*e6e0*/  IMAD R75, R44, UR5, RZ ;  /* 0x000000052c4b7c24 */ /* 0x000fc6000f8e02ff */
[----:B------:R-:W4:Y:S01]  /*e6f0*/  LDL.LU R44, [R1+0x40] ;  /* 0x00004000012c7983 */ /* 0x000f220000300800 */
[----:B------:R-:W-:Y:S01]  /*e700*/  IMAD R74, R43, UR5, RZ ;  /* 0x000000052b4a7c24 */ /* 0x000fe2000f8e02ff */
[C---:B------:R-:W-:Y:S02]  /*e710*/  SEL R152, R125.reuse, R152, !P1 ;  /* 0x000000987d987207 */ /* 0x040fe40004800000 */
[----:B------:R-:W4:Y:S01]  /*e720*/  LDL.LU R43, [R1+0x3c] ;  /* 0x00003c00012b7983 */ /* 0x000f220000300800 */
[C---:B------:R-:W-:Y:S01]  /*e730*/  SEL R153, R125.reuse, R153, !P1 ;  /* 0x000000997d997207 */ /* 0x040fe20004800000 */
[----:B------:R-:W-:Y:S01]  /*e740*/  IMAD R73, R42, UR5, RZ ;  /* 0x000000052a497c24 */ /* 0x000fe2000f8e02ff */
[C---:B------:R-:W-:Y:S01]  /*e750*/  SEL R154, R125.reuse, R154, !P1 ;  /* 0x0000009a7d9a7207 */ /* 0x040fe20004800000 */
[----:B------:R-:W4:Y:S01]  /*e760*/  LDL.LU R42, [R1+0x38] ;  /* 0x00003800012a7983 */ /* 0x000f220000300800 */
[----:B------:R-:W-:Y:S01]  /*e770*/  SEL R155, R125, R155, !P1 ;  /* 0x0000009b7d9b7207 */ /* 0x000fe20004800000 */
[----:B------:R-:W-:Y:S01]  /*e780*/  IMAD R72, R41, UR5, RZ ;  /* 0x0000000529487c24 */ /* 0x000fe2000f8e02ff */
[C---:B------:R-:W-:Y:S01]  /*e790*/  SEL R156, R125.reuse, R156, !P1 ;  /* 0x0000009c7d9c7207 */ /* 0x040fe20004800000 */
[----:B------:R-:W4:Y:S01]  /*e7a0*/  LDL.LU R41, [R1+0x34] ;  /* 0x0000340001297983 */ /* 0x000f220000300800 */
        /* <DEDUP_REMOVED lines=99> */
[----:B------:R-:W-:Y:S02]  /*ede0*/  SEL R125, R125, R8, !P1 ;  /* 0x000000087d7d7207 */ /* 0x000fe40004800000 */
[----:B------:R-:W4:Y:S04]  /*edf0*/  LDL.LU R8, [R1+0x30] ;  /* 0x0000300001087983 */ /* 0x000f280000300800 */
[----:B------:R-:W4:Y:S04]  /*ee00*/  LDL.LU R7, [R1+0x2c] ;  /* 0x00002c0001077983 */ /* 0x000f280000300800 */
[----:B------:R-:W4:Y:S04]  /*ee10*/  LDL.LU R6, [R1+0x28] ;  /* 0x0000280001067983 */ /* 0x000f280000300800 */
[----:B------:R-:W4:Y:S04]  /*ee20*/  LDL.LU R5, [R1+0x24] ;  /* 0x0000240001057983 */ /* 0x000f280000300800 */
[----:B------:R-:W4:Y:S04]  /*ee30*/  LDL.LU R4, [R1+0x20] ;  /* 0x0000200001047983 */ /* 0x000f280000300800 */
[----:B------:R-:W4:Y:S04]  /*ee40*/  LDL.LU R84, [R1+0x1c] ;  /* 0x00001c0001547983 */ /* 0x000f280000300800 */
[----:B0-----:R-:W2:Y:S04]  /*ee50*/  LDL.LU R87, [R1+0x8] ;  /* 0x0000080001577983 */ /* 0x001ea80000300800 */
[----:B------:R-:W3:Y:S04]  /*ee60*/  LDL.LU R86, [R1+0x14] ;  /* 0x0000140001567983 */ /* 0x000ee80000300800 */
[----:B------:R-:W4:Y:S04]  /*ee70*/  LDL.LU R85, [R1+0x18] ;  /* 0x0000180001557983 */ /* 0x000f280000300800 */
[----:B------:R-:W4:Y:S04]  /*ee80*/  LDL.LU R3, [R1+0x10] ;  /* 0x0000100001037983 */ /* 0x000f280000300800 */
[----:B-1----:R-:W4:Y:S04]  /*ee90*/  LDL.LU R0, [R1+0xc] ;  /* 0x00000c0001007983 */ /* 0x002f280000300800 */
[----:B------:R-:W4:Y:S01]  /*eea0*/  LDL.LU R2, [R1+0x4] ;  /* 0x0000040001027983 */ /* 0x000f220000300800 */
[----:B--2---:R-:W-:-:S02]  /*eeb0*/  IMAD R87, R87, UR5, RZ ;  /* 0x0000000557577c24 */ /* 0x004fc4000f8e02ff */
[----:B---3--:R-:W-:-:S03]  /*eec0*/  IMAD R86, R86, UR5, RZ ;  /* 0x0000000556567c24 */ /* 0x008fc6000f8e02ff */
[----:B------:R0:W-:Y:S01]  /*eed0*/  STL [R1+0x8], R87 ;  /* 0x0000085701007387 */ /* 0x0001e20000100800 */
[----:B----4-:R-:W-:Y:S02]  /*eee0*/  IMAD R85, R85, UR5, RZ ;  /* 0x0000000555557c24 */ /* 0x010fe4000f8e02ff */
[----:B------:R-:W-:Y:S01]  /*eef0*/  IMAD R3, R3, UR5, RZ ;  /* 0x0000000503037c24 */ /* 0x000fe2000f8e02ff */
[----:B0-----:R-:W2:Y:S04]  /*ef00*/  LDL.LU R87, [R1+0xe48] ;  /* 0x000e480001577983 */ /* 0x001ea80000300800 */
[----:B------:R0:W-:Y:S04]  /*ef10*/  STL [R1+0x14], R86 ;  /* 0x0000145601007387 */ /* 0x0001e80000100800 */
[----:B0-----:R-:W3:Y:S04]  /*ef20*/  LDL.LU R86, [R1+0xe44] ;  /* 0x000e440001567983 */ /* 0x001ee80000300800 */
[----:B------:R0:W-:Y:S04]  /*ef30*/  STL [R1+0x18], R85 ;  /* 0x0000185501007387 */ /* 0x0001e80000100800 */
[----:B0-----:R-:W4:Y:S04]  /*ef40*/  LDL.LU R85, [R1+0xe40] ;  /* 0x000e400001557983 */ /* 0x001f280000300800 */
[----:B------:R0:W-:Y:S04]  /*ef50*/  STL [R1+0x10], R3 ;  /* 0x0000100301007387 */ /* 0x0001e80000100800 */
[----:B0-----:R-:W2:Y:S01]  /*ef60*/  LDL.LU R3, [R1+0xe3c] ;  /* 0x000e3c0001037983 */ /* 0x001ea20000300800 */
[----:B------:R-:W-:-:S05]  /*ef70*/  IMAD R0, R0, UR5, RZ ;  /* 0x0000000500007c24 */ /* 0x000fca000f8e02ff */
[----:B------:R2:W-:Y:S02]  /*ef80*/  STL [R1+0xc], R0 ;  /* 0x00000c0001007387 */ /* 0x0005e40000100800 */
[----:B--2---:R-:W-:Y:S02]  /*ef90*/  IMAD R0, R3, UR5, RZ ;  /* 0x0000000503007c24 */ /* 0x004fe4000f8e02ff */
[----:B------:R-:W2:Y:S01]  /*efa0*/  LDL.LU R3, [R1+0xe38] ;  /* 0x000e380001037983 */ /* 0x000ea20000300800 */
[----:B------:R-:W-:-:S05]  /*efb0*/  IMAD R2, R2, UR5, RZ ;  /* 0x0000000502027c24 */ /* 0x000fca000f8e02ff */
[----:B------:R2:W-:Y:S02]  /*efc0*/  STL [R1+0x4], R2 ;  /* 0x0000040201007387 */ /* 0x0005e40000100800 */
[----:B--2---:R-:W-:-:S05]  /*efd0*/  IADD3 R2, P5, R79, R3, RZ ;  /* 0x000000034f027210 */ /* 0x004fca0007fbe0ff */
[----:B------:R0:W-:Y:S02]  /*efe0*/  STL [R1+0x208], R2 ;  /* 0x0002080201007387 */ /* 0x0001e40000100800 */
[----:B0-----:R-:W-:-:S05]  /*eff0*/  IADD3 R2, P3, R78, R3, RZ ;  /* 0x000000034e027210 */ /* 0x001fca0007f7e0ff */
        /* <DEDUP_REMOVED lines=10> */
[----:B------:R0:W-:Y:S04]  /*f0a0*/  STL [R1+0x238], R2 ;  /* 0x0002380201007387 */ /* 0x0001e80000100800 */
[----:B0-----:R-:W2:Y:S01]  /*f0b0*/  LDL.LU R2, [R1+0xe34] ;  /* 0x000e340001027983 */ /* 0x001ea20000300800 */
[----:B------:R-:W-:Y:S02]  /*f0c0*/  IMAD R71, R71, UR5, RZ ;  /* 0x0000000547477c24 */ /* 0x000fe4000f8e02ff */
[----:B------:R-:W-:Y:S02]  /*f0d0*/  IMAD R70, R70, UR5, RZ ;  /* 0x0000000546467c24 */ /* 0x000fe4000f8e02ff */
[----:B------:R-:W-:Y:S02]  /*f0e0*/  IMAD R69, R69, UR5, RZ ;  /* 0x0000000545457c24 */ /* 0x000fe4000f8e02ff */
[----:B------:R-:W-:-:S02]  /*f0f0*/  IMAD R68, R68, UR5, RZ ;  /* 0x0000000544447c24 */ /* 0x000fc4000f8e02ff */
[----:B------:R-:W-:Y:S02]  /*f100*/  IMAD R67, R67, UR5, RZ ;  /* 0x0000000543437c24 */ /* 0x000fe4000f8e02ff */
[----:B------:R-:W-:Y:S02]  /*f110*/  IMAD R66, R66, UR5, RZ ;  /* 0x0000000542427c24 */ /* 0x000fe4000f8e02ff */
        /* <DEDUP_REMOVED lines=50> */
[----:B------:R-:W-:Y:S01]  /*f440*/  IMAD R15, R15, UR5, RZ ;  /* 0x000000050f0f7c24 */ /* 0x000fe2000f8e02ff */
[----:B--2---:R-:W-:-:S05]  /*f450*/  LEA.HI.X.SX32 R79, R79, R2, 0x1, P5 ;  /* 0x000000024f4f7211 */ /* 0x004fca00028f0eff */
[----:B------:R0:W-:Y:S02]  /*f460*/  STL [R1+0x204], R79 ;  /* 0x0002044f01007387 */ /* 0x0001e40000100800 */
[----:B0-----:R-:W-:-:S05]  /*f470*/  IADD3 R79, P5, R72, R3, RZ ;  /* 0x00000003484f7210 */ /* 0x001fca0007fbe0ff */
[----:B------:R0:W-:Y:S02]  /*f480*/  STL [R1+0x240], R79 ;  /* 0x0002404f01007387 */ /* 0x0001e40000100800 */
[----:B0-----:R-:W-:Y:S02]  /*f490*/  LEA.HI.X.SX32 R79, R78, R2, 0x1, P3 ;  /* 0x000000024e4f7211 */ /* 0x001fe400018f0eff */
[----:B------:R-:W-:-:S03]  /*f4a0*/  IADD3 R78, P3, R71, R3, RZ ;  /* 0x00000003474e7210 */ /* 0x000fc60007f7e0ff */
[----:B------:R0:W-:Y:S04]  /*f4b0*/  STL [R1+0x20c], R79 ;  /* 0x00020c4f01007387 */ /* 0x0001e80000100800 */
[----:B------:R1:W-:Y:S01]  /*f4c0*/  STL [R1+0x248], R78 ;  /* 0x0002484e01007387 */ /* 0x0003e20000100800 */
[-C--:B------:R-:W-:Y:S02]  /*f4d0*/  LEA.HI.X.SX32 R75, R75, R2.reuse, 0x1, P0 ;  /* 0x000000024b4b7211 */ /* 0x080fe400000f0eff */
[-C--:B0-----:R-:W-:Y:S02]  /*f4e0*/  LEA.HI.X.SX32 R79, R77, R2.reuse, 0x1, P2 ;  /* 0x000000024d4f7211 */ /* 0x081fe400010f0eff */
[----:B------:R-:W-:Y:S02]  /*f4f0*/  LEA.HI.X.SX32 R77, R76, R2, 0x1, P1 ;  /* 0x000000024c4d7211 */ /* 0x000fe400008f0eff */
[----:B-1----:R-:W-:-:S02]  /*f500*/  IADD3 R78, P2, R70, R3, RZ ;  /* 0x00000003464e7210 */ /* 0x002fc40007f5e0ff */
[-C--:B------:R-:W-:Y:S01]  /*f510*/  IADD3 R76, P1, R69, R3.reuse, RZ ;  /* 0x00000003454c7210 */ /* 0x080fe20007f3e0ff */
[----:B------:R-:W-:Y:S04]  /*f520*/  STL [R1+0x214], R79 ;  /* 0x0002144f01007387 */ /* 0x000fe80000100800 */
[----:B------:R-:W-:Y:S04]  /*f530*/  STL [R1+0x250], R78 ;  /* 0x0002504e01007387 */ /* 0x000fe80000100800 */
[----:B------:R0:W-:Y:S04]  /*f540*/  STL [R1+0x21c], R77 ;  /* 0x00021c4d01007387 */ /* 0x0001e80000100800 */
[----:B------:R1:W-:Y:S04]  /*f550*/  STL [R1+0x258], R76 ;  /* 0x0002584c01007387 */ /* 0x0003e80000100800 */
[----:B------:R2:W-:Y:S01]  /*f560*/  STL [R1+0x224], R75 ;  /* 0x0002244b01007387 */ /* 0x0005e20000100800 */
[----:B0-----:R-:W-:-:S02]  /*f570*/  IADD3 R77, P0, R68, R3, RZ ;  /* 0x00000003444d7210 */ /* 0x001fc40007f1e0ff */
[-C--:B-1----:R-:W-:Y:S02]  /*f580*/  LEA.HI.X.SX32 R76, R74, R2.reuse, 0x1, P4 ;  /* 0x000000024a4c7211 */ /* 0x082fe400020f0eff */
[-C--:B------:R-:W-:Y:S02]  /*f590*/  LEA.HI.X.SX32 R74, R73, R2.reuse, 0x1, P6 ;  /* 0x00000002494a7211 */ /* 0x080fe400030f0eff */
[-C--:B--2---:R-:W-:Y:S01]  /*f5a0*/  IADD3 R75, P4, R67, R3.reuse, RZ ;  /* 0x00000003434b7210 */ /* 0x084fe20007f9e0ff */
[----:B------:R-:W-:Y:S01]  /*f5b0*/  STL [R1+0x260], R77 ;  /* 0x0002604d01007387 */ /* 0x000fe20000100800 */
[-C--:B------:R-:W-:Y:S02]  /*f5c0*/  IADD3 R73, P6, R66, R3.reuse, RZ ;  /* 0x0000000342497210 */ /* 0x080fe40007fde0ff */
[----:B------:R-:W-:Y:S01]  /*f5d0*/  LEA.HI.X.SX32 R72, R72, R2, 0x1, P5 ;  /* 0x0000000248487211 */ /* 0x000fe200028f0eff */
        /* <DEDUP_REMOVED lines=198> */
[----:B-1----:R-:W-:-:S03]  /*10240*/  LEA.HI.X.SX32 R25, R23, R2, 0x1, P5 ;  /* 0x0000000217197211 */ /* 0x002fc600028f0eff */
[----:B------:R-:W-:Y:S01]  /*10250*/  STL [R1+0x3f8], R26 ;  /* 0x0003f81a01007387 */ /* 0x000fe20000100800 */
[----:B--2---:R-:W-:-:S03]  /*10260*/  IADD3 R24, P5, R16, R3, RZ ;  /* 0x0000000310187210 */ /* 0x004fc60007fbe0ff */
[----:B------:R-:W-:Y:S01]  /*10270*/  STL [R1+0x3c4], R25 ;  /* 0x0003c41901007387 */ /* 0x000fe20000100800 */
[-C--:B------:R-:W-:Y:S02]  /*10280*/  LEA.HI.X.SX32 R23, R22, R2.reuse, 0x1, P3 ;  /* 0x0000000216177211 */ /* 0x080fe400018f0eff */
[----:B------:R-:W-:Y:S01]  /*10290*/  IADD3 R22, P3, R15, R3, RZ ;  /* 0x000000030f167210 */ /* 0x000fe20007f7e0ff */
[----:B------:R-:W-:Y:S01]  /*102a0*/  STL [R1+0x400], R24 ;  /* 0x0004001801007387 */ /* 0x000fe20000100800 */
[----:B------:R-:W-:Y:S01]  /*102b0*/  IMAD R14, R14, UR5, RZ ;  /* 0x000000050e0e7c24 */ /* 0x000fe2000f8e02ff */
[----:B------:R-:W-:Y:S02]  /*102c0*/  LEA.HI.X.SX32 R21, R21, R2, 0x1, P2 ;  /* 0x0000000215157211 */ /* 0x000fe400010f0eff */
[----:B------:R-:W2:Y:S04]  /*102d0*/  LDL.LU R74, [R1+0x8] ;  /* 0x00000800014a7983 */ /* 0x000ea80000300800 */
[----:B------:R-:W-:Y:S04]  /*102e0*/  STL [R1+0x3cc], R23 ;  /* 0x0003cc1701007387 */ /* 0x000fe80000100800 */
[----:B------:R0:W-:Y:S01]  /*102f0*/  STL [R1+0x408], R22 ;  /* 0x0004081601007387 */ /* 0x0001e20000100800 */
[----:B------:R-:W-:-:S03]  /*10300*/  IMAD R13, R13, UR5, RZ ;  /* 0x000000050d0d7c24 */ /* 0x000fc6000f8e02ff */
[----:B------:R-:W2:Y:S04]  /*10310*/  LDL.LU R75, [R1+0x14] ;  /* 0x00001400014b7983 */ /* 0x000ea80000300800 */
[----:B------:R1:W-:Y:S01]  /*10320*/  STL [R1+0x3d4], R21 ;  /* 0x0003d41501007387 */ /* 0x0003e20000100800 */
[----:B0-----:R-:W-:-:S03]  /*10330*/  IADD3 R22, P2, R14, R3, RZ ;  /* 0x000000030e167210 */ /* 0x001fc60007f5e0ff */
[----:B------:R-:W2:Y:S01]  /*10340*/  LDL.LU R76, [R1+0x18] ;  /* 0x00001800014c7983 */ /* 0x000ea20000300800 */
[----:B-1----:R-:W-:-:S03]  /*10350*/  LEA.HI.X.SX32 R21, R20, R2, 0x1, P1 ;  /* 0x0000000214157211 */ /* 0x002fc600008f0eff */
[----:B------:R-:W-:Y:S01]  /*10360*/  STL [R1+0x410], R22 ;  /* 0x0004101601007387 */ /* 0x000fe20000100800 */
[----:B------:R-:W-:-:S03]  /*10370*/  IADD3 R20, P1, R13, R3, RZ ;  /* 0x000000030d147210 */ /* 0x000fc60007f3e0ff */
[----:B------:R-:W2:Y:S04]  /*10380*/  LDL.LU R77, [R1+0x10] ;  /* 0x00001000014d7983 */ /* 0x000ea80000300800 */
[----:B------:R-:W-:Y:S04]  /*10390*/  STL [R1+0x3dc], R21 ;  /* 0x0003dc1501007387 */ /* 0x000fe80000100800 */
[----:B------:R-:W2:Y:S04]  /*103a0*/  LDL.LU R78, [R1+0xc] ;  /* 0x00000c00014e7983 */ /* 0x000ea80000300800 */
[----:B------:R0:W-:Y:S04]  /*103b0*/  STL [R1+0x418], R20 ;  /* 0x0004181401007387 */ /* 0x0001e80000100800 */
[----:B------:R-:W2:Y:S01]  /*103c0*/  LDL.LU R79, [R1+0x4] ;  /* 0x00000400014f7983 */ /* 0x000ea20000300800 */
[----:B------:R-:W-:Y:S01]  /*103d0*/  IMAD R12, R12, UR5, RZ ;  /* 0x000000050c0c7c24 */ /* 0x000fe2000f8e02ff */
[-C--:B------:R-:W-:Y:S01]  /*103e0*/  LEA.HI.X.SX32 R19, R19, R2.reuse, 0x1, P0 ;  /* 0x0000000213137211 */ /* 0x080fe200000f0eff */
[----:B------:R-:W-:Y:S01]  /*103f0*/  IMAD R11, R11, UR5, RZ ;  /* 0x000000050b0b7c24 */ /* 0x000fe2000f8e02ff */
[----:B------:R-:W-:-:S02]  /*10400*/  LEA.HI.X.SX32 R18, R18, R2, 0x1, P4 ;  /* 0x0000000212127211 */ /* 0x000fc400020f0eff */
[----:B0-----:R-:W-:Y:S01]  /*10410*/  IADD3 R20, P0, R12, R3, RZ ;  /* 0x000000030c147210 */ /* 0x001fe20007f1e0ff */
[----:B------:R-:W-:Y:S01]  /*10420*/  IMAD R10, R10, UR5, RZ ;  /* 0x000000050a0a7c24 */ /* 0x000fe2000f8e02ff */
[----:B------:R0:W-:Y:S01]  /*10430*/  STL [R1+0x3e4], R19 ;  /* 0x0003e41301007387 */ /* 0x0001e20000100800 */
[-C--:B------:R-:W-:Y:S01]  /*10440*/  LEA.HI.X.SX32 R17, R17, R2.reuse, 0x1, P6 ;  /* 0x0000000211117211 */ /* 0x080fe200030f0eff */
[----:B------:R-:W-:Y:S02]  /*10450*/  IMAD R9, R9, UR5, RZ ;  /* 0x0000000509097c24 */ /* 0x000fe4000f8e02ff */
[----:B------:R-:W-:Y:S01]  /*10460*/  STL [R1+0x420], R20 ;  /* 0x0004201401007387 */ /* 0x000fe20000100800 */
[----:B------:R-:W-:-:S03]  /*10470*/  LEA.HI.X.SX32 R16, R16, R2, 0x1, P5 ;  /* 0x0000000210107211 */ /* 0x000fc600028f0eff */
[----:B------:R1:W-:Y:S01]  /*10480*/  STL [R1+0x3ec], R18 ;  /* 0x0003ec1201007387 */ /* 0x0003e20000100800 */
[----:B0-----:R-:W-:Y:S01]  /*10490*/  IADD3 R19, P4, R11, R3, RZ ;  /* 0x000000030b137210 */ /* 0x001fe20007f9e0ff */
[----:B------:R-:W-:Y:S01]  /*104a0*/  IMAD R8, R8, UR5, RZ ;  /* 0x0000000508087c24 */ /* 0x000fe2000f8e02ff */
[----:B------:R-:W-:-:S03]  /*104b0*/  LEA.HI.X.SX32 R15, R15, R2, 0x1, P3 ;  /* 0x000000020f0f7211 */ /* 0x000fc600018f0eff */
[----:B------:R-:W-:Y:S01]  /*104c0*/  STL [R1+0x428], R19 ;  /* 0x0004281301007387 */ /* 0x000fe20000100800 */
[----:B-1----:R-:W-:-:S03]  /*104d0*/  IADD3 R18, P6, R10, R3, RZ ;  /* 0x000000030a127210 */ /* 0x002fc60007fde0ff */
[----:B------:R0:W-:Y:S01]  /*104e0*/  STL [R1+0x3f4], R17 ;  /* 0x0003f41101007387 */ /* 0x0001e20000100800 */
[----:B------:R-:W-:-:S03]  /*104f0*/  IMAD R7, R7, UR5, RZ ;  /* 0x0000000507077c24 */ /* 0x000fc6000f8e02ff */
        /* <DEDUP_REMOVED lines=23> */
[----:B0-----:R-:W-:Y:S02]  /*10670*/  IADD3 R13, P0, R5, R3, RZ ;  /* 0x00000003050d7210 */ /* 0x001fe40007f1e0ff */
[----:B------:R-:W-:-:S03]  /*10680*/  LEA.HI.X.SX32 R9, R9, R2, 0x1, P5 ;  /* 0x0000000209097211 */ /* 0x000fc600028f0eff */
[----:B------:R-:W-:Y:S01]  /*10690*/  STL [R1+0x458], R13 ;  /* 0x0004580d01007387 */ /* 0x000fe20000100800 */
[----:B-1----:R-:W-:-:S03]  /*106a0*/  IADD3 R12, P4, R4, R3, RZ ;  /* 0x00000003040c7210 */ /* 0x002fc60007f9e0ff */
[----:B------:R0:W-:Y:S01]  /*106b0*/  STL [R1+0x424], R11 ;  /* 0x0004240b01007387 */ /* 0x0001e20000100800 */
[----:B------:R-:W-:-:S03]  /*106c0*/  LEA.HI.X.SX32 R8, R8, R2, 0x1, P3 ;  /* 0x0000000208087211 */ /* 0x000fc600018f0eff */
[----:B------:R-:W-:Y:S04]  /*106d0*/  STL [R1+0x460], R12 ;  /* 0x0004600c01007387 */ /* 0x000fe80000100800 */
[----:B------:R2:W-:Y:S01]  /*106e0*/  STL [R1+0x42c], R10 ;  /* 0x00042c0a01007387 */ /* 0x0005e20000100800 */
[----:B0-----:R-:W-:Y:S02]  /*106f0*/  IADD3 R11, P6, R84, R3, RZ ;  /* 0x00000003540b7210 */ /* 0x001fe40007fde0ff */
[----:B------:R-:W-:-:S03]  /*10700*/  LEA.HI.X.SX32 R7, R7, R2, 0x1, P2 ;  /* 0x0000000207077211 */ /* 0x000fc600010f0eff */
[----:B------:R-:W-:Y:S04]  /*10710*/  STL [R1+0x468], R11 ;  /* 0x0004680b01007387 */ /* 0x000fe80000100800 */
[----:B------:R0:W-:Y:S01]  /*10720*/  STL [R1+0x434], R9 ;  /* 0x0004340901007387 */ /* 0x0001e20000100800 */
[-C--:B------:R-:W-:Y:S02]  /*10730*/  LEA.HI.X.SX32 R6, R6, R2.reuse, 0x1, P1 ;  /* 0x0000000206067211 */ /* 0x080fe400008f0eff */
[-C--:B------:R-:W-:Y:S02]  /*10740*/  LEA.HI.X.SX32 R5, R5, R2.reuse, 0x1, P0 ;  /* 0x0000000205057211 */ /* 0x080fe400000f0eff */
[----:B------:R-:W-:Y:S01]  /*10750*/  LEA.HI.X.SX32 R4, R4, R2, 0x1, P4 ;  /* 0x0000000204047211 */ /* 0x000fe200020f0eff */
[----:B----4-:R-:W-:-:S02]  /*10760*/  IMAD R85, R85, UR5, RZ ;  /* 0x0000000555557c24 */ /* 0x010fc4000f8e02ff */
[----:B---3--:R-:W-:Y:S02]  /*10770*/  IMAD R86, R86, UR5, RZ ;  /* 0x0000000556567c24 */ /* 0x008fe4000f8e02ff */
        /* <DEDUP_REMOVED lines=17> */
[----:B------:R-:W-:Y:S01]  /*10890*/  IMAD R104, R104, UR5, RZ ;  /* 0x0000000568687c24 */ /* 0x000fe2000f8e02ff */
[----:B--2---:R-:W-:-:S05]  /*108a0*/  IADD3 R10, P5, R74, R3, RZ ;  /* 0x000000034a0a7210 */ /* 0x004fca0007fbe0ff */
[----:B------:R-:W-:Y:S04]  /*108b0*/  STL [R1+0x470], R10 ;  /* 0x0004700a01007387 */ /* 0x000fe80000100800 */
[----:B------:R1:W-:Y:S01]  /*108c0*/  STL [R1+0x43c], R8 ;  /* 0x00043c0801007387 */ /* 0x0003e20000100800 */
[----:B0-----:R-:W-:-:S05]  /*108d0*/  IADD3 R9, P3, R75, R3, RZ ;  /* 0x000000034b097210 */ /* 0x001fca0007f7e0ff */
[----:B------:R-:W-:Y:S01]  /*108e0*/  STL [R1+0x478], R9 ;  /* 0x0004780901007387 */ /* 0x000fe20000100800 */
[----:B-1----:R-:W-:-:S03]  /*108f0*/  IADD3 R8, P2, R76, R3, RZ ;  /* 0x000000034c087210 */ /* 0x002fc60007f5e0ff */
[----:B------:R0:W-:Y:S04]  /*10900*/  STL [R1+0x444], R7 ;  /* 0x0004440701007387 */ /* 0x0001e80000100800 */
[----:B------:R-:W-:Y:S04]  /*10910*/  STL [R1+0x480], R8 ;  /* 0x0004800801007387 */ /* 0x000fe80000100800 */
[----:B------:R1:W-:Y:S01]  /*10920*/  STL [R1+0x44c], R6 ;  /* 0x00044c0601007387 */ /* 0x0003e20000100800 */
[----:B0-----:R-:W-:-:S05]  /*10930*/  IADD3 R7, P1, R77, R3, RZ ;  /* 0x000000034d077210 */ /* 0x001fca0007f3e0ff */
[----:B------:R-:W-:Y:S01]  /*10940*/  STL [R1+0x488], R7 ;  /* 0x0004880701007387 */ /* 0x000fe20000100800 */
[----:B-1----:R-:W-:-:S03]  /*10950*/  IADD3 R6, P0, R78, R3, RZ ;  /* 0x000000034e067210 */ /* 0x002fc60007f1e0ff */
[----:B------:R0:W-:Y:S04]  /*10960*/  STL [R1+0x454], R5 ;  /* 0x0004540501007387 */ /* 0x0001e80000100800 */
[----:B------:R1:W-:Y:S04]  /*10970*/  STL [R1+0x490], R6 ;  /* 0x0004900601007387 */ /* 0x0003e80000100800 */
[----:B------:R2:W-:Y:S01]  /*10980*/  STL [R1+0x45c], R4 ;  /* 0x00045c0401007387 */ /* 0x0005e20000100800 */
[----:B0-----:R-:W-:Y:S02]  /*10990*/  IADD3 R5, P4, R79, R3, RZ ;  /* 0x000000034f057210 */ /* 0x001fe40007f9e0ff */
[----:B-1----:R-:W-:-:S03]  /*109a0*/  LEA.HI.X.SX32 R6, R84, R2, 0x1, P6 ;  /* 0x0000000254067211 */ /* 0x002fc600030f0eff */
[----:B------:R0:W-:Y:S01]  /*109b0*/  STL [R1+0x498], R5 ;  /* 0x0004980501007387 */ /* 0x0001e20000100800 */
[----:B--2---:R-:W-:-:S03]  /*109c0*/  IADD3 R4, P6, R0, R3, RZ ;  /* 0x0000000300047210 */ /* 0x004fc60007fde0ff */
[----:B------:R1:W-:Y:S04]  /*109d0*/  STL [R1+0x464], R6 ;  /* 0x0004640601007387 */ /* 0x0003e80000100800 */
[----:B------:R2:W-:Y:S01]  /*109e0*/  STL [R1+0x4a0], R4 ;  /* 0x0004a00401007387 */ /* 0x0005e20000100800 */
[----:B0-----:R-:W-:Y:S02]  /*109f0*/  LEA.HI.X.SX32 R5, R74, R2, 0x1, P5 ;  /* 0x000000024a057211 */ /* 0x001fe400028f0eff */
[----:B-1----:R-:W-:-:S03]  /*10a00*/  IADD3 R6, P5, R85, R3, RZ ;  /* 0x0000000355067210 */ /* 0x002fc60007fbe0ff */
[----:B------:R0:W-:Y:S01]  /*10a10*/  STL [R1+0x46c], R5 ;  /* 0x00046c0501007387 */ /* 0x0001e20000100800 */
[----:B--2---:R-:W-:-:S03]  /*10a20*/  LEA.HI.X.SX32 R4, R75, R2, 0x1, P3 ;  /* 0x000000024b047211 */ /* 0x004fc600018f0eff */
        /* <DEDUP_REMOVED lines=18> */
[----:B------:R1:W-:Y:S01]  /*10b50*/  STL [R1+0x494], R6 ;  /* 0x0004940601007387 */ /* 0x0003e20000100800 */
[----:B0-----:R-:W-:-:S03]  /*10b60*/  LEA.HI.X.SX32 R5, R0, R2, 0x1, P6 ;  /* 0x0000000200057211 */ /* 0x001fc600030f0eff */
[----:B------:R-:W2:Y:S04]  /*10b70*/  LDL.LU R0, [R1+0xe30] ;  /* 0x000e300001007983 */ /* 0x000ea80000300800 */
[----:B------:R0:W-:Y:S01]  /*10b80*/  STL [R1+0x4d0], R4 ;  /* 0x0004d00401007387 */ /* 0x0001e20000100800 */
[----:B-1----:R-:W-:-:S03]  /*10b90*/  LEA.HI.X.SX32 R6, R85, R2, 0x1, P5 ;  /* 0x0000000255067211 */ /* 0x002fc600028f0eff */
[----:B------:R1:W-:Y:S01]  /*10ba0*/  STL [R1+0x49c], R5 ;  /* 0x00049c0501007387 */ /* 0x0003e20000100800 */
[-C--:B0-----:R-:W-:Y:S02]  /*10bb0*/  IADD3 R4, P6, R91, R3.reuse, RZ ;  /* 0x000000035b047210 */ /* 0x081fe40007fde0ff */
[----:B-1----:R-:W-:-:S03]  /*10bc0*/  IADD3 R5, P5, R92, R3, RZ ;  /* 0x000000035c057210 */ /* 0x002fc60007fbe0ff */
[----:B------:R0:W-:Y:S04]  /*10bd0*/  STL [R1+0x4d8], R4 ;  /* 0x0004d80401007387 */ /* 0x0001e80000100800 */
[----:B------:R1:W-:Y:S01]  /*10be0*/  STL [R1+0x4a4], R6 ;  /* 0x0004a40601007387 */ /* 0x0003e20000100800 */
[----:B0-----:R-:W-:-:S03]  /*10bf0*/  LEA.HI.X.SX32 R4, R86, R2, 0x1, P3 ;  /* 0x0000000256047211 */ /* 0x001fc600018f0eff */
[----:B------:R0:W-:Y:S01]  /*10c00*/  STL [R1+0x4e0], R5 ;  /* 0x0004e00501007387 */ /* 0x0001e20000100800 */
[----:B-1----:R-:W-:-:S03]  /*10c10*/  IADD3 R6, P3, R93, R3, RZ ;  /* 0x000000035d067210 */ /* 0x002fc60007f7e0ff */
[----:B------:R1:W-:Y:S01]  /*10c20*/  STL [R1+0x4ac], R4 ;  /* 0x0004ac0401007387 */ /* 0x0003e20000100800 */
[----:B0-----:R-:W-:-:S03]  /*10c30*/  LEA.HI.X.SX32 R5, R87, R2, 0x1, P2 ;  /* 0x0000000257057211 */ /* 0x001fc600010f0eff */
[----:B------:R0:W-:Y:S01]  /*10c40*/  STL [R1+0x4e8], R6 ;  /* 0x0004e80601007387 */ /* 0x0001e20000100800 */
[----:B-1----:R-:W-:-:S03]  /*10c50*/  IADD3 R4, P2, R94, R3, RZ ;  /* 0x000000035e047210 */ /* 0x002fc60007f5e0ff */
[----:B------:R1:W-:Y:S04]  /*10c60*/  STL [R1+0x4b4], R5 ;  /* 0x0004b40501007387 */ /* 0x0003e80000100800 */
[----:B------:R3:W-:Y:S01]  /*10c70*/  STL [R1+0x4f0], R4 ;  /* 0x0004f00401007387 */ /* 0x0007e20000100800 */
[----:B0-----:R-:W-:Y:S02]  /*10c80*/  LEA.HI.X.SX32 R6, R88, R2, 0x1, P1 ;  /* 0x0000000258067211 */ /* 0x001fe400008f0eff */
[----:B-1----:R-:W-:-:S03]  /*10c90*/  IADD3 R5, P1, R95, R3, RZ ;  /* 0x000000035f057210 */ /* 0x002fc60007f3e0ff */
[----:B------:R0:W-:Y:S01]  /*10ca0*/  STL [R1+0x4bc], R6 ;  /* 0x0004bc0601007387 */ /* 0x0001e20000100800 */
[----:B---3--:R-:W-:-:S03]  /*10cb0*/  LEA.HI.X.SX32 R4, R89, R2, 0x1, P0 ;  /* 0x0000000259047211 */ /* 0x008fc600000f0eff */
[----:B------:R1:W-:Y:S04]  /*10cc0*/  STL [R1+0x4f8], R5 ;  /* 0x0004f80501007387 */ /* 0x0003e80000100800 */
[----:B------:R3:W-:Y:S01]  /*10cd0*/  STL [R1+0x4c4], R4 ;  /* 0x0004c40401007387 */ /* 0x0007e20000100800 */
[----:B0-----:R-:W-:Y:S02]  /*10ce0*/  IADD3 R6, P0, R96, R3, RZ ;  /* 0x0000000360067210 */ /* 0x001fe40007f1e0ff */
[----:B-1----:R-:W-:-:S03]  /*10cf0*/  LEA.HI.X.SX32 R5, R90, R2, 0x1, P4 ;  /* 0x000000025a057211 */ /* 0x002fc600020f0eff */
[----:B------:R0:W-:Y:S01]  /*10d00*/  STL [R1+0x500], R6 ;  /* 0x0005000601007387 */ /* 0x0001e20000100800 */
[----:B---3--:R-:W-:-:S03]  /*10d10*/  IADD3 R4, P4, R97, R3, RZ ;  /* 0x0000000361047210 */ /* 0x008fc60007f9e0ff */
        /* <DEDUP_REMOVED lines=24> */
[----:B------:R1:W-:Y:S01]  /*10ea0*/  STL [R1+0x4fc], R5 ;  /* 0x0004fc0501007387 */ /* 0x0003e20000100800 */
[----:B------:R-:W-:-:S03]  /*10eb0*/  IMAD R105, R105, UR5, RZ ;  /* 0x0000000569697c24 */ /* 0x000fc6000f8e02ff */
[----:B------:R3:W-:Y:S01]  /*10ec0*/  STL [R1+0x538], R4 ;  /* 0x0005380401007387 */ /* 0x0007e20000100800 */
[----:B0-----:R-:W-:Y:S01]  /*10ed0*/  LEA.HI.X.SX32 R6, R97, R2, 0x1, P4 ;  /* 0x0000000261067211 */ /* 0x001fe200020f0eff */
[----:B------:R-:W-:Y:S01]  /*10ee0*/  IMAD R106, R106, UR5, RZ ;  /* 0x000000056a6a7c24 */ /* 0x000fe2000f8e02ff */
[----:B-1----:R-:W-:-:S03]  /*10ef0*/  IADD3 R5, P4, R104, R3, RZ ;  /* 0x0000000368057210 */ /* 0x002fc60007f9e0ff */
[----:B------:R0:W-:Y:S01]  /*10f00*/  STL [R1+0x504], R6 ;  /* 0x0005040601007387 */ /* 0x0001e20000100800 */
[----:B---3--:R-:W-:-:S03]  /*10f10*/  LEA.HI.X.SX32 R4, R98, R2, 0x1, P6 ;  /* 0x0000000262047211 */ /* 0x008fc600030f0eff */
[----:B------:R1:W-:Y:S01]  /*10f20*/  STL [R1+0x540], R5 ;  /* 0x0005400501007387 */ /* 0x0003e20000100800 */
[----:B------:R-:W-:-:S03]  /*10f30*/  IMAD R107, R107, UR5, RZ ;  /* 0x000000056b6b7c24 */ /* 0x000fc6000f8e02ff */
        /* <DEDUP_REMOVED lines=736> */
[-C--:B0-----:R-:W-:Y:S01]  /*13d40*/  IADD3 R6, P6, R80, R3.reuse, RZ ;  /* 0x0000000350067210 */ /* 0x081fe20007fde0ff */
[----:B------:R-:W0:Y:S01]  /*13d50*/  S2R R79, SR_TID.X ;  /* 0x00000000004f7919 */ /* 0x000e220000002100 */
[----:B-1----:R-:W-:Y:S02]  /*13d60*/  LEA.HI.X.SX32 R5, R247, R2, 0x1, P5 ;  /* 0x00000002f7057211 */ /* 0x002fe400028f0eff */
[----:B---3--:R-:W-:Y:S01]  /*13d70*/  IADD3 R4, P5, R82, R3, RZ ;  /* 0x0000000352047210 */ /* 0x008fe20007fbe0ff */
[----:B------:R1:W-:Y:S01]  /*13d80*/  STL [R1+0xdec], R6 ;  /* 0x000dec0601007387 */ /* 0x0003e20000100800 */
[----:B------:R-:W-:-:S03]  /*13d90*/  IMAD R83, R83, UR5, RZ ;  /* 0x0000000553537c24 */ /* 0x000fc6000f8e02ff */
[----:B------:R3:W-:Y:S01]  /*13da0*/  STL [R1+0xdc4], R5 ;  /* 0x000dc40501007387 */ /* 0x0007e20000100800 */
[----:B------:R-:W-:-:S03]  /*13db0*/  IMAD R125, R125, UR5, RZ ;  /* 0x000000057d7d7c24 */ /* 0x000fc6000f8e02ff */
[----:B------:R4:W-:Y:S01]  /*13dc0*/  STL [R1+0xdf8], R4 ;  /* 0x000df80401007387 */ /* 0x0009e20000100800 */
[----:B-1----:R-:W-:Y:S02]  /*13dd0*/  LEA.HI.X.SX32 R6, R248, R2, 0x1, P3 ;  /* 0x00000002f8067211 */ /* 0x002fe400018f0eff */
[----:B---3--:R-:W-:-:S03]  /*13de0*/  IADD3 R5, P3, R81, R3, RZ ;  /* 0x0000000351057210 */ /* 0x008fc60007f7e0ff */
[----:B------:R1:W-:Y:S01]  /*13df0*/  STL [R1+0xdcc], R6 ;  /* 0x000dcc0601007387 */ /* 0x0003e20000100800 */
[----:B----4-:R-:W-:-:S03]  /*13e00*/  LEA.HI.X.SX32 R4, R249, R2, 0x1, P2 ;  /* 0x00000002f9047211 */ /* 0x010fc600010f0eff */
[----:B------:R3:W-:Y:S04]  /*13e10*/  STL [R1+0xdf0], R5 ;  /* 0x000df00501007387 */ /* 0x0007e80000100800 */
[----:B------:R4:W-:Y:S01]  /*13e20*/  STL [R1+0xdd4], R4 ;  /* 0x000dd40401007387 */ /* 0x0009e20000100800 */
[----:B-1----:R-:W-:Y:S02]  /*13e30*/  IADD3 R6, P2, R83, R3, RZ ;  /* 0x0000000353067210 */ /* 0x002fe40007f5e0ff */
[----:B---3--:R-:W-:-:S03]  /*13e40*/  LEA.HI.X.SX32 R5, R250, R2, 0x1, P1 ;  /* 0x00000002fa057211 */ /* 0x008fc600008f0eff */
[----:B------:R-:W-:Y:S01]  /*13e50*/  STL [R1+0xdf4], R6 ;  /* 0x000df40601007387 */ /* 0x000fe20000100800 */
[----:B----4-:R-:W-:Y:S02]  /*13e60*/  IADD3 R4, P1, R125, R3, RZ ;  /* 0x000000037d047210 */ /* 0x010fe40007f3e0ff */
[-C--:B------:R-:W-:Y:S01]  /*13e70*/  LEA.HI.X.SX32 R3, R251, R2.reuse, 0x1, P0 ;  /* 0x00000002fb037211 */ /* 0x080fe200000f0eff */
[----:B------:R-:W-:Y:S04]  /*13e80*/  STL [R1+0xddc], R5 ;  /* 0x000ddc0501007387 */ /* 0x000fe80000100800 */
[----:B------:R1:W-:Y:S04]  /*13e90*/  STL [R1+0x9f8], R4 ;  /* 0x0009f80401007387 */ /* 0x0003e80000100800 */
[----:B------:R3:W-:Y:S01]  /*13ea0*/  STL [R1+0x9e4], R3 ;  /* 0x0009e40301007387 */ /* 0x0007e20000100800 */
[----:B-1----:R-:W-:-:S02]  /*13eb0*/  LEA.HI.X.SX32 R4, R252, R2, 0x1, P4 ;  /* 0x00000002fc047211 */ /* 0x002fc400020f0eff */
[----:B---3--:R-:W-:-:S03]  /*13ec0*/  LEA.HI.X.SX32 R3, R80, R2, 0x1, P6 ;  /* 0x0000000250037211 */ /* 0x008fc600030f0eff */
[----:B------:R1:W-:Y:S01]  /*13ed0*/  STL [R1+0x9e8], R4 ;  /* 0x0009e80401007387 */ /* 0x0003e20000100800 */
[----:B------:R-:W-:-:S03]  /*13ee0*/  LEA.HI.X.SX32 R5, R82, R2, 0x1, P5 ;  /* 0x0000000252057211 */ /* 0x000fc600028f0eff */
[----:B------:R3:W-:Y:S01]  /*13ef0*/  STL [R1+0x9ec], R3 ;  /* 0x0009ec0301007387 */ /* 0x0007e20000100800 */
[----:B--2---:R-:W-:Y:S02]  /*13f00*/  IADD3 R17, P0, R0, UR6, RZ ;  /* 0x0000000600117c10 */ /* 0x004fe4000ff1e0ff */
[-C--:B-1----:R-:W-:Y:S01]  /*13f10*/  LEA.HI.X.SX32 R4, R81, R2.reuse, 0x1, P3 ;  /* 0x0000000251047211 */ /* 0x082fe200018f0eff */
[----:B------:R-:W-:Y:S01]  /*13f20*/  STL [R1+0x9fc], R5 ;  /* 0x0009fc0501007387 */ /* 0x000fe20000100800 */
[----:B---3--:R-:W-:-:S03]  /*13f30*/  LEA.HI.X.SX32 R3, R83, R2, 0x1, P2 ;  /* 0x0000000253037211 */ /* 0x008fc600010f0eff */
[----:B------:R-:W-:Y:S01]  /*13f40*/  STL [R1+0x9f0], R4 ;  /* 0x0009f00401007387 */ /* 0x000fe20000100800 */
[----:B------:R-:W-:-:S03]  /*13f50*/  LEA.HI.X.SX32 R2, R125, R2, 0x1, P1 ;  /* 0x000000027d027211 */ /* 0x000fc600008f0eff */
[----:B------:R0:W-:Y:S01]  /*13f60*/  STL [R1+0x9f4], R3 ;  /* 0x0009f40301007387 */ /* 0x0001e20000100800 */
[----:B------:R-:W-:-:S03]  /*13f70*/  LEA.HI.X.SX32 R16, R0, UR7, 0x1, P0 ;  /* 0x0000000700107c11 */ /* 0x000fc600080f0eff */
[----:B------:R1:W5:Y:S01]  /*13f80*/  LDL.LU R0, [R1+0xe2c] ;  /* 0x000e2c0001007983 */ /* 0x0003620000300800 */
[----:B0-----:R-:W-:-:S03]  /*13f90*/  IMAD.SHL.U32 R3, R79, 0x10, RZ ;  /* 0x000000104f037824 */ /* 0x001fc600078e00ff */
[----:B------:R0:W-:Y:S04]  /*13fa0*/  STL [R1+0x5e8], R2 ;  /* 0x0005e80201007387 */ /* 0x0001e80000100800 */
[----:B------:R2:W-:Y:S04]  /*13fb0*/  STL [R1+0xe24], R3 ;  /* 0x000e240301007387 */ /* 0x0005e80000100800 */
[----:B------:R-:W-:Y:S01]  /*13fc0*/  STL [R1+0x200], RZ ;  /* 0x000200ff01007387 */ /* 0x000fe20000100800 */
[----:B0-----:R-:W0:Y:S03]  /*13fd0*/  LDC R2, c[0x0][0x238] ;  /* 0x00008e00ff027b82 */ /* 0x001e260000000800 */
[----:B------:R-:W-:Y:S04]  /*13fe0*/  STL [R1], RZ ;  /* 0x000000ff01007387 */ /* 0x000fe80000100800 */
[----:B------:R-:W-:Y:S04]  /*13ff0*/  STL [R1+0x4], RZ ;  /* 0x000004ff01007387 */ /* 0x000fe80000100800 */
        /* <DEDUP_REMOVED lines=125> */
[----:B------:R-:W-:Y:S01]  /*147d0*/  STL [R1+0x1fc], RZ ;  /* 0x0001fcff01007387 */ /* 0x000fe20000100800 */
[----:B------:R-:W-:Y:S01]  /*147e0*/  UIADD3 UR6, UR8, 0x8000, URZ ;  /* 0x0000800008067890 */ /* 0x000fe2000fffe03f */
[----:B------:R-:W-:-:S02]  /*147f0*/  LOP3.LUT R209, R79, 0x7f, RZ, 0xc0, !PT ;  /* 0x0000007f4fd17812 */ /* 0x000fc400078ec0ff */
[----:B------:R-:W-:Y:S02]  /*14800*/  CS2R R24, SRZ ;  /* 0x0000000000187805 */ /* 0x000fe4000001ff00 */
[----:B------:R-:W-:Y:S02]  /*14810*/  CS2R R26, SRZ ;  /* 0x00000000001a7805 */ /* 0x000fe4000001ff00 */
[----:B------:R-:W-:Y:S02]  /*14820*/  CS2R R28, SRZ ;  /* 0x00000000001c7805 */ /* 0x000fe4000001ff00 */
[----:B------:R-:W-:Y:S02]  /*14830*/  CS2R R30, SRZ ;  /* 0x00000000001e7805 */ /* 0x000fe4000001ff00 */
[----:B------:R-:W-:Y:S02]  /*14840*/  CS2R R32, SRZ ;  /* 0x0000000000207805 */ /* 0x000fe4000001ff00 */
[----:B------:R-:W-:-:S02]  /*14850*/  CS2R R34, SRZ ;  /* 0x0000000000227805 */ /* 0x000fc4000001ff00 */
        /* <DEDUP_REMOVED lines=31> */
[----:B------:R-:W-:Y:S01]  /*14a50*/  CS2R R98, SRZ ;  /* 0x0000000000627805 */ /* 0x000fe2000001ff00 */
[----:B------:R-:W-:Y:S01]  /*14a60*/  USHF.R.U32.HI UR14, URZ, 0x4, UR8 ;  /* 0x000000043f0e7899 */ /* 0x000fe20008011608 */
[----:B------:R-:W-:Y:S01]  /*14a70*/  UMOV UR4, URZ ;  /* 0x0000003f00047c82 */ /* 0x000fe20008000000 */
[----:B------:R-:W-:Y:S01]  /*14a80*/  UMOV UR5, URZ ;  /* 0x0000003f00057c82 */ /* 0x000fe20008000000 */
[----:B------:R-:W-:Y:S02]  /*14a90*/  USHF.L.U32 UR9, UR9, 0x7, URZ ;  /* 0x0000000709097899 */ /* 0x000fe4000800063f */
[----:B------:R-:W-:Y:S01]  /*14aa0*/  USHF.R.U32.HI UR6, URZ, 0x4, UR6 ;  /* 0x000000043f067899 */ /* 0x000fe20008011606 */
[----:B------:R-:W3:Y:S01]  /*14ab0*/  LDC R210, c[0x0][0x230] ;  /* 0x00008c00ffd27b82 */ /* 0x000ee20000000800 */
[----:B--2---:R-:W-:Y:S01]  /*14ac0*/  LOP3.LUT R3, R3, 0x70, RZ, 0xc0, !PT ;  /* 0x0000007003037812 */ /* 0x004fe200078ec0ff */
[C---:B0-----:R-:W-:Y:S01]  /*14ad0*/  IMAD R4, R2.reuse, 0x7f, RZ ;  /* 0x0000007f02047824 */ /* 0x041fe200078e02ff */
[----:B------:R-:W-:Y:S01]  /*14ae0*/  USGXT.U32 UR14, UR14, 0xe ;  /* 0x0000000e0e0e789a */ /* 0x000fe20008000000 */
[C---:B------:R-:W-:Y:S01]  /*14af0*/  IMAD R5, R2.reuse, 0x7e, RZ ;  /* 0x0000007e02057824 */ /* 0x040fe200078e02ff */
[----:B------:R-:W-:Y:S01]  /*14b00*/  USGXT.U32 UR12, UR6, 0xe ;  /* 0x0000000e060c789a */ /* 0x000fe20008000000 */
[----:B------:R-:W-:Y:S01]  /*14b10*/  IMAD R3, R209, 0x80, R3 ;  /* 0x00000080d1037824 */ /* 0x000fe200078e0203 */
[----:B------:R-:W-:Y:S01]  /*14b20*/  UIADD3 UR6, UP1, UR14, 0x2, URZ ;  /* 0x000000020e067890 */ /* 0x000fe2000ff3e03f */
[C---:B------:R-:W-:Y:S01]  /*14b30*/  IMAD R6, R2.reuse, 0x7d, RZ ;  /* 0x0000007d02067824 */ /* 0x040fe200078e02ff */
[-C--:B------:R-:W-:Y:S01]  /*14b40*/  IADD3 R209, P4, R5, R17.reuse, RZ ;  /* 0x0000001105d17210 */ /* 0x080fe20007f9e0ff */
[C---:B------:R-:W-:Y:S01]  /*14b50*/  IMAD R7, R2.reuse, 0x7c, RZ ;  /* 0x0000007c02077824 */ /* 0x040fe200078e02ff */
[----:B------:R-:W-:Y:S01]  /*14b60*/  STL [R1+0xe00], R3 ;  /* 0x000e000301007387 */ /* 0x000fe20000100800 */
[C---:B------:R-:W-:Y:S01]  /*14b70*/  IMAD R8, R2.reuse, 0x7b, RZ ;  /* 0x0000007b02087824 */ /* 0x040fe200078e02ff */
[----:B------:R-:W-:Y:S01]  /*14b80*/  UIADD3 UR10, UP0, UR12, 0x2, URZ ;  /* 0x000000020c0a7890 */ /* 0x000fe2000ff1e03f */
[C---:B------:R-:W-:Y:S01]  /*14b90*/  IMAD R9, R2.reuse, 0x7a, RZ ;  /* 0x0000007a02097824 */ /* 0x040fe200078e02ff */
[-C--:B------:R-:W-:Y:S01]  /*14ba0*/  IADD3 R211, P6, R7, R17.reuse, RZ ;  /* 0x0000001107d37210 */ /* 0x080fe20007fde0ff */
[C---:B------:R-:W-:Y:S01]  /*14bb0*/  IMAD R10, R2.reuse, 0x79, RZ ;  /* 0x00000079020a7824 */ /* 0x040fe200078e02ff */
[----:B------:R-:W-:Y:S01]  /*14bc0*/  UIADD3.X UR7, UR5, 0x40000040, URZ, UP1, !UPT ;  /* 0x4000004005077890 */ /* 0x000fe20008ffe43f */
[C---:B------:R-:W-:Y:S01]  /*14bd0*/  IMAD R11, R2.reuse, 0x78, RZ ;  /* 0x00000078020b7824 */ /* 0x040fe200078e02ff */
[----:B------:R-:W-:Y:S01]  /*14be0*/  UIADD3.X UR5, UR4, 0x40000040, URZ, UP0, !UPT ;  /* 0x4000004004057890 */ /* 0x000fe200087fe43f */
[C---:B------:R-:W-:Y:S01]  /*14bf0*/  IMAD R12, R2.reuse, 0x77, RZ ;  /* 0x00000077020c7824 */ /* 0x040fe200078e02ff */
[----:B------:R-:W-:Y:S01]  /*14c00*/  USHF.R.S32.HI UR11, URZ, 0x1f, UR9 ;  /* 0x0000001f3f0b7899 */ /* 0x000fe20008011409 */
[----:B------:R-:W-:Y:S01]  /*14c10*/  IMAD R13, R2, 0x76, RZ ;  /* 0x00000076020d7824 */ /* 0x000fe200078e02ff */
[----:B------:R-:W-:Y:S01]  /*14c20*/  UMOV UR4, UR10 ;  /* 0x0000000a00047c82 */ /* 0x000fe20008000000 */
[----:B---3--:R-:W-:Y:S01]  /*14c30*/  VIADD R210, R210, 0x7f ;  /* 0x0000007fd2d27836 */ /* 0x008fe20000000000 */
[----:B------:R-:W-:Y:S01]  /*14c40*/  UIADD3.64 UR26, UR6, 0x2, URZ ;  /* 0x00000002061a7897 */ /* 0x000fe2000fffe03f */
[C---:B------:R-:W-:Y:S01]  /*14c50*/  IMAD R14, R2.reuse, 0x75, RZ ;  /* 0x00000075020e7824 */ /* 0x040fe200078e02ff */
[----:B------:R-:W-:Y:S01]  /*14c60*/  UIADD3.64 UR22, UR6, 0x4, URZ ;  /* 0x0000000406167897 */ /* 0x000fe2000fffe03f */
[C---:B------:R-:W-:Y:S01]  /*14c70*/  IMAD R15, R2.reuse, 0x74, RZ ;  /* 0x00000074020f7824 */ /* 0x040fe200078e02ff */
[----:B------:R-:W-:Y:S01]  /*14c80*/  SHF.R.S32.HI R202, RZ, 0x1f, R210 ;  /* 0x0000001fffca7819 */ /* 0x000fe200000114d2 */
[C---:B------:R-:W-:Y:S01]  /*14c90*/  IMAD R18, R2.reuse, 0x73, RZ ;  /* 0x0000007302127824 */ /* 0x040fe200078e02ff */
[----:B------:R-:W-:Y:S01]  /*14ca0*/  UIADD3.64 UR24, UR4, 0x2, URZ ;  /* 0x0000000204187897 */ /* 0x000fe2000fffe03f */
[----:B------:R-:W-:Y:S01]  /*14cb0*/  IMAD R19, R2, 0x72, RZ ;  /* 0x0000007202137824 */ /* 0x000fe200078e02ff */
[----:B------:R-:W-:Y:S01]  /*14cc0*/  LEA.HI R210, R202, R210, RZ, 0x7 ;  /* 0x000000d2cad27211 */ /* 0x000fe200078f38ff */
[C---:B------:R-:W-:Y:S01]  /*14cd0*/  IMAD R20, R2.reuse, 0x71, RZ ;  /* 0x0000007102147824 */ /* 0x040fe200078e02ff */
[----:B------:R-:W-:Y:S01]  /*14ce0*/  UIADD3.64 UR20, UR4, 0x4, URZ ;  /* 0x0000000404147897 */ /* 0x000fe2000fffe03f */
[C---:B------:R-:W-:Y:S01]  /*14cf0*/  IMAD R21, R2.reuse, 0x70, RZ ;  /* 0x0000007002157824 */ /* 0x040fe200078e02ff */
[----:B------:R-:W-:Y:S01]  /*14d00*/  SHF.R.S32.HI R210, RZ, 0x7, R210 ;  /* 0x00000007ffd27819 */ /* 0x000fe200000114d2 */
[----:B------:R-:W-:Y:S01]  /*14d10*/  IMAD R22, R2, 0x6f, RZ ;  /* 0x0000006f02167824 */ /* 0x000fe200078e02ff */
[-C--:B------:R-:W-:Y:S01]  /*14d20*/  IADD3 R210, P3, R4, R17.reuse, RZ ;  /* 0x0000001104d27210 */ /* 0x080fe20007f7e0ff */
[C---:B------:R-:W-:Y:S01]  /*14d30*/  IMAD R23, R2.reuse, 0x6e, RZ ;  /* 0x0000006e02177824 */ /* 0x040fe200078e02ff */
[----:B------:R-:W-:Y:S01]  /*14d40*/  UIADD3.64 UR28, UR4, 0x1fe, URZ ;  /* 0x000001fe041c7897 */ /* 0x000fe2000fffe03f */
[C---:B------:R-:W-:Y:S01]  /*14d50*/  IMAD R100, R2.reuse, 0x6d, RZ ;  /* 0x0000006d02647824 */ /* 0x040fe200078e02ff */
[----:B------:R-:W-:Y:S01]  /*14d60*/  UIADD3.64 UR32, UR4, 0x200, URZ ;  /* 0x0000020004207897 */ /* 0x000fe2000fffe03f */
[----:B------:R0:W-:Y:S01]  /*14d70*/  STL [R1+0x5f0], R210 ;  /* 0x0005f0d201007387 */ /* 0x0001e20000100800 */
[C---:B------:R-:W-:Y:S01]  /*14d80*/  IMAD R101, R2.reuse, 0x6c, RZ ;  /* 0x0000006c02657824 */ /* 0x040fe200078e02ff */
[----:B------:R-:W-:Y:S01]  /*14d90*/  UIADD3.64 UR36, UR4, 0x202, URZ ;  /* 0x0000020204247897 */ /* 0x000fe2000fffe03f */
[C---:B------:R-:W-:Y:S01]  /*14da0*/  IMAD R102, R2.reuse, 0x6b, RZ ;  /* 0x0000006b02667824 */ /* 0x040fe200078e02ff */
[----:B------:R2:W-:Y:S01]  /*14db0*/  STL [R1+0x5f8], R209 ;  /* 0x0005f8d101007387 */ /* 0x0005e20000100800 */
[C---:B------:R-:W-:Y:S01]  /*14dc0*/  IMAD R103, R2.reuse, 0x6a, RZ ;  /* 0x0000006a02677824 */ /* 0x040fe200078e02ff */
[----:B------:R-:W-:Y:S01]  /*14dd0*/  UIADD3.64 UR40, UR4, 0x204, URZ ;  /* 0x0000020404287897 */ /* 0x000fe2000fffe03f */
[C---:B------:R-:W-:Y:S01]  /*14de0*/  IMAD R104, R2.reuse, 0x69, RZ ;  /* 0x0000006902687824 */ /* 0x040fe200078e02ff */
[----:B------:R-:W-:Y:S01]  /*14df0*/  UMOV UR15, 0x40000040 ;  /* 0x40000040000f7882 */ /* 0x000fe20000000000 */
[----:B------:R-:W-:Y:S01]  /*14e00*/  IMAD R105, R2, 0x68, RZ ;  /* 0x0000006802697824 */ /* 0x000fe200078e02ff */
[----:B0-----:R-:W-:Y:S01]  /*14e10*/  IADD3 R210, P5, R6, R17, RZ ;  /* 0x0000001106d27210 */ /* 0x001fe20007fbe0ff */
[----:B------:R-:W-:-:S02]  /*14e20*/  IMAD R106, R2, 0x67, RZ ;  /* 0x00000067026a7824 */ /* 0x000fc400078e02ff */
[----:B------:R-:W-:Y:S01]  /*14e30*/  IMAD R107, R2, 0x66, RZ ;  /* 0x00000066026b7824 */ /* 0x000fe200078e02ff */
[-C--:B--2---:R-:W-:Y:S01]  /*14e40*/  IADD3 R209, P0, R8, R17.reuse, RZ ;  /* 0x0000001108d17210 */ /* 0x084fe20007f1e0ff */
[----:B------:R0:W-:Y:S01]  /*14e50*/  STL [R1+0x600], R210 ;  /* 0x000600d201007387 */ /* 0x0001e20000100800 */
[C---:B------:R-:W-:Y:S02]  /*14e60*/  IMAD R108, R2.reuse, 0x65, RZ ;  /* 0x00000065026c7824 */ /* 0x040fe400078e02ff */
[C---:B------:R-:W-:Y:S01]  /*14e70*/  IMAD R109, R2.reuse, 0x64, RZ ;  /* 0x00000064026d7824 */ /* 0x040fe200078e02ff */
[----:B------:R2:W-:Y:S01]  /*14e80*/  STL [R1+0x608], R211 ;  /* 0x000608d301007387 */ /* 0x0005e20000100800 */
[C---:B------:R-:W-:Y:S02]  /*14e90*/  IMAD R110, R2.reuse, 0x63, RZ ;  /* 0x00000063026e7824 */ /* 0x040fe400078e02ff */
[C---:B------:R-:W-:Y:S01]  /*14ea0*/  IMAD R111, R2.reuse, 0x62, RZ ;  /* 0x00000062026f7824 */ /* 0x040fe200078e02ff */
[----:B------:R3:W-:Y:S01]  /*14eb0*/  STL [R1+0x610], R209 ;  /* 0x000610d101007387 */ /* 0x0007e20000100800 */
[C---:B------:R-:W-:Y:S01]  /*14ec0*/  IMAD R112, R2.reuse, 0x61, RZ ;  /* 0x0000006102707824 */ /* 0x040fe200078e02ff */
[----:B0-----:R-:W-:Y:S01]  /*14ed0*/  IADD3 R210, P1, R9, R17, RZ ;  /* 0x0000001109d27210 */ /* 0x001fe20007f3e0ff */
[----:B------:R-:W-:-:S02]  /*14ee0*/  IMAD R113, R2, 0x60, RZ ;  /* 0x0000006002717824 */ /* 0x000fc400078e02ff */
[----:B------:R-:W-:Y:S01]  /*14ef0*/  IMAD R114, R2, 0x5f, RZ ;  /* 0x0000005f02727824 */ /* 0x000fe200078e02ff */
[-C--:B--2---:R-:W-:Y:S01]  /*14f00*/  IADD3 R211, P2, R10, R17.reuse, RZ ;  /* 0x000000110ad37210 */ /* 0x084fe20007f5e0ff */
[----:B------:R0:W-:Y:S01]  /*14f10*/  STL [R1+0x618], R210 ;  /* 0x000618d201007387 */ /* 0x0001e20000100800 */
[----:B------:R-:W-:Y:S01]  /*14f20*/  IMAD R115, R2, 0x5e, RZ ;  /* 0x0000005e02737824 */ /* 0x000fe200078e02ff */
[-C--:B---3--:R-:W-:Y:S02]  /*14f30*/  LEA.HI.X.SX32 R209, R4, R16.reuse, 0x1, P3 ;  /* 0x0000001004d17211 */ /* 0x088fe400018f0eff */
[----:B------:R-:W-:Y:S01]  /*14f40*/  STL [R1+0x620], R211 ;  /* 0x000620d301007387 */ /* 0x000fe20000100800 */
[-C--:B------:R-:W-:Y:S01]  /*14f50*/  LEA.HI.X.SX32 R4, R5, R16.reuse, 0x1, P4 ;  /* 0x0000001005047211 */ /* 0x080fe200020f0eff */
[----:B------:R-:W-:Y:S01]  /*14f60*/  IMAD R116, R2, 0x5d, RZ ;  /* 0x0000005d02747824 */ /* 0x000fe200078e02ff */
[-C--:B------:R-:W-:Y:S01]  /*14f70*/  LEA.HI.X.SX32 R5, R6, R16.reuse, 0x1, P5 ;  /* 0x0000001006057211 */ /* 0x080fe200028f0eff */
[----:B------:R2:W-:Y:S01]  /*14f80*/  STL [R1+0x5ec], R209 ;  /* 0x0005ecd101007387 */ /* 0x0005e20000100800 */
[----:B------:R-:W-:Y:S01]  /*14f90*/  LEA.HI.X.SX32 R6, R7, R16, 0x1, P6 ;  /* 0x0000001007067211 */ /* 0x000fe200030f0eff */
[C---:B------:R-:W-:Y:S01]  /*14fa0*/  IMAD R117, R2.reuse, 0x5c, RZ ;  /* 0x0000005c02757824 */ /* 0x040fe200078e02ff */
[----:B0-----:R-:W-:Y:S01]  /*14fb0*/  IADD3 R210, P3, R11, R17, RZ ;  /* 0x000000110bd27210 */ /* 0x001fe20007f7e0ff */
[----:B------:R-:W-:-:S02]  /*14fc0*/  IMAD R118, R2, 0x5b, RZ ;  /* 0x0000005b02767824 */ /* 0x000fc400078e02ff */
[C---:B------:R-:W-:Y:S02]  /*14fd0*/  IMAD R119, R2.reuse, 0x5a, RZ ;  /* 0x0000005a02777824 */ /* 0x040fe400078e02ff */
[----:B------:R-:W-:Y:S01]  /*14fe0*/  STL [R1+0x628], R210 ;  /* 0x000628d201007387 */ /* 0x000fe20000100800 */
[----:B------:R-:W-:Y:S01]  /*14ff0*/  IMAD R120, R2, 0x59, RZ ;  /* 0x0000005902787824 */ /* 0x000fe200078e02ff */
[----:B--2---:R-:W-:Y:S01]  /*15000*/  IADD3 R209, P4, R12, R17, RZ ;  /* 0x000000110cd17210 */ /* 0x004fe20007f9e0ff */
[C---:B------:R-:W-:Y:S01]  /*15010*/  IMAD R121, R2.reuse, 0x58, RZ ;  /* 0x0000005802797824 */ /* 0x040fe200078e02ff */
[----:B------:R0:W-:Y:S01]  /*15020*/  STL [R1+0x5f4], R4 ;  /* 0x0005f40401007387 */ /* 0x0001e20000100800 */
[C---:B------:R-:W-:Y:S02]  /*15030*/  IMAD R122, R2.reuse, 0x57, RZ ;  /* 0x00000057027a7824 */ /* 0x040fe400078e02ff */
[C---:B------:R-:W-:Y:S01]  /*15040*/  IMAD R123, R2.reuse, 0x56, RZ ;  /* 0x00000056027b7824 */ /* 0x040fe200078e02ff */
[----:B------:R-:W-:Y:S01]  /*15050*/  STL [R1+0x630], R209 ;  /* 0x000630d101007387 */ /* 0x000fe20000100800 */
[----:B------:R-:W-:-:S02]  /*15060*/  IMAD R124, R2, 0x55, RZ ;  /* 0x00000055027c7824 */ /* 0x000fc400078e02ff */
[C---:B------:R-:W-:Y:S01]  /*15070*/  IMAD R125, R2.reuse, 0x54, RZ ;  /* 0x00000054027d7824 */ /* 0x040fe200078e02ff */
[----:B------:R2:W-:Y:S01]  /*15080*/  STL [R1+0x5fc], R5 ;  /* 0x0005fc0501007387 */ /* 0x0005e20000100800 */
[C---:B------:R-:W-:Y:S01]  /*15090*/  IMAD R126, R2.reuse, 0x53, RZ ;  /* 0x00000053027e7824 */ /* 0x040fe200078e02ff */
[-C--:B0-----:R-:W-:Y:S01]  /*150a0*/  IADD3 R4, P5, R13, R17.reuse, RZ ;  /* 0x000000110d047210 */ /* 0x081fe20007fbe0ff */
[C---:B------:R-:W-:Y:S02]  /*150b0*/  IMAD R127, R2.reuse, 0x52, RZ ;  /* 0x00000052027f7824 */ /* 0x040fe400078e02ff */
[C---:B------:R-:W-:Y:S02]  /*150c0*/  IMAD R128, R2.reuse, 0x51, RZ ;  /* 0x0000005102807824 */ /* 0x040fe400078e02ff */
[----:B------:R0:W-:Y:S01]  /*150d0*/  STL [R1+0x638], R4 ;  /* 0x0006380401007387 */ /* 0x0001e20000100800 */
[----:B------:R-:W-:Y:S01]  /*150e0*/  IMAD R129, R2, 0x50, RZ ;  /* 0x0000005002817824 */ /* 0x000fe200078e02ff */
[----:B--2---:R-:W-:-:S02]  /*150f0*/  IADD3 R5, P6, R14, R17, RZ ;  /* 0x000000110e057210 */ /* 0x004fc40007fde0ff */
[----:B------:R2:W-:Y:S01]  /*15100*/  STL [R1+0x604], R6 ;  /* 0x0006040601007387 */ /* 0x0005e20000100800 */
[C---:B------:R-:W-:Y:S02]  /*15110*/  IMAD R130, R2.reuse, 0x4f, RZ ;  /* 0x0000004f02827824 */ /* 0x040fe400078e02ff */
[C---:B------:R-:W-:Y:S01]  /*15120*/  IMAD R131, R2.reuse, 0x4e, RZ ;  /* 0x0000004e02837824 */ /* 0x040fe200078e02ff */
[----:B------:R3:W-:Y:S01]  /*15130*/  STL [R1+0x640], R5 ;  /* 0x0006400501007387 */ /* 0x0007e20000100800 */
[----:B------:R-:W-:Y:S01]  /*15140*/  IMAD R132, R2, 0x4d, RZ ;  /* 0x0000004d02847824 */ /* 0x000fe200078e02ff */
[-C--:B0-----:R-:W-:Y:S01]  /*15150*/  LEA.HI.X.SX32 R4, R8, R16.reuse, 0x1, P0 ;  /* 0x0000001008047211 */ /* 0x081fe200000f0eff */
[C---:B------:R-:W-:Y:S02]  /*15160*/  IMAD R133, R2.reuse, 0x4c, RZ ;  /* 0x0000004c02857824 */ /* 0x040fe400078e02ff */
[C---:B------:R-:W-:Y:S01]  /*15170*/  IMAD R134, R2.reuse, 0x4b, RZ ;  /* 0x0000004b02867824 */ /* 0x040fe200078e02ff */
[----:B--2---:R-:W-:Y:S01]  /*15180*/  IADD3 R6, P0, R15, R17, RZ ;  /* 0x000000110f067210 */ /* 0x004fe20007f1e0ff */
[----:B------:R0:W-:Y:S01]  /*15190*/  STL [R1+0x60c], R4 ;  /* 0x00060c0401007387 */ /* 0x0001e20000100800 */
[----:B------:R-:W-:Y:S01]  /*151a0*/  IMAD R135, R2, 0x4a, RZ ;  /* 0x0000004a02877824 */ /* 0x000fe200078e02ff */
[----:B---3--:R-:W-:-:S02]  /*151b0*/  LEA.HI.X.SX32 R5, R9, R16, 0x1, P1 ;  /* 0x0000001009057211 */ /* 0x008fc400008f0eff */
[----:B------:R2:W-:Y:S01]  /*151c0*/  STL [R1+0x648], R6 ;  /* 0x0006480601007387 */ /* 0x0005e20000100800 */
[C---:B------:R-:W-:Y:S02]  /*151d0*/  IMAD R136, R2.reuse, 0x49, RZ ;  /* 0x0000004902887824 */ /* 0x040fe400078e02ff */
[C---:B------:R-:W-:Y:S01]  /*151e0*/  IMAD R137, R2.reuse, 0x48, RZ ;  /* 0x0000004802897824 */ /* 0x040fe200078e02ff */
[----:B------:R3:W-:Y:S01]  /*151f0*/  STL [R1+0x614], R5 ;  /* 0x0006140501007387 */ /* 0x0007e20000100800 */
[----:B------:R-:W-:Y:S01]  /*15200*/  IMAD R138, R2, 0x47, RZ ;  /* 0x00000047028a7824 */ /* 0x000fe200078e02ff */
[-C--:B0-----:R-:W-:Y:S01]  /*15210*/  IADD3 R4, P1, R18, R17.reuse, RZ ;  /* 0x0000001112047210 */ /* 0x081fe20007f3e0ff */
[C---:B------:R-:W-:Y:S02]  /*15220*/  IMAD R139, R2.reuse, 0x46, RZ ;  /* 0x00000046028b7824 */ /* 0x040fe400078e02ff */
[----:B------:R-:W-:Y:S01]  /*15230*/  IMAD R140, R2, 0x45, RZ ;  /* 0x00000045028c7824 */ /* 0x000fe200078e02ff */
[----:B--2---:R-:W-:Y:S01]  /*15240*/  LEA.HI.X.SX32 R6, R10, R16, 0x1, P2 ;  /* 0x000000100a067211 */ /* 0x004fe200010f0eff */
[----:B------:R0:W-:Y:S01]  /*15250*/  STL [R1+0x650], R4 ;  /* 0x0006500401007387 */ /* 0x0001e20000100800 */
[----:B------:R-:W-:Y:S01]  /*15260*/  IMAD R141, R2, 0x44, RZ ;  /* 0x00000044028d7824 */ /* 0x000fe200078e02ff */
[----:B---3--:R-:W-:-:S02]  /*15270*/  IADD3 R5, P2, R19, R17, RZ ;  /* 0x0000001113057210 */ /* 0x008fc40007f5e0ff */
[----:B------:R2:W-:Y:S01]  /*15280*/  STL [R1+0x61c], R6 ;  /* 0x00061c0601007387 */ /* 0x0005e20000100800 */
[C---:B------:R-:W-:Y:S02]  /*15290*/  IMAD R142, R2.reuse, 0x43, RZ ;  /* 0x00000043028e7824 */ /* 0x040fe400078e02ff */
[C---:B------:R-:W-:Y:S01]  /*152a0*/  IMAD R143, R2.reuse, 0x42, RZ ;  /* 0x00000042028f7824 */ /* 0x040fe200078e02ff */
[----:B------:R3:W-:Y:S01]  /*152b0*/  STL [R1+0x658], R5 ;  /* 0x0006580501007387 */ /* 0x0007e20000100800 */
[C---:B------:R-:W-:Y:S01]  /*152c0*/  IMAD R144, R2.reuse, 0x41, RZ ;  /* 0x0000004102907824 */ /* 0x040fe200078e02ff */
[-C--:B0-----:R-:W-:Y:S01]  /*152d0*/  LEA.HI.X.SX32 R4, R11, R16.reuse, 0x1, P3 ;  /* 0x000000100b047211 */ /* 0x081fe200018f0eff */
[C---:B------:R-:W-:Y:S02]  /*152e0*/  IMAD.SHL.U32 R145, R2.reuse, 0x40, RZ ;  /* 0x0000004002917824 */ /* 0x040fe400078e00ff */
[----:B------:R-:W-:Y:S01]  /*152f0*/  IMAD R146, R2, 0x3f, RZ ;  /* 0x0000003f02927824 */ /* 0x000fe200078e02ff */
        /* <DEDUP_REMOVED lines=8> */
[C---:B------:R-:W-:Y:S01]  /*15380*/  IMAD R150, R2.reuse, 0x3b, RZ ;  /* 0x0000003b02967824 */ /* 0x040fe200078e02ff */
[-C--:B0-----:R-:W-:Y:S01]  /*15390*/  IADD3 R4, P4, R21, R17.reuse, RZ ;  /* 0x0000001115047210 */ /* 0x081fe20007f9e0ff */
[C---:B------:R-:W-:Y:S02]  /*153a0*/  IMAD R151, R2.reuse, 0x3a, RZ ;  /* 0x0000003a02977824 */ /* 0x040fe400078e02ff */
[C---:B------:R-:W-:Y:S01]  /*153b0*/  IMAD R152, R2.reuse, 0x39, RZ ;  /* 0x0000003902987824 */ /* 0x040fe200078e02ff */
        /* <DEDUP_REMOVED lines=34> */
[C---:B------:R-:W-:Y:S02]  /*155e0*/  IMAD R169, R2.reuse, 0x28, RZ ;  /* 0x0000002802a97824 */ /* 0x040fe400078e02ff */
        /* <DEDUP_REMOVED lines=15> */
[----:B------:R-:W-:Y:S01]  /*156e0*/  IMAD.SHL.U32 R177, R2, 0x20, RZ ;  /* 0x0000002002b17824 */ /* 0x000fe200078e00ff */
        /* <DEDUP_REMOVED lines=31> */
[C---:B------:R-:W-:Y:S01]  /*158e0*/  IMAD.SHL.U32 R193, R2.reuse, 0x10, RZ ;  /* 0x0000001002c17824 */ /* 0x040fe200078e00ff */
[----:B------:R-:W-:Y:S01]  /*158f0*/  CS2R R100, SRZ ;  /* 0x0000000000647805 */ /* 0x000fe2000001ff00 */
        /* <DEDUP_REMOVED lines=10> */
[----:B0-----:R-:W-:Y:S01]  /*159a0*/  IADD3 R4, P2, R109, R17, RZ ;  /* 0x000000116d047210 */ /* 0x001fe20007f5e0ff */
[C---:B------:R-:W-:Y:S02]  /*159b0*/  IMAD R199, R2.reuse, 0xa, RZ ;  /* 0x0000000a02c77824 */ /* 0x040fe400078e02ff */
[C---:B------:R-:W-:Y:S01]  /*159c0*/  IMAD R200, R2.reuse, 0x9, RZ ;  /* 0x0000000902c87824 */ /* 0x040fe200078e02ff */
[----:B--2---:R-:W-:Y:S01]  /*159d0*/  LEA.HI.X.SX32 R6, R103, R16, 0x1, P3 ;  /* 0x0000001067067211 */ /* 0x004fe200018f0eff */
[----:B------:R0:W-:Y:S01]  /*159e0*/  STL [R1+0x6c8], R4 ;  /* 0x0006c80401007387 */ /* 0x0001e20000100800 */
[----:B------:R-:W-:Y:S01]  /*159f0*/  IMAD.SHL.U32 R201, R2, 0x8, RZ ;  /* 0x0000000802c97824 */ /* 0x000fe200078e00ff */
[----:B------:R-:W-:-:S02]  /*15a00*/  CS2R R102, SRZ ;  /* 0x0000000000667805 */ /* 0x000fc4000001ff00 */
[-C--:B---3--:R-:W-:Y:S01]  /*15a10*/  IADD3 R5, P3, R110, R17.reuse, RZ ;  /* 0x000000116e057210 */ /* 0x088fe20007f7e0ff */
[----:B------:R2:W-:Y:S01]  /*15a20*/  STL [R1+0x694], R6 ;  /* 0x0006940601007387 */ /* 0x0005e20000100800 */
[C---:B------:R-:W-:Y:S02]  /*15a30*/  IMAD R203, R2.reuse, 0x7, RZ ;  /* 0x0000000702cb7824 */ /* 0x040fe400078e02ff */
[C---:B------:R-:W-:Y:S01]  /*15a40*/  IMAD R204, R2.reuse, 0x6, RZ ;  /* 0x0000000602cc7824 */ /* 0x040fe200078e02ff */
[----:B------:R3:W-:Y:S01]  /*15a50*/  STL [R1+0x6d0], R5 ;  /* 0x0006d00501007387 */ /* 0x0007e20000100800 */
[----:B------:R-:W-:Y:S01]  /*15a60*/  IMAD R205, R2, 0x5, RZ ;  /* 0x0000000502cd7824 */ /* 0x000fe200078e02ff */
[-C--:B0-----:R-:W-:Y:S01]  /*15a70*/  LEA.HI.X.SX32 R4, R104, R16.reuse, 0x1, P4 ;  /* 0x0000001068047211 */ /* 0x081fe200020f0eff */
[C---:B------:R-:W-:Y:S02]  /*15a80*/  IMAD.SHL.U32 R206, R2.reuse, 0x4, RZ ;  /* 0x0000000402ce7824 */ /* 0x040fe400078e00ff */
[C---:B------:R-:W-:Y:S01]  /*15a90*/  IMAD R207, R2.reuse, 0x3, RZ ;  /* 0x0000000302cf7824 */ /* 0x040fe200078e02ff */
[----:B--2---:R-:W-:Y:S01]  /*15aa0*/  IADD3 R6, P4, R111, R17, RZ ;  /* 0x000000116f067210 */ /* 0x004fe20007f9e0ff */
[----:B------:R0:W-:Y:S01]  /*15ab0*/  STL [R1+0x69c], R4 ;  /* 0x00069c0401007387 */ /* 0x0001e20000100800 */
[----:B------:R-:W-:Y:S01]  /*15ac0*/  IMAD.SHL.U32 R208, R2, 0x2, RZ ;  /* 0x0000000202d07824 */ /* 0x000fe200078e00ff */
[----:B---3--:R-:W-:-:S02]  /*15ad0*/  LEA.HI.X.SX32 R5, R105, R16, 0x1, P5 ;  /* 0x0000001069057211 */ /* 0x008fc400028f0eff */
[----:B------:R2:W-:Y:S01]  /*15ae0*/  STL [R1+0x6d8], R6 ;  /* 0x0006d80601007387 */ /* 0x0005e20000100800 */
[----:B------:R-:W-:Y:S01]  /*15af0*/  IMAD.SHL.U32 R202, R2, 0x80, RZ ;  /* 0x0000008002ca7824 */ /* 0x000fe200078e00ff */
[----:B------:R-:W-:Y:S02]  /*15b00*/  CS2R R104, SRZ ;  /* 0x0000000000687805 */ /* 0x000fe4000001ff00 */
[----:B------:R3:W-:Y:S01]  /*15b10*/  STL [R1+0x6a4], R5 ;  /* 0x0006a40501007387 */ /* 0x0007e20000100800 */
[-C--:B0-----:R-:W-:Y:S02]  /*15b20*/  IADD3 R4, P5, R112, R17.reuse, RZ ;  /* 0x0000001170047210 */ /* 0x081fe40007fbe0ff */
[----:B------:R-:W-:Y:S02]  /*15b30*/  SHF.R.S32.HI R10, RZ, 0x1f, R202 ;  /* 0x0000001fff0a7819 */ /* 0x000fe400000114ca */
[----:B--2---:R-:W-:Y:S01]  /*15b40*/  LEA.HI.X.SX32 R6, R106, R16, 0x1, P6 ;  /* 0x000000106a067211 */ /* 0x004fe200030f0eff */
[----:B------:R0:W-:Y:S01]  /*15b50*/  STL [R1+0x6e0], R4 ;  /* 0x0006e00401007387 */ /* 0x0001e20000100800 */
[----:B---3--:R-:W-:-:S03]  /*15b60*/  IADD3 R5, P6, R113, R17, RZ ;  /* 0x0000001171057210 */ /* 0x008fc60007fde0ff */
[----:B------:R2:W-:Y:S04]  /*15b70*/  STL [R1+0x6ac], R6 ;  /* 0x0006ac0601007387 */ /* 0x0005e80000100800 */
[----:B------:R3:W-:Y:S01]  /*15b80*/  STL [R1+0x6e8], R5 ;  /* 0x0006e80501007387 */ /* 0x0007e20000100800 */
[-C--:B0-----:R-:W-:Y:S02]  /*15b90*/  LEA.HI.X.SX32 R4, R107, R16.reuse, 0x1, P0 ;  /* 0x000000106b047211 */ /* 0x081fe400000f0eff */
[----:B------:R-:W-:Y:S02]  /*15ba0*/  CS2R R106, SRZ ;  /* 0x00000000006a7805 */ /* 0x000fe4000001ff00 */
[----:B--2---:R-:W-:Y:S01]  /*15bb0*/  IADD3 R6, P0, R114, R17, RZ ;  /* 0x0000001172067210 */ /* 0x004fe20007f1e0ff */
[----:B------:R0:W-:Y:S01]  /*15bc0*/  STL [R1+0x6b4], R4 ;  /* 0x0006b40401007387 */ /* 0x0001e20000100800 */
[----:B---3--:R-:W-:-:S03]  /*15bd0*/  LEA.HI.X.SX32 R5, R108, R16, 0x1, P1 ;  /* 0x000000106c057211 */ /* 0x008fc600008f0eff */
[----:B------:R2:W-:Y:S04]  /*15be0*/  STL [R1+0x6f0], R6 ;  /* 0x0006f00601007387 */ /* 0x0005e80000100800 */
[----:B------:R3:W-:Y:S01]  /*15bf0*/  STL [R1+0x6bc], R5 ;  /* 0x0006bc0501007387 */ /* 0x0007e20000100800 */
[----:B0-----:R-:W-:Y:S02]  /*15c00*/  IADD3 R4, P1, R115, R17, RZ ;  /* 0x0000001173047210 */ /* 0x001fe40007f3e0ff */
[----:B--2---:R-:W-:-:S03]  /*15c10*/  LEA.HI.X.SX32 R6, R109, R16, 0x1, P2 ;  /* 0x000000106d067211 */ /* 0x004fc600010f0eff */
[----:B------:R0:W-:Y:S01]  /*15c20*/  STL [R1+0x6f8], R4 ;  /* 0x0006f80401007387 */ /* 0x0001e20000100800 */
[----:B------:R-:W-:Y:S02]  /*15c30*/  CS2R R108, SRZ ;  /* 0x00000000006c7805 */ /* 0x000fe4000001ff00 */
[-C--:B---3--:R-:W-:Y:S01]  /*15c40*/  IADD3 R5, P2, R116, R17.reuse, RZ ;  /* 0x0000001174057210 */ /* 0x088fe20007f5e0ff */
[----:B------:R2:W-:Y:S04]  /*15c50*/  STL [R1+0x6c4], R6 ;  /* 0x0006c40601007387 */ /* 0x0005e80000100800 */
[----:B------:R3:W-:Y:S01]  /*15c60*/  STL [R1+0x700], R5 ;  /* 0x0007000501007387 */ /* 0x0007e20000100800 */
[----:B0-----:R-:W-:Y:S02]  /*15c70*/  LEA.HI.X.SX32 R4, R110, R16, 0x1, P3 ;  /* 0x000000106e047211 */ /* 0x001fe400018f0eff */
[----:B--2---:R-:W-:-:S03]  /*15c80*/  IADD3 R6, P3, R117, R17, RZ ;  /* 0x0000001175067210 */ /* 0x004fc60007f7e0ff */
[----:B------:R0:W-:Y:S01]  /*15c90*/  STL [R1+0x6cc], R4 ;  /* 0x0006cc0401007387 */ /* 0x0001e20000100800 */
[----:B---3--:R-:W-:-:S03]  /*15ca0*/  LEA.HI.X.SX32 R5, R111, R16, 0x1, P4 ;  /* 0x000000106f057211 */ /* 0x008fc600020f0eff */
[----:B------:R2:W-:Y:S01]  /*15cb0*/  STL [R1+0x708], R6 ;  /* 0x0007080601007387 */ /* 0x0005e20000100800 */
[----:B------:R-:W-:-:S03]  /*15cc0*/  CS2R R110, SRZ ;  /* 0x00000000006e7805 */ /* 0x000fc6000001ff00 */
[----:B------:R3:W-:Y:S01]  /*15cd0*/  STL [R1+0x6d4], R5 ;  /* 0x0006d40501007387 */ /* 0x0007e20000100800 */
[----:B0-----:R-:W-:Y:S02]  /*15ce0*/  IADD3 R4, P4, R118, R17, RZ ;  /* 0x0000001176047210 */ /* 0x001fe40007f9e0ff */
[----:B--2---:R-:W-:-:S03]  /*15cf0*/  LEA.HI.X.SX32 R6, R112, R16, 0x1, P5 ;  /* 0x0000001070067211 */ /* 0x004fc600028f0eff */
        /* <DEDUP_REMOVED lines=184> */
[----:B------:R2:W-:Y:S04]  /*16880*/  STL [R1+0x858], R6 ;  /* 0x0008580601007387 */ /* 0x0005e80000100800 */
[----:B------:R3:W-:Y:S01]  /*16890*/  STL [R1+0x824], R5 ;  /* 0x0008240501007387 */ /* 0x0007e20000100800 */
[----:B0-----:R-:W-:Y:S02]  /*168a0*/  IADD3 R4, P4, R160, R17, RZ ;  /* 0x00000011a0047210 */ /* 0x001fe40007f9e0ff */
[----:B--2---:R-:W-:-:S03]  /*168b0*/  LEA.HI.X.SX32 R6, R154, R16, 0x1, P5 ;  /* 0x000000109a067211 */ /* 0x004fc600028f0eff */
[----:B------:R0:W-:Y:S01]  /*168c0*/  STL [R1+0x860], R4 ;  /* 0x0008600401007387 */ /* 0x0001e20000100800 */
[----:B---3--:R-:W-:-:S03]  /*168d0*/  IADD3 R5, P5, R161, R17, RZ ;  /* 0x00000011a1057210 */ /* 0x008fc60007fbe0ff */
        /* <DEDUP_REMOVED lines=191> */
[-C--:B------:R-:W-:Y:S02]  /*174d0*/  LEA.HI.X.SX32 R2, R2, R16.reuse, 0x1, P3 ;  /* 0x0000001002027211 */ /* 0x080fe400018f0eff */
[-C--:B---3--:R-:W-:Y:S01]  /*174e0*/  LEA.HI.X.SX32 R5, R204, R16.reuse, 0x1, P5 ;  /* 0x00000010cc057211 */ /* 0x088fe200028f0eff */
[----:B------:R2:W-:Y:S04]  /*174f0*/  STL [R1+0x9ac], R6 ;  /* 0x0009ac0601007387 */ /* 0x0005e80000100800 */
[----:B------:R3:W-:Y:S01]  /*17500*/  STL [R1+0x9b4], R5 ;  /* 0x0009b40501007387 */ /* 0x0007e20000100800 */
[-C--:B0-----:R-:W-:Y:S02]  /*17510*/  LEA.HI.X.SX32 R4, R205, R16.reuse, 0x1, P6 ;  /* 0x00000010cd047211 */ /* 0x081fe400030f0eff */
[----:B--2---:R-:W-:-:S03]  /*17520*/  LEA.HI.X.SX32 R6, R206, R16, 0x1, P0 ;  /* 0x00000010ce067211 */ /* 0x004fc600000f0eff */
[----:B------:R0:W-:Y:S01]  /*17530*/  STL [R1+0x9bc], R4 ;  /* 0x0009bc0401007387 */ /* 0x0001e20000100800 */
[----:B---3--:R-:W-:-:S03]  /*17540*/  LEA.HI.X.SX32 R5, R207, R16, 0x1, P1 ;  /* 0x00000010cf057211 */ /* 0x008fc600008f0eff */
[----:B------:R-:W-:Y:S04]  /*17550*/  STL [R1+0x9c4], R6 ;  /* 0x0009c40601007387 */ /* 0x000fe80000100800 */
[----:B------:R2:W-:Y:S01]  /*17560*/  STL [R1+0x9cc], R5 ;  /* 0x0009cc0501007387 */ /* 0x0005e20000100800 */
[----:B0-----:R-:W-:-:S05]  /*17570*/  LEA.HI.X.SX32 R4, R208, R16, 0x1, P2 ;  /* 0x00000010d0047211 */ /* 0x001fca00010f0eff */
[----:B------:R0:W-:Y:S01]  /*17580*/  STL [R1+0x9d4], R4 ;  /* 0x0009d40401007387 */ /* 0x0001e20000100800 */
[----:B--2---:R-:W-:-:S03]  /*17590*/  LOP3.LUT R5, R3, 0x20, RZ, 0x3c, !PT ;  /* 0x0000002003057812 */ /* 0x004fc600078e3cff */
[----:B------:R2:W-:Y:S01]  /*175a0*/  STL [R1+0x9dc], R2 ;  /* 0x0009dc0201007387 */ /* 0x0005e20000100800 */
[C---:B0-----:R-:W-:Y:S02]  /*175b0*/  LOP3.LUT R4, R3.reuse, 0x30, RZ, 0x3c, !PT ;  /* 0x0000003003047812 */ /* 0x041fe400078e3cff */
[----:B--2---:R-:W-:-:S05]  /*175c0*/  LOP3.LUT R2, R3, 0x10, RZ, 0x3c, !PT ;  /* 0x0000001003027812 */ /* 0x004fca00078e3cff */
[----:B------:R0:W-:Y:S04]  /*175d0*/  STL [R1+0xe20], R2 ;  /* 0x000e200201007387 */ /* 0x0001e80000100800 */
[----:B------:R2:W-:Y:S04]  /*175e0*/  STL [R1+0xe1c], R5 ;  /* 0x000e1c0501007387 */ /* 0x0005e80000100800 */
[----:B------:R3:W-:Y:S01]  /*175f0*/  STL [R1+0xe18], R4 ;  /* 0x000e180401007387 */ /* 0x0007e20000100800 */
[C---:B0-----:R-:W-:Y:S02]  /*17600*/  LOP3.LUT R2, R3.reuse, 0x40, RZ, 0x3c, !PT ;  /* 0x0000004003027812 */ /* 0x041fe400078e3cff */
[----:B--2---:R-:W-:-:S03]  /*17610*/  LOP3.LUT R5, R3, 0x50, RZ, 0x3c, !PT ;  /* 0x0000005003057812 */ /* 0x004fc600078e3cff */
[----:B------:R0:W-:Y:S01]  /*17620*/  STL [R1+0xe14], R2 ;  /* 0x000e140201007387 */ /* 0x0001e20000100800 */
[----:B---3--:R-:W-:-:S03]  /*17630*/  LOP3.LUT R4, R3, 0x60, RZ, 0x3c, !PT ;  /* 0x0000006003047812 */ /* 0x008fc600078e3cff */
[----:B------:R1:W-:Y:S04]  /*17640*/  STL [R1+0xe10], R5 ;  /* 0x000e100501007387 */ /* 0x0003e80000100800 */
[----:B------:R1:W-:Y:S01]  /*17650*/  STL [R1+0xe0c], R4 ;  /* 0x000e0c0401007387 */ /* 0x0003e20000100800 */
[----:B0-----:R-:W-:-:S05]  /*17660*/  LOP3.LUT R2, R3, 0x70, RZ, 0x3c, !PT ;  /* 0x0000007003027812 */ /* 0x001fca00078e3cff */
[----:B------:R1:W-:Y:S02]  /*17670*/  STL [R1+0xe08], R2 ;  /* 0x000e080201007387 */ /* 0x0003e40000100800 */
.L_x_2:
[----:B------:R-:W2:Y:S01]  /*17680*/  LDL.LU R202, [R1+0x200] ;  /* 0x0002000001ca7983 */ /* 0x000ea20000300800 */
[----:B-1----:R-:W2:Y:S03]  /*17690*/  LDC R2, c[0x0][0x230] ;  /* 0x00008c00ff027b82 */ /* 0x002ea60000000800 */
[----:B------:R-:W3:Y:S04]  /*176a0*/  LDL.LU R10, [R1+0x9c0] ;  /* 0x0009c000010a7983 */ /* 0x000ee80000300800 */
[----:B0-----:R0:W-:Y:S04]  /*176b0*/  STL [R1+0xea4], R125 ;  /* 0x000ea47d01007387 */ /* 0x0011e80000100800 */
[----:B0-----:R-:W4:Y:S04]  /*176c0*/  LDL.LU R125, [R1+0x8d8] ;  /* 0x0008d800017d7983 */ /* 0x001f280000300800 */
[----:B------:R0:W-:Y:S04]  /*176d0*/  STL [R1+0xea0], R126 ;  /* 0x000ea07e01007387 */ /* 0x0001e80000100800 */
        /* <DEDUP_REMOVED lines=37> */
[----:B------:R0:W-:Y:S01]  /*17930*/  STL [R1+0xe54], R145 ;  /* 0x000e549101007387 */ /* 0x0001e20000100800 */
[----:B------:R-:W-:-:S03]  /*17940*/  PRMT R232, RZ, 0x7610, R232 ;  /* 0x00007610ffe87816 */ /* 0x000fc600000000e8 */
[----:B0-----:R-:W4:Y:S01]  /*17950*/  LDL.LU R145, [R1+0x888] ;  /* 0x0008880001917983 */ /* 0x001f220000300800 */
[----:B--2---:R-:W-:-:S03]  /*17960*/  IMAD R2, R202, -0x80, R2 ;  /* 0xffffff80ca027824 */ /* 0x004fc600078e0202 */
[----:B------:R0:W-:Y:S02]  /*17970*/  STL [R1+0xe50], R146 ;  /* 0x000e509201007387 */ /* 0x0001e40000100800 */
[----:B------:R-:W-:Y:S02]  /*17980*/  ISETP.GT.AND P0, PT, R2, RZ, PT ;  /* 0x000000ff0200720c */ /* 0x000fe40003f04270 */
[----:B0-----:R-:W2:Y:S04]  /*17990*/  LDL.LU R146, [R1+0x8ac] ;  /* 0x0008ac0001927983 */ /* 0x001ea80000300800 */
[----:B------:R0:W-:Y:S07]  /*179a0*/  STL [R1+0xe4c], R147 ;  /* 0x000e4c9301007387 */ /* 0x0001ee0000100800 */
[----:B------:R-:W-:-:S02]  /*179b0*/  @P0 IMAD.MOV.U32 R4, RZ, RZ, R17 ;  /* 0x000000ffff040224 */ /* 0x000fc400078e0011 */
[----:B------:R-:W-:-:S05]  /*179c0*/  @P0 IMAD.MOV.U32 R5, RZ, RZ, R16 ;  /* 0x000000ffff050224 */ /* 0x000fca00078e0010 */
[----:B------:R1:W2:Y:S04]  /*179d0*/  @P0 LDG.E.U8 R232, desc[UR16][R4.64] ;  /* 0x0000001004e80981 */ /* 0x0002a8000c1e1100 */
[----:B0-----:R-:W2:Y:S04]  /*179e0*/  LDL.LU R147, [R1+0x880] ;  /* 0x0008800001937983 */ /* 0x001ea80000300800 */
[----:B------:R0:W-:Y:S04]  /*179f0*/  STL [R1+0xe48], R148 ;  /* 0x000e489401007387 */ /* 0x0001e80000100800 */
[----:B0-----:R-:W2:Y:S04]  /*17a00*/  LDL.LU R148, [R1+0x8a4] ;  /* 0x0008a40001947983 */ /* 0x001ea80000300800 */
[----:B------:R0:W-:Y:S04]  /*17a10*/  STL [R1+0xe44], R149 ;  /* 0x000e449501007387 */ /* 0x0001e80000100800 */
[----:B0-----:R-:W3:Y:S04]  /*17a20*/  LDL R149, [R1+0x9d0] ;  /* 0x0009d00001957983 */ /* 0x001ee80000100800 */
[----:B------:R0:W-:Y:S04]  /*17a30*/  STL [R1+0xe40], R150 ;  /* 0x000e409601007387 */ /* 0x0001e80000100800 */
[----:B0-----:R-:W2:Y:S04]  /*17a40*/  LDL.LU R150, [R1+0x89c] ;  /* 0x00089c0001967983 */ /* 0x001ea80000300800 */
[----:B------:R0:W-:Y:S04]  /*17a50*/  STL [R1+0xe3c], R151 ;  /* 0x000e3c9701007387 */ /* 0x0001e80000100800 */
[----:B0-----:R-:W4:Y:S01]  /*17a60*/  LDL R151, [R1+0x9cc] ;  /* 0x0009cc0001977983 */ /* 0x001f220000100800 */
[----:B------:R-:W-:-:S02]  /*17a70*/  ISETP.GT.AND P2, PT, R2, 0x1, PT ;  /* 0x000000010200780c */ /* 0x000fc40003f44270 */
[----:B------:R-:W-:Y:S01]  /*17a80*/  PRMT R3, RZ, 0x7610, R3 ;  /* 0x00007610ff037816 */ /* 0x000fe20000000003 */
[----:B-----5:R-:W-:Y:S01]  /*17a90*/  STL [R1+0xe2c], R0 ;  /* 0x000e2c0001007387 */ /* 0x020fe20000100800 */
[C---:B------:R-:W-:Y:S02]  /*17aa0*/  ISETP.GT.AND P3, PT, R2.reuse, 0x2, PT ;  /* 0x000000020200780c */ /* 0x040fe40003f64270 */
[----:B------:R-:W-:Y:S01]  /*17ab0*/  ISETP.GT.AND P4, PT, R2, 0x3, PT ;  /* 0x000000030200780c */ /* 0x000fe20003f84270 */
[----:B------:R0:W-:Y:S04]  /*17ac0*/  STL [R1+0x10a8], R16 ;  /* 0x0010a81001007387 */ /* 0x0001e80000100800 */
[----:B0-----:R-:W2:Y:S04]  /*17ad0*/  LDL.LU R16, [R1+0x9c8] ;  /* 0x0009c80001107983 */ /* 0x001ea80000300800 */
[----:B------:R-:W1:Y:S04]  /*17ae0*/  LDL R4, [R1+0x9dc] ;  /* 0x0009dc0001047983 */ /* 0x000e680000100800 */
[----:B------:R-:W1:Y:S02]  /*17af0*/  LDL R5, [R1+0x9e0] ;  /* 0x0009e00001057983 */ /* 0x000e640000100800 */
[----:B-1----:R-:W-:-:S04]  /*17b00*/  @P2 LOP3.LUT R5, R5, R4, RZ, 0x3c, !PT ;  /* 0x0000000405052212 */ /* 0x002fc800078e3cff */
[----:B------:R-:W-:-:S04]  /*17b10*/  @P2 LOP3.LUT R4, R5, R4, RZ, 0x3c, !PT ;  /* 0x0000000405042212 */ /* 0x000fc800078e3cff */
[----:B------:R-:W-:-:S05]  /*17b20*/  @P2 LOP3.LUT R5, R5, R4, RZ, 0x3c, !PT ;  /* 0x0000000405052212 */ /* 0x000fca00078e3cff */
[----:B------:R0:W2:Y:S04]  /*17b30*/  @P2 LDG.E.U8 R3, desc[UR16][R4.64] ;  /* 0x0000001004032981 */ /* 0x0000a8000c1e1100 */
[----:B------:R-:W0:Y:S04]  /*17b40*/  LDL R4, [R1+0x9d4] ;  /* 0x0009d40001047983 */ /* 0x000e280000100800 */
[----:B------:R-:W0:Y:S01]  /*17b50*/  LDL R5, [R1+0x9d8] ;  /* 0x0009d80001057983 */ /* 0x000e220000100800 */
[----:B------:R-:W-:Y:S02]  /*17b60*/  PRMT R245, RZ, 0x7610, R245 ;  /* 0x00007610fff57816 */ /* 0x000fe400000000f5 */
[----:B------:R-:W-:-:S02]  /*17b70*/  PRMT R247, RZ, 0x7610, R247 ;  /* 0x00007610fff77816 */ /* 0x000fc400000000f7 */
[----:B0-----:R-:W-:-:S04]  /*17b80*/  @P3 LOP3.LUT R5, R5, R4, RZ, 0x3c, !PT ;  /* 0x0000000405053212 */ /* 0x001fc800078e3cff */
[----:B------:R-:W-:-:S04]  /*17b90*/  @P3 LOP3.LUT R4, R5, R4, RZ, 0x3c, !PT ;  /* 0x0000000405043212 */ /* 0x000fc800078e3cff */
[----:B------:R-:W-:-:S05]  /*17ba0*/  @P3 LOP3.LUT R5, R5, R4, RZ, 0x3c, !PT ;  /* 0x0000000405053212 */ /* 0x000fca00078e3cff */
[----:B------:R3:W2:Y:S02]  /*17bb0*/  @P3 LDG.E.U8 R245, desc[UR16][R4.64] ;  /* 0x0000001004f53981 */ /* 0x0006a4000c1e1100 */
[----:B---3--:R-:W-:Y:S02]  /*17bc0*/  @P4 IMAD.MOV.U32 R4, RZ, RZ, R149 ;  /* 0x000000ffff044224 */ /* 0x008fe400078e0095 */
[----:B----4-:R-:W-:Y:S01]  /*17bd0*/  @P4 IMAD.MOV.U32 R5, RZ, RZ, R151 ;  /* 0x000000ffff054224 */ /* 0x010fe200078e0097 */
[----:B------:R-:W-:Y:S01]  /*17be0*/  ISETP.GT.AND P1, PT, R2, 0x4, PT ;  /* 0x000000040200780c */ /* 0x000fe20003f24270 */
[----:B------:R-:W3:Y:S04]  /*17bf0*/  LDL R151, [R1+0x9a4] ;  /* 0x0009a40001977983 */ /* 0x000ee80000100800 */
[----:B------:R2:W4:Y:S01]  /*17c00*/  @P4 LDG.E.U8 R247, desc[UR16][R4.64] ;  /* 0x0000001004f74981 */ /* 0x000522000c1e1100 */
[----:B------:R-:W-:-:S02]  /*17c10*/  PRMT R6, RZ, 0x7610, R6 ;  /* 0x00007610ff067816 */ /* 0x000fc40000000006 */
[----:B------:R-:W-:Y:S01]  /*17c20*/  ISETP.GT.AND P0, PT, R2, 0x5, PT ;  /* 0x000000050200780c */ /* 0x000fe20003f04270 */
[----:B------:R-:W3:Y:S04]  /*17c30*/  LDL R149, [R1+0x9a8] ;  /* 0x0009a80001957983 */ /* 0x000ee80000100800 */
[----:B------:R-:W4:Y:S01]  /*17c40*/  LDL R5, [R1+0x9c4] ;  /* 0x0009c40001057983 */ /* 0x000f220000100800 */
[----:B--2---:R-:W-:Y:S01]  /*17c50*/  @P1 IMAD.MOV.U32 R4, RZ, RZ, R16 ;  /* 0x000000ffff041224 */ /* 0x004fe200078e0010 */
[----:B------:R-:W-:-:S04]  /*17c60*/  PRMT R236, RZ, 0x7610, R236 ;  /* 0x00007610ffec7816 */ /* 0x000fc800000000ec */
[----:B----4-:R0:W2:Y:S04]  /*17c70*/  @P1 LDG.E.U8 R6, desc[UR16][R4.64] ;  /* 0x0000001004061981 */ /* 0x0100a8000c1e1100 */
[----:B------:R-:W4:Y:S01]  /*17c80*/  LDL R5, [R1+0x9bc] ;  /* 0x0009bc0001057983 */ /* 0x000f220000100800 */
[----:B0-----:R-:W-:Y:S01]  /*17c90*/  @P0 IMAD.MOV.U32 R4, RZ, RZ, R10 ;  /* 0x000000ffff040224 */ /* 0x001fe200078e000a */
[----:B------:R-:W-:-:S04]  /*17ca0*/  ISETP.GT.AND P2, PT, R2, 0x6, PT ;  /* 0x000000060200780c */ /* 0x000fc80003f44270 */
[----:B----4-:R0:W4:Y:S04]  /*17cb0*/  @P0 LDG.E.U8 R236, desc[UR16][R4.64] ;  /* 0x0000001004ec0981 */ /* 0x010128000c1e1100 */
[----:B------:R-:W0:Y:S04]  /*17cc0*/  LDL R4, [R1+0x9b4] ;  /* 0x0009b40001047983 */ /* 0x000e280000100800 */
[----:B------:R-:W0:Y:S01]  /*17cd0*/  LDL R5, [R1+0x9b8] ;  /* 0x0009b80001057983 */ /* 0x000e220000100800 */
[----:B------:R-:W-:Y:S02]  /*17ce0*/  PRMT R241, RZ, 0x7610, R241 ;  /* 0x00007610fff17816 */ /* 0x000fe400000000f1 */
[----:B0-----:R-:W-:-:S04]  /*17cf0*/  @P2 LOP3.LUT R5, R5, R4, RZ, 0x3c, !PT ;  /* 0x0000000405052212 */ /* 0x001fc800078e3cff */
[----:B------:R-:W-:-:S04]  /*17d00*/  @P2 LOP3.LUT R4, R5, R4, RZ, 0x3c, !PT ;  /* 0x0000000405042212 */ /* 0x000fc800078e3cff */
[----:B------:R-:W-:-:S05]  /*17d10*/  @P2 LOP3.LUT R5, R5, R4, RZ, 0x3c, !PT ;  /* 0x0000000405052212 */ /* 0x000fca00078e3cff */
[----:B------:R0:W2:Y:S04]  /*17d20*/  @P2 LDG.E.U8 R241, desc[UR16][R4.64] ;  /* 0x0000001004f12981 */ /* 0x0000a8000c1e1100 */
[----:B------:R-:W0:Y:S04]  /*17d30*/  LDL R4, [R1+0x9ac] ;  /* 0x0009ac0001047983 */ /* 0x000e280000100800 */
[----:B------:R-:W0:Y:S01]  /*17d40*/  LDL R5, [R1+0x9b0] ;  /* 0x0009b00001057983 */ /* 0x000e220000100800 */
[C---:B------:R-:W-:Y:S02]  /*17d50*/  ISETP.GT.AND P3, PT, R2.reuse, 0x7, PT ;  /* 0x000000070200780c */ /* 0x040fe40003f64270 */
[----:B------:R-:W-:-:S02]  /*17d60*/  ISETP.GT.AND P4, PT, R2, 0x8, PT ;  /* 0x000000080200780c */ /* 0x000fc40003f84270 */
[----:B------:R-:W-:Y:S02]  /*17d70*/  PRMT R244, RZ, 0x7610, R244 ;  /* 0x00007610fff47816 */ /* 0x000fe400000000f4 */
[----:B------:R-:W-:-:S07]  /*17d80*/  PRMT R248, RZ, 0x7610, R248 ;  /* 0x00007610fff87816 */ /* 0x000fce00000000f8 */
[----:B0-----:R-:W-:-:S04]  /*17d90*/  @P3 LOP3.LUT R5, R5, R4, RZ, 0x3c, !PT ;  /* 0x0000000405053212 */ /* 0x001fc800078e3cff */
[----:B------:R-:W-:-:S04]  /*17da0*/  @P3 LOP3.LUT R4, R5, R4, RZ, 0x3c, !PT ;  /* 0x0000000405043212 */ /* 0x000fc800078e3cff */
[----:B------:R-:W-:-:S05]  /*17db0*/  @P3 LOP3.LUT R5, R5, R4, RZ, 0x3c, !PT ;  /* 0x0000000405053212 */ /* 0x000fca00078e3cff */
[----:B------:R3:W2:Y:S02]  /*17dc0*/  @P3 LDG.E.U8 R244, desc[UR16][R4.64] ;  /* 0x0000001004f43981 */ /* 0x0006a4000c1e1100 */
[----:B---3--:R-:W-:Y:S02]  /*17dd0*/  @P4 IMAD.MOV.U32 R4, RZ, RZ, R149 ;  /* 0x000000ffff044224 */ /* 0x008fe400078e0095 */
[----:B------:R-:W-:Y:S01]  /*17de0*/  @P4 IMAD.MOV.U32 R5, RZ, RZ, R151 ;  /* 0x000000ffff054224 */ /* 0x000fe200078e0097 */
[----:B------:R-:W-:Y:S01]  /*17df0*/  ISETP.GT.AND P1, PT, R2, 0x9, PT ;  /* 0x000000090200780c */ /* 0x000fe20003f24270 */
[----:B------:R-:W3:Y:S04]  /*17e00*/  LDL R151, [R1+0x97c] ;  /* 0x00097c0001977983 */ /* 0x000ee80000100800 */
[----:B------:R0:W2:Y:S01]  /*17e10*/  @P4 LDG.E.U8 R248, desc[UR16][R4.64] ;  /* 0x0000001004f84981 */ /* 0x0000a2000c1e1100 */
[----:B------:R-:W-:-:S02]  /*17e20*/  PRMT R240, RZ, 0x7610, R240 ;  /* 0x00007610fff07816 */ /* 0x000fc400000000f0 */
[----:B------:R-:W-:Y:S01]  /*17e30*/  ISETP.GT.AND P0, PT, R2, 0xa, PT ;  /* 0x0000000a0200780c */ /* 0x000fe20003f04270 */
[----:B------:R-:W4:Y:S04]  /*17e40*/  LDL R149, [R1+0x980] ;  /* 0x0009800001957983 */ /* 0x000f280000100800 */
[----:B------:R-:W0:Y:S04]  /*17e50*/  LDL R4, [R1+0x99c] ;  /* 0x00099c0001047983 */ /* 0x000e280000100800 */
[----:B------:R-:W0:Y:S02]  /*17e60*/  LDL R5, [R1+0x9a0] ;  /* 0x0009a00001057983 */ /* 0x000e240000100800 */
[----:B0-----:R-:W-:-:S04]  /*17e70*/  @P1 LOP3.LUT R5, R5, R4, RZ, 0x3c, !PT ;  /* 0x0000000405051212 */ /* 0x001fc800078e3cff */
[----:B------:R-:W-:-:S04]  /*17e80*/  @P1 LOP3.LUT R4, R5, R4, RZ, 0x3c, !PT ;  /* 0x0000000405041212 */ /* 0x000fc800078e3cff */
[----:B------:R-:W-:-:S05]  /*17e90*/  @P1 LOP3.LUT R5, R5, R4, RZ, 0x3c, !PT ;  /* 0x0000000405051212 */ /* 0x000fca00078e3cff */
[----:B------:R0:W2:Y:S04]  /*17ea0*/  @P1 LDG.E.U8 R240, desc[UR16][R4.64] ;  /* 0x0000001004f01981 */ /* 0x0000a8000c1e1100 */
        /* <DEDUP_REMOVED lines=9> */
[----:B------:R-:W-:Y:S02]  /*17f40*/  ISETP.GT.AND P2, PT, R2, 0xb, PT ;  /* 0x0000000b0200780c */ /* 0x000fe40003f44270 */
[----:B------:R-:W-:-:S11]  /*17f50*/  PRMT R9, RZ, 0x7610, R9 ;  /* 0x00007610ff097816 */ /* 0x000fd60000000009 */
        /* <DEDUP_REMOVED lines=14> */
[----:B----4-:R-:W-:Y:S02]  /*18040*/  @P4 IMAD.MOV.U32 R4, RZ, RZ, R149 ;  /* 0x000000ffff044224 */ /* 0x010fe400078e0095 */
[----:B---3--:R-:W-:Y:S01]  /*18050*/  @P4 IMAD.MOV.U32 R5, RZ, RZ, R151 ;  /* 0x000000ffff054224 */ /* 0x008fe200078e0097 */
[----:B------:R-:W-:Y:S01]  /*18060*/  ISETP.GT.AND P1, PT, R2, 0xe, PT ;  /* 0x0000000e0200780c */ /* 0x000fe20003f24270 */
[----:B------:R-:W3:Y:S04]  /*18070*/  LDL R151, [R1+0x954] ;  /* 0x0009540001977983 */ /* 0x000ee80000100800 */
[----:B------:R0:W4:Y:S01]  /*18080*/  @P4 LDG.E.U8 R239, desc[UR16][R4.64] ;  /* 0x0000001004ef4981 */ /* 0x000122000c1e1100 */
[----:B------:R-:W-:-:S02]  /*18090*/  PRMT R7, RZ, 0x7610, R7 ;  /* 0x00007610ff077816 */ /* 0x000fc40000000007 */
[----:B------:R-:W-:Y:S01]  /*180a0*/  ISETP.GT.AND P0, PT, R2, 0xf, PT ;  /* 0x0000000f0200780c */ /* 0x000fe20003f04270 */
[----:B------:R-:W2:Y:S04]  /*180b0*/  LDL R149, [R1+0x958] ;  /* 0x0009580001957983 */ /* 0x000ea80000100800 */
[----:B------:R-:W0:Y:S04]  /*180c0*/  LDL R4, [R1+0x974] ;  /* 0x0009740001047983 */ /* 0x000e280000100800 */
[----:B------:R-:W0:Y:S02]  /*180d0*/  LDL R5, [R1+0x978] ;  /* 0x0009780001057983 */ /* 0x000e240000100800 */
[----:B0-----:R-:W-:-:S04]  /*180e0*/  @P1 LOP3.LUT R5, R5, R4, RZ, 0x3c, !PT ;  /* 0x0000000405051212 */ /* 0x001fc800078e3cff */
[----:B------:R-:W-:-:S04]  /*180f0*/  @P1 LOP3.LUT R4, R5, R4, RZ, 0x3c, !PT ;  /* 0x0000000405041212 */ /* 0x000fc800078e3cff */
[----:B------:R-:W-:-:S05]  /*18100*/  @P1 LOP3.LUT R5, R5, R4, RZ, 0x3c, !PT ;  /* 0x0000000405051212 */ /* 0x000fca00078e3cff */
[----:B------:R0:W4:Y:S04]  /*18110*/  @P1 LDG.E.U8 R7, desc[UR16][R4.64] ;  /* 0x0000001004071981 */ /* 0x000128000c1e1100 */
[----:B------:R-:W0:Y:S04]  /*18120*/  LDL R4, [R1+0x96c] ;  /* 0x00096c0001047983 */ /* 0x000e280000100800 */
[----:B------:R-:W0:Y:S01]  /*18130*/  LDL R5, [R1+0x970] ;  /* 0x0009700001057983 */ /* 0x000e220000100800 */
[----:B------:R-:W-:Y:S02]  /*18140*/  PRMT R8, RZ, 0x7610, R8 ;  /* 0x00007610ff087816 */ /* 0x000fe40000000008 */
[----:B0-----:R-:W-:-:S04]  /*18150*/  @P0 LOP3.LUT R5, R5, R4, RZ, 0x3c, !PT ;  /* 0x0000000405050212 */ /* 0x001fc800078e3cff */
[----:B------:R-:W-:-:S04]  /*18160*/  @P0 LOP3.LUT R4, R5, R4, RZ, 0x3c, !PT ;  /* 0x0000000405040212 */ /* 0x000fc800078e3cff */
[----:B------:R-:W-:-:S05]  /*18170*/  @P0 LOP3.LUT R5, R5, R4, RZ, 0x3c, !PT ;  /* 0x0000000405050212 */ /* 0x000fca00078e3cff */
[----:B------:R0:W4:Y:S04]  /*18180*/  @P0 LDG.E.U8 R8, desc[UR16][R4.64] ;  /* 0x0000001004080981 */ /* 0x000128000c1e1100 */
[----:B------:R-:W0:Y:S04]  /*18190*/  LDL R4, [R1+0x964] ;  /* 0x0009640001047983 */ /* 0x000e280000100800 */
[----:B------:R-:W0:Y:S01]  /*181a0*/  LDL R5, [R1+0x968] ;  /* 0x0009680001057983 */ /* 0x000e220000100800 */
[----:B------:R-:W-:Y:S02]  /*181b0*/  ISETP.GT.AND P2, PT, R2, 0x10, PT ;  /* 0x000000100200780c */ /* 0x000fe40003f44270 */
[----:B------:R-:W-:-:S11]  /*181c0*/  PRMT R238, RZ, 0x7610, R238 ;  /* 0x00007610ffee7816 */ /* 0x000fd600000000ee */
[----:B0-----:R-:W-:-:S04]  /*181d0*/  @P2 LOP3.LUT R5, R5, R4, RZ, 0x3c, !PT ;  /* 0x0000000405052212 */ /* 0x001fc800078e3cff */
[----:B------:R-:W-:-:S04]  /*181e0*/  @P2 LOP3.LUT R4, R5, R4, RZ, 0x3c, !PT ;  /* 0x0000000405042212 */ /* 0x000fc800078e3cff */
[----:B------:R-:W-:-:S05]  /*181f0*/  @P2 LOP3.LUT R5, R5, R4, RZ, 0x3c, !PT ;  /* 0x0000000405052212 */ /* 0x000fca00078e3cff */
[----:B------:R0:W4:Y:S04]  /*18200*/  @P2 LDG.E.U8 R238, desc[UR16][R4.64] ;  /* 0x0000001004ee2981 */ /* 0x000128000c1e1100 */
        /* <DEDUP_REMOVED lines=9> */
[----:B------:R2:W4:Y:S02]  /*182a0*/  @P3 LDG.E.U8 R242, desc[UR16][R4.64] ;  /* 0x0000001004f23981 */ /* 0x000524000c1e1100 */
[----:B--2---:R-:W-:Y:S02]  /*182b0*/  @P4 IMAD.MOV.U32 R4, RZ, RZ, R149 ;  /* 0x000000ffff044224 */ /* 0x004fe400078e0095 */
[----:B---3--:R-:W-:Y:S01]  /*182c0*/  @P4 IMAD.MOV.U32 R5, RZ, RZ, R151 ;  /* 0x000000ffff054224 */ /* 0x008fe200078e0097 */
[----:B------:R-:W-:Y:S01]  /*182d0*/  ISETP.GT.AND P1, PT, R2, 0x13, PT ;  /* 0x000000130200780c */ /* 0x000fe20003f24270 */
[----:B------:R-:W2:Y:S04]  /*182e0*/  LDL R151, [R1+0x92c] ;  /* 0x00092c0001977983 */ /* 0x000ea80000100800 */
[----:B------:R0:W3:Y:S01]  /*182f0*/  @P4 LDG.E.U8 R246, desc[UR16][R4.64] ;  /* 0x0000001004f64981 */ /* 0x0000e2000c1e1100 */
        /* <DEDUP_REMOVED lines=8> */
[----:B------:R0:W3:Y:S04]  /*18380*/  @P1 LDG.E.U8 R231, desc[UR16][R4.64] ;  /* 0x0000001004e71981 */ /* 0x0000e8000c1e1100 */
[----:B------:R-:W0:Y:S04]  /*18390*/  LDL R4, [R1+0x944] ;  /* 0x0009440001047983 */ /* 0x000e280000100800 */
[----:B------:R-:W0:Y:S01]  /*183a0*/  LDL R5, [R1+0x948] ;  /* 0x0009480001057983 */ /* 0x000e220000100800 */
[----:B------:R-:W-:Y:S02]  /*183b0*/  PRMT R234, RZ, 0x7610, R234 ;  /* 0x00007610ffea7816 */ /* 0x000fe400000000ea */
[----:B0-----:R-:W-:-:S04]  /*183c0*/  @P0 LOP3.LUT R5, R5, R4, RZ, 0x3c, !PT ;  /* 0x0000000405050212 */ /* 0x001fc800078e3cff */
[----:B------:R-:W-:-:S04]  /*183d0*/  @P0 LOP3.LUT R4, R5, R4, RZ, 0x3c, !PT ;  /* 0x0000000405040212 */ /* 0x000fc800078e3cff */
[----:B------:R-:W-:-:S05]  /*183e0*/  @P0 LOP3.LUT R5, R5, R4, RZ, 0x3c, !PT ;  /* 0x0000000405050212 */ /* 0x000fca00078e3cff */
[----:B------:R0:W3:Y:S04]  /*183f0*/  @P0 LDG.E.U8 R234, desc[UR16][R4.64] ;  /* 0x0000001004ea0981 */ /* 0x0000e8000c1e1100 */
[----:B------:R-:W0:Y:S04]  /*18400*/  LDL R4, [R1+0x93c] ;  /* 0x00093c0001047983 */ /* 0x000e280000100800 */
[----:B------:R-:W0:Y:S01]  /*18410*/  LDL R5, [R1+0x940] ;  /* 0x0009400001057983 */ /* 0x000e220000100800 */
[----:B------:R-:W-:Y:S02]  /*18420*/  ISETP.GT.AND P2, PT, R2, 0x15, PT ;  /* 0x000000150200780c */ /* 0x000fe40003f44270 */
[----:B------:R-:W-:-:S11]  /*18430*/  PRMT R226, RZ, 0x7610, R226 ;  /* 0x00007610ffe27816 */ /* 0x000fd600000000e2 */
[----:B0-----:R-:W-:-:S04]  /*18440*/  @P2 LOP3.LUT R5, R5, R4, RZ, 0x3c, !PT ;  /* 0x0000000405052212 */ /* 0x001fc800078e3cff */
[----:B------:R-:W-:-:S04]  /*18450*/  @P2 LOP3.LUT R4, R5, R4, RZ, 0x3c, !PT ;  /* 0x0000000405042212 */ /* 0x000fc800078e3cff */
[----:B------:R-:W-:-:S05]  /*18460*/  @P2 LOP3.LUT R5, R5, R4, RZ, 0x3c, !PT ;  /* 0x0000000405052212 */ /* 0x000fca00078e3cff */
[----:B------:R0:W3:Y:S04]  /*18470*/  @P2 LDG.E.U8 R226, desc[UR16][R4.64] ;  /* 0x0000001004e22981 */ /* 0x0000e8000c1e1100 */
        /* <DEDUP_REMOVED lines=9> */
[----:B------:R4:W3:Y:S02]  /*18510*/  @P3 LDG.E.U8 R228, desc[UR16][R4.64] ;  /* 0x0000001004e43981 */ /* 0x0008e4000c1e1100 */
[----:B----4-:R-:W-:Y:S02]  /*18520*/  @P4 IMAD.MOV.U32 R4, RZ, RZ, R149 ;  /* 0x000000ffff044224 */ /* 0x010fe400078e0095 */
[----:B--2---:R-:W-:Y:S01]  /*18530*/  @P4 IMAD.MOV.U32 R5, RZ, RZ, R151 ;  /* 0x000000ffff054224 */ /* 0x004fe200078e0097 */
[----:B------:R-:W-:Y:S01]  /*18540*/  ISETP.GT.AND P1, PT, R2, 0x18, PT ;  /* 0x000000180200780c */ /* 0x000fe20003f24270 */
[----:B------:R-:W2:Y:S04]  /*18550*/  LDL R151, [R1+0x904] ;  /* 0x0009040001977983 */ /* 0x000ea80000100800 */
[----:B------:R0:W4:Y:S01]  /*18560*/  @P4 LDG.E.U8 R230, desc[UR16][R4.64] ;  /* 0x0000001004e64981 */ /* 0x000122000c1e1100 */
[----:B------:R-:W-:-:S02]  /*18570*/  PRMT R221, RZ, 0x7610, R221 ;  /* 0x00007610ffdd7816 */ /* 0x000fc400000000dd */
[----:B------:R-:W-:Y:S01]  /*18580*/  ISETP.GT.AND P0, PT, R2, 0x19, PT ;  /* 0x000000190200780c */ /* 0x000fe20003f04270 */
[----:B------:R-:W3:Y:S04]  /*18590*/  LDL R149, [R1+0x908] ;  /* 0x0009080001957983 */ /* 0x000ee80000100800 */
        /* <DEDUP_REMOVED lines=31> */
[----:B---3--:R-:W-:Y:S02]  /*18790*/  @P4 IMAD.MOV.U32 R4, RZ, RZ, R149 ;  /* 0x000000ffff044224 */ /* 0x008fe400078e0095 */
[----:B--2---:R-:W-:Y:S01]  /*187a0*/  @P4 IMAD.MOV.U32 R5, RZ, RZ, R151 ;  /* 0x000000ffff054224 */ /* 0x004fe200078e0097 */
[----:B------:R-:W-:Y:S01]  /*187b0*/  ISETP.GT.AND P1, PT, R2, 0x1d, PT ;  /* 0x0000001d0200780c */ /* 0x000fe20003f24270 */
[----:B------:R-:W2:Y:S04]  /*187c0*/  LDL R151, [R1+0x8e8] ;  /* 0x0008e80001977983 */ /* 0x000ea80000100800 */
[----:B------:R0:W3:Y:S01]  /*187d0*/  @P4 LDG.E.U8 R220, desc[UR16][R4.64] ;  /* 0x0000001004dc4981 */ /* 0x0000e2000c1e1100 */
[----:B------:R-:W-:-:S02]  /*187e0*/  PRMT R208, RZ, 0x7610, R208 ;  /* 0x00007610ffd07816 */ /* 0x000fc400000000d0 */
[----:B------:R-:W-:Y:S01]  /*187f0*/  ISETP.GT.AND P0, PT, R2, 0x1e, PT ;  /* 0x0000001e0200780c */ /* 0x000fe20003f04270 */
[----:B------:R-:W4:Y:S04]  /*18800*/  LDL R149, [R1+0x8e0] ;  /* 0x0008e00001957983 */ /* 0x000f280000100800 */
[----:B------:R-:W0:Y:S02]  /*18810*/  LDL R5, [R1+0x900] ;  /* 0x0009000001057983 */ /* 0x000e240000100800 */
[----:B0-----:R-:W-:Y:S02]  /*18820*/  @P1 IMAD.MOV.U32 R4, RZ, RZ, R5 ;  /* 0x000000ffff041224 */ /* 0x001fe400078e0005 */
[----:B------:R-:W-:-:S05]  /*18830*/  @P1 IMAD.MOV.U32 R5, RZ, RZ, R126 ;  /* 0x000000ffff051224 */ /* 0x000fca00078e007e */
[----:B------:R0:W3:Y:S04]  /*18840*/  @P1 LDG.E.U8 R208, desc[UR16][R4.64] ;  /* 0x0000001004d01981 */ /* 0x0000e8000c1e1100 */
[----:B------:R-:W0:Y:S01]  /*18850*/  LDL R5, [R1+0x8f8] ;  /* 0x0008f80001057983 */ /* 0x000e220000100800 */
[----:B------:R-:W-:Y:S02]  /*18860*/  PRMT R210, RZ, 0x7610, R210 ;  /* 0x00007610ffd27816 */ /* 0x000fe400000000d2 */
[----:B------:R-:W-:Y:S01]  /*18870*/  ISETP.GT.AND P2, PT, R2, 0x1f, PT ;  /* 0x0000001f0200780c */ /* 0x000fe20003f44270 */
[----:B0-----:R-:W-:Y:S02]  /*18880*/  @P0 IMAD.MOV.U32 R4, RZ, RZ, R5 ;  /* 0x000000ffff040224 */ /* 0x001fe400078e0005 */
[----:B------:R-:W-:-:S05]  /*18890*/  @P0 IMAD.MOV.U32 R5, RZ, RZ, R128 ;  /* 0x000000ffff050224 */ /* 0x000fca00078e0080 */
[----:B------:R0:W3:Y:S04]  /*188a0*/  @P0 LDG.E.U8 R210, desc[UR16][R4.64] ;  /* 0x0000001004d20981 */ /* 0x0000e8000c1e1100 */
[----:B------:R-:W0:Y:S01]  /*188b0*/  LDL R5, [R1+0x8f0] ;  /* 0x0008f00001057983 */ /* 0x000e220000100800 */
[C---:B------:R-:W-:Y:S02]  /*188c0*/  ISETP.GT.AND P3, PT, R2.reuse, 0x20, PT ;  /* 0x000000200200780c */ /* 0x040fe40003f64270 */
[----:B------:R-:W-:Y:S02]  /*188d0*/  ISETP.GT.AND P4, PT, R2, 0x21, PT ;  /* 0x000000210200780c */ /* 0x000fe40003f84270 */
[----:B------:R-:W-:Y:S02]  /*188e0*/  PRMT R201, RZ, 0x7610, R201 ;  /* 0x00007610ffc97816 */ /* 0x000fe400000000c9 */
[----:B------:R-:W-:-:S02]  /*188f0*/  PRMT R214, RZ, 0x7610, R214 ;  /* 0x00007610ffd67816 */ /* 0x000fc400000000d6 */
[C---:B------:R-:W-:Y:S02]  /*18900*/  ISETP.GT.AND P1, PT, R2.reuse, 0x22, PT ;  /* 0x000000220200780c */ /* 0x040fe40003f24270 */
[----:B------:R-:W-:Y:S02]  /*18910*/  PRMT R217, RZ, 0x7610, R217 ;  /* 0x00007610ffd97816 */ /* 0x000fe400000000d9 */
[----:B------:R-:W-:Y:S02]  /*18920*/  ISETP.GT.AND P0, PT, R2, 0x23, PT ;  /* 0x000000230200780c */ /* 0x000fe40003f04270 */
[----:B------:R-:W-:Y:S02]  /*18930*/  PRMT R205, RZ, 0x7610, R205 ;  /* 0x00007610ffcd7816 */ /* 0x000fe400000000cd */
[----:B------:R-:W-:Y:S02]  /*18940*/  PRMT R207, RZ, 0x7610, R207 ;  /* 0x00007610ffcf7816 */ /* 0x000fe400000000cf */
[----:B------:R-:W-:-:S02]  /*18950*/  PRMT R198, RZ, 0x7610, R198 ;  /* 0x00007610ffc67816 */ /* 0x000fc400000000c6 */
[----:B------:R-:W-:Y:S01]  /*18960*/  PRMT R200, RZ, 0x7610, R200 ;  /* 0x00007610ffc87816 */ /* 0x000fe200000000c8 */
[----:B0-----:R-:W-:Y:S02]  /*18970*/  @P2 IMAD.MOV.U32 R4, RZ, RZ, R5 ;  /* 0x000000ffff042224 */ /* 0x001fe400078e0005 */
[----:B------:R-:W-:-:S05]  /*18980*/  @P2 IMAD.MOV.U32 R5, RZ, RZ, R130 ;  /* 0x000000ffff052224 */ /* 0x000fca00078e0082 */
[----:B------:R2:W3:Y:S02]  /*18990*/  @P2 LDG.E.U8 R201, desc[UR16][R4.64] ;  /* 0x0000001004c92981 */ /* 0x0004e4000c1e1100 */
[----:B--2---:R-:W-:Y:S02]  /*189a0*/  @P3 IMAD.MOV.U32 R4, RZ, RZ, R151 ;  /* 0x000000ffff043224 */ /* 0x004fe400078e0097 */
[----:B------:R-:W-:Y:S01]  /*189b0*/  @P3 IMAD.MOV.U32 R5, RZ, RZ, R132 ;  /* 0x000000ffff053224 */ /* 0x000fe200078e0084 */
[----:B------:R-:W2:Y:S04]  /*189c0*/  LDL R151, [R1+0x894] ;  /* 0x0008940001977983 */ /* 0x000ea80000100800 */
[----:B------:R4:W3:Y:S02]  /*189d0*/  @P3 LDG.E.U8 R214, desc[UR16][R4.64] ;  /* 0x0000001004d63981 */ /* 0x0008e4000c1e1100 */
[----:B----4-:R-:W-:-:S02]  /*189e0*/  @P4 IMAD.MOV.U32 R4, RZ, RZ, R149 ;  /* 0x000000ffff044224 */ /* 0x010fc400078e0095 */
[----:B------:R-:W4:Y:S01]  /*189f0*/  LDL R149, [R1+0x88c] ;  /* 0x00088c0001957983 */ /* 0x000f220000100800 */
[----:B------:R-:W-:Y:S01]  /*18a00*/  @P4 IMAD.MOV.U32 R5, RZ, RZ, R134 ;  /* 0x000000ffff054224 */ /* 0x000fe200078e0086 */
[----:B------:R-:W-:-:S04]  /*18a10*/  ISETP.GT.AND P2, PT, R2, 0x24, PT ;  /* 0x000000240200780c */ /* 0x000fc80003f44270 */
[----:B------:R0:W3:Y:S01]  /*18a20*/  @P4 LDG.E.U8 R217, desc[UR16][R4.64] ;  /* 0x0000001004d94981 */ /* 0x0000e2000c1e1100 */
[----:B------:R-:W-:Y:S01]  /*18a30*/  ISETP.GT.AND P3, PT, R2, 0x25, PT ;  /* 0x000000250200780c */ /* 0x000fe20003f64270 */
[----:B0-----:R-:W-:Y:S02]  /*18a40*/  @P1 IMAD.MOV.U32 R4, RZ, RZ, R125 ;  /* 0x000000ffff041224 */ /* 0x001fe400078e007d */
[----:B------:R-:W-:-:S05]  /*18a50*/  @P1 IMAD.MOV.U32 R5, RZ, RZ, R136 ;  /* 0x000000ffff051224 */ /* 0x000fca00078e0088 */
        /* <DEDUP_REMOVED lines=9> */
[----:B------:R-:W-:Y:S02]  /*18af0*/  PRMT R204, RZ, 0x7610, R204 ;  /* 0x00007610ffcc7816 */ /* 0x000fe400000000cc */
        /* <DEDUP_REMOVED lines=14> */
[----:B------:R-:W-:Y:S02]  /*18be0*/  ISETP.GT.AND P4, PT, R2, 0x2b, PT ;  /* 0x0000002b0200780c */ /* 0x000fe40003f84270 */
[----:B------:R-:W-:Y:S01]  /*18bf0*/  PRMT R191, RZ, 0x7610, R191 ;  /* 0x00007610ffbf7816 */ /* 0x000fe200000000bf */
[----:B0-----:R-:W-:Y:S02]  /*18c00*/  @P0 IMAD.MOV.U32 R4, RZ, RZ, R137 ;  /* 0x000000ffff040224 */ /* 0x001fe400078e0089 */
[----:B------:R-:W-:-:S05]  /*18c10*/  @P0 IMAD.MOV.U32 R5, RZ, RZ, R148 ;  /* 0x000000ffff050224 */ /* 0x000fca00078e0094 */
[----:B------:R0:W3:Y:S01]  /*18c20*/  @P0 LDG.E.U8 R197, desc[UR16][R4.64] ;  /* 0x0000001004c50981 */ /* 0x0000e2000c1e1100 */
[----:B------:R-:W-:Y:S01]  /*18c30*/  PRMT R194, RZ, 0x7610, R194 ;  /* 0x00007610ffc27816 */ /* 0x000fe200000000c2 */
[----:B0-----:R-:W-:Y:S02]  /*18c40*/  @P2 IMAD.MOV.U32 R4, RZ, RZ, R139 ;  /* 0x000000ffff042224 */ /* 0x001fe400078e008b */
[----:B------:R-:W-:-:S05]  /*18c50*/  @P2 IMAD.MOV.U32 R5, RZ, RZ, R150 ;  /* 0x000000ffff052224 */ /* 0x000fca00078e0096 */
[----:B------:R0:W3:Y:S01]  /*18c60*/  @P2 LDG.E.U8 R191, desc[UR16][R4.64] ;  /* 0x0000001004bf2981 */ /* 0x0000e2000c1e1100 */
[----:B------:R-:W-:Y:S01]  /*18c70*/  PRMT R195, RZ, 0x7610, R195 ;  /* 0x00007610ffc37816 */ /* 0x000fe200000000c3 */
[----:B0-----:R-:W-:Y:S02]  /*18c80*/  @P3 IMAD.MOV.U32 R4, RZ, RZ, R141 ;  /* 0x000000ffff043224 */ /* 0x001fe400078e008d */
[----:B--2---:R-:W-:-:S05]  /*18c90*/  @P3 IMAD.MOV.U32 R5, RZ, RZ, R151 ;  /* 0x000000ffff053224 */ /* 0x004fca00078e0097 */
[----:B------:R0:W2:Y:S02]  /*18ca0*/  @P3 LDG.E.U8 R194, desc[UR16][R4.64] ;  /* 0x0000001004c23981 */ /* 0x0000a4000c1e1100 */
[----:B0-----:R-:W-:Y:S02]  /*18cb0*/  @P4 IMAD.MOV.U32 R4, RZ, RZ, R143 ;  /* 0x000000ffff044224 */ /* 0x001fe400078e008f */
[----:B----4-:R-:W-:Y:S02]  /*18cc0*/  @P4 IMAD.MOV.U32 R5, RZ, RZ, R149 ;  /* 0x000000ffff054224 */ /* 0x010fe400078e0095 */
[----:B------:R-:W4:Y:S04]  /*18cd0*/  LDL.LU R149, [R1+0x878] ;  /* 0x0008780001957983 */ /* 0x000f280000300800 */
[----:B------:R-:W3:Y:S04]  /*18ce0*/  LDL.LU R151, [R1+0x870] ;  /* 0x0008700001977983 */ /* 0x000ee80000300800 */
[----:B------:R0:W2:Y:S04]  /*18cf0*/  @P4 LDG.E.U8 R195, desc[UR16][R4.64] ;  /* 0x0000001004c34981 */ /* 0x0000a8000c1e1100 */
[----:B------:R-:W4:Y:S01]  /*18d00*/  LDL R5, [R1+0x884] ;  /* 0x0008840001057983 */ /* 0x000f220000100800 */
[----:B------:R-:W-:-:S02]  /*18d10*/  ISETP.GT.AND P1, PT, R2, 0x2c, PT ;  /* 0x0000002c0200780c */ /* 0x000fc40003f24270 */
[----:B------:R-:W-:-:S11]  /*18d20*/  PRMT R186, RZ, 0x7610, R186 ;  /* 0x00007610ffba7816 */ /* 0x000fd600000000ba */
[----:B0-----:R-:W-:Y:S01]  /*18d30*/  @P1 IMAD.MOV.U32 R4, RZ, RZ, R145 ;  /* 0x000000ffff041224 */ /* 0x001fe200078e0091 */
[----:B------:R-:W-:-:S04]  /*18d40*/  ISETP.GT.AND P0, PT, R2, 0x2d, PT ;  /* 0x0000002d0200780c */ /* 0x000fc80003f04270 */
[----:B----4-:R0:W4:Y:S04]  /*18d50*/  @P1 LDG.E.U8 R186, desc[UR16][R4.64] ;  /* 0x0000001004ba1981 */ /* 0x010128000c1e1100 */
[----:B------:R-:W3:Y:S01]  /*18d60*/  LDL R5, [R1+0x87c] ;  /* 0x00087c0001057983 */ /* 0x000ee20000100800 */
[----:B------:R-:W-:-:S04]  /*18d70*/  PRMT R188, RZ, 0x7610, R188 ;  /* 0x00007610ffbc7816 */ /* 0x000fc800000000bc */
[----:B0-----:R-:W-:Y:S01]  /*18d80*/  @P0 IMAD.MOV.U32 R4, RZ, RZ, R147 ;  /* 0x000000ffff040224 */ /* 0x001fe200078e0093 */
[C---:B------:R-:W-:Y:S02]  /*18d90*/  ISETP.GT.AND P2, PT, R2.reuse, 0x2e, PT ;  /* 0x0000002e0200780c */ /* 0x040fe40003f44270 */
[----:B------:R-:W-:Y:S02]  /*18da0*/  ISETP.GT.AND P3, PT, R2, 0x2f, PT ;  /* 0x0000002f0200780c */ /* 0x000fe40003f64270 */
[----:B---3--:R0:W3:Y:S04]  /*18db0*/  @P0 LDG.E.U8 R188, desc[UR16][R4.64] ;  /* 0x0000001004bc0981 */ /* 0x0080e8000c1e1100 */
[----:B------:R-:W2:Y:S01]  /*18dc0*/  LDL R5, [R1+0x874] ;  /* 0x0008740001057983 */ /* 0x000ea20000100800 */
[----:B------:R-:W-:-:S04]  /*18dd0*/  PRMT R180, RZ, 0x7610, R180 ;  /* 0x00007610ffb47816 */ /* 0x000fc800000000b4 */
[----:B0-----:R-:W-:-:S05]  /*18de0*/  @P2 IMAD.MOV.U32 R4, RZ, RZ, R149 ;  /* 0x000000ffff042224 */ /* 0x001fca00078e0095 */
[----:B--2---:R0:W2:Y:S04]  /*18df0*/  @P2 LDG.E.U8 R180, desc[UR16][R4.64] ;  /* 0x0000001004b42981 */ /* 0x0040a8000c1e1100 */
[----:B------:R-:W4:Y:S01]  /*18e00*/  LDL R5, [R1+0x86c] ;  /* 0x00086c0001057983 */ /* 0x000f220000100800 */
[----:B0-----:R-:W-:-:S03]  /*18e10*/  @P3 IMAD.MOV.U32 R4, RZ, RZ, R151 ;  /* 0x000000ffff043224 */ /* 0x001fc600078e0097 */
[----:B------:R0:W-:Y:S04]  /*18e20*/  STL.64 [R1+0x10a0], R150 ;  /* 0x0010a09601007387 */ /* 0x0001e80000100a00 */
[----:B0-----:R-:W3:Y:S04]  /*18e30*/  LDL R150, [R1+0x83c] ;  /* 0x00083c0001967983 */ /* 0x001ee80000100800 */
[----:B------:R-:W2:Y:S04]  /*18e40*/  LDL R151, [R1+0x840] ;  /* 0x0008400001977983 */ /* 0x000ea80000100800 */
        /* <DEDUP_REMOVED lines=15> */
[----:B------:R-:W-:Y:S04]  /*18f40*/  STL.64 [R1+0x1070], R138 ;  /* 0x0010708a01007387 */ /* 0x000fe80000100a00 */
        /* <DEDUP_REMOVED lines=52> */
[----:B------:R0:W-:Y:S04]  /*19290*/  STL.64 [R1+0xec8], R32 ;  /* 0x000ec82001007387 */ /* 0x0001e80000100a00 */
[----:B------:R1:W-:Y:S04]  /*192a0*/  STL.64 [R1+0xec0], R30 ;  /* 0x000ec01e01007387 */ /* 0x0003e80000100a00 */
[----:B------:R2:W-:Y:S04]  /*192b0*/  STL.64 [R1+0xeb8], R28 ;  /* 0x000eb81c01007387 */ /* 0x0005e80000100a00 */
[----:B------:R2:W-:Y:S04]  /*192c0*/  STL.64 [R1+0xeb0], R26 ;  /* 0x000eb01a01007387 */ /* 0x0005e80000100a00 */
[----:B------:R2:W-:Y:S04]  /*192d0*/  STL.64 [R1+0xea8], R24 ;  /* 0x000ea81801007387 */ /* 0x0005e80000100a00 */
[----:B0-----:R-:W2:Y:S04]  /*192e0*/  LDL R32, [R1+0x838] ;  /* 0x0008380001207983 */ /* 0x001ea80000100800 */
[----:B------:R-:W2:Y:S04]  /*192f0*/  LDL R38, [R1+0x834] ;  /* 0x0008340001267983 */ /* 0x000ea80000100800 */
[----:B------:R-:W2:Y:S04]  /*19300*/  LDL R37, [R1+0x82c] ;  /* 0x00082c0001257983 */ /* 0x000ea80000100800 */
[----:B------:R-:W2:Y:S04]  /*19310*/  LDL R35, [R1+0x830] ;  /* 0x0008300001237983 */ /* 0x000ea80000100800 */
[----:B------:R-:W2:Y:S04]  /*19320*/  LDL R44, [R1+0x824] ;  /* 0x00082400012c7983 */ /* 0x000ea80000100800 */
[----:B------:R-:W2:Y:S04]  /*19330*/  LDL R43, [R1+0x828] ;  /* 0x00082800012b7983 */ /* 0x000ea80000100800 */
[----:B------:R-:W2:Y:S04]  /*19340*/  LDL R40, [R1+0x81c] ;  /* 0x00081c0001287983 */ /* 0x000ea80000100800 */
[----:B------:R-:W2:Y:S04]  /*19350*/  LDL R36, [R1+0x820] ;  /* 0x0008200001247983 */ /* 0x000ea80000100800 */
[----:B-1----:R-:W2:Y:S01]  /*19360*/  LDL R30, [R1+0x818] ;  /* 0x00081800011e7983 */ /* 0x002ea20000100800 */
[----:B------:R-:W-:-:S02]  /*19370*/  ISETP.GT.AND P4, PT, R2, 0x30, PT ;  /* 0x000000300200780c */ /* 0x000fc40003f84270 */
[----:B------:R-:W-:Y:S01]  /*19380*/  PRMT R183, RZ, 0x7610, R183 ;  /* 0x00007610ffb77816 */ /* 0x000fe200000000b7 */
[----:B------:R-:W2:Y:S01]  /*19390*/  LDL R34, [R1+0x814] ;  /* 0x0008140001227983 */ /* 0x000ea20000100800 */
[C---:B------:R-:W-:Y:S02]  /*193a0*/  ISETP.GT.AND P0, PT, R2.reuse, 0x31, PT ;  /* 0x000000310200780c */ /* 0x040fe40003f04270 */
[----:B------:R-:W-:Y:S01]  /*193b0*/  PRMT R193, RZ, 0x7610, R193 ;  /* 0x00007610ffc17816 */ /* 0x000fe200000000c1 */
[----:B------:R-:W2:Y:S01]  /*193c0*/  LDL R42, [R1+0x80c] ;  /* 0x00080c00012a7983 */ /* 0x000ea20000100800 */
[----:B------:R-:W-:-:S03]  /*193d0*/  ISETP.GT.AND P1, PT, R2, 0x32, PT ;  /* 0x000000320200780c */ /* 0x000fc60003f24270 */
[----:B----4-:R3:W4:Y:S01]  /*193e0*/  @P3 LDG.E.U8 R183, desc[UR16][R4.64] ;  /* 0x0000001004b73981 */ /* 0x010722000c1e1100 */
[----:B------:R-:W-:Y:S02]  /*193f0*/  PRMT R182, RZ, 0x7610, R182 ;  /* 0x00007610ffb67816 */ /* 0x000fe400000000b6 */
[----:B------:R-:W-:Y:S01]  /*19400*/  ISETP.GT.AND P2, PT, R2, 0x33, PT ;  /* 0x000000330200780c */ /* 0x000fe20003f44270 */
[----:B------:R-:W4:Y:S01]  /*19410*/  LDL R39, [R1+0x810] ;  /* 0x0008100001277983 */ /* 0x000f220000100800 */
[----:B------:R-:W-:Y:S02]  /*19420*/  PRMT R185, RZ, 0x7610, R185 ;  /* 0x00007610ffb97816 */ /* 0x000fe400000000b9 */
[----:B------:R-:W-:Y:S01]  /*19430*/  PRMT R178, RZ, 0x7610, R178 ;  /* 0x00007610ffb27816 */ /* 0x000fe200000000b2 */
[----:B------:R-:W4:Y:S01]  /*19440*/  LDL R46, [R1+0x644] ;  /* 0x00064400012e7983 */ /* 0x000f220000100800 */
[----:B------:R-:W-:Y:S02]  /*19450*/  PRMT R176, RZ, 0x7610, R176 ;  /* 0x00007610ffb07816 */ /* 0x000fe400000000b0 */
[----:B------:R-:W-:Y:S01]  /*19460*/  PRMT R174, RZ, 0x7610, R174 ;  /* 0x00007610ffae7816 */ /* 0x000fe200000000ae */
[----:B------:R-:W4:Y:S01]  /*19470*/  LDL R45, [R1+0x648] ;  /* 0x00064800012d7983 */ /* 0x000f220000100800 */
[----:B---3--:R-:W-:Y:S01]  /*19480*/  @P4 IMAD.MOV.U32 R5, RZ, RZ, R140 ;  /* 0x000000ffff054224 */ /* 0x008fe200078e008c */
[----:B------:R-:W-:-:S02]  /*19490*/  PRMT R172, RZ, 0x7610, R172 ;  /* 0x00007610ffac7816 */ /* 0x000fc400000000ac */
[----:B------:R-:W3:Y:S01]  /*194a0*/  LDL R48, [R1+0xdd4] ;  /* 0x000dd40001307983 */ /* 0x000ee20000100800 */
[----:B--2---:R-:W-:Y:S01]  /*194b0*/  @P4 IMAD.MOV.U32 R4, RZ, RZ, R141 ;  /* 0x000000ffff044224 */ /* 0x004fe200078e008d */
[----:B------:R-:W-:Y:S02]  /*194c0*/  PRMT R170, RZ, 0x7610, R170 ;  /* 0x00007610ffaa7816 */ /* 0x000fe400000000aa */
[----:B------:R-:W2:Y:S04]  /*194d0*/  LDL R47, [R1+0xd94] ;  /* 0x000d9400012f7983 */ /* 0x000ea80000100800 */
[----:B------:R0:W3:Y:S02]  /*194e0*/  @P4 LDG.E.U8 R193, desc[UR16][R4.64] ;  /* 0x0000001004c14981 */ /* 0x0000e4000c1e1100 */
[----:B0-----:R-:W-:-:S02]  /*194f0*/  @P0 IMAD.MOV.U32 R4, RZ, RZ, R143 ;  /* 0x000000ffff040224 */ /* 0x001fc400078e008f */
[----:B------:R-:W-:-:S05]  /*19500*/  @P0 IMAD.MOV.U32 R5, RZ, RZ, R142 ;  /* 0x000000ffff050224 */ /* 0x000fca00078e008e */
[----:B------:R0:W2:Y:S01]  /*19510*/  @P0 LDG.E.U8 R182, desc[UR16][R4.64] ;  /* 0x0000001004b60981 */ /* 0x0000a2000c1e1100 */
[----:B------:R-:W-:Y:S01]  /*19520*/  ISETP.GT.AND P0, PT, R2, 0x34, PT ;  /* 0x000000340200780c */ /* 0x000fe20003f04270 */
[----:B0-----:R-:W-:Y:S02]  /*19530*/  @P1 IMAD.MOV.U32 R4, RZ, RZ, R145 ;  /* 0x000000ffff041224 */ /* 0x001fe400078e0091 */
[----:B------:R-:W-:-:S05]  /*19540*/  @P1 IMAD.MOV.U32 R5, RZ, RZ, R144 ;  /* 0x000000ffff051224 */ /* 0x000fca00078e0090 */
[----:B------:R0:W2:Y:S01]  /*19550*/  @P1 LDG.E.U8 R185, desc[UR16][R4.64] ;  /* 0x0000001004b91981 */ /* 0x0000a2000c1e1100 */
[----:B------:R-:W-:Y:S01]  /*19560*/  ISETP.GT.AND P1, PT, R2, 0x35, PT ;  /* 0x000000350200780c */ /* 0x000fe20003f24270 */
[----:B0-----:R-:W-:Y:S02]  /*19570*/  @P2 IMAD.MOV.U32 R4, RZ, RZ, R147 ;  /* 0x000000ffff042224 */ /* 0x001fe400078e0093 */
[----:B------:R-:W-:-:S05]  /*19580*/  @P2 IMAD.MOV.U32 R5, RZ, RZ, R146 ;  /* 0x000000ffff052224 */ /* 0x000fca00078e0092 */
[----:B------:R0:W3:Y:S02]  /*19590*/  @P2 LDG.E.U8 R178, desc[UR16][R4.64] ;  /* 0x0000001004b22981 */ /* 0x0000e4000c1e1100 */
[----:B0-----:R-:W-:Y:S02]  /*195a0*/  @P0 IMAD.MOV.U32 R4, RZ, RZ, R149 ;  /* 0x000000ffff040224 */ /* 0x001fe400078e0095 */
[----:B------:R-:W-:-:S05]  /*195b0*/  @P0 IMAD.MOV.U32 R5, RZ, RZ, R148 ;  /* 0x000000ffff050224 */ /* 0x000fca00078e0094 */
[----:B------:R0:W2:Y:S01]  /*195c0*/  @P0 LDG.E.U8 R176, desc[UR16][R4.64] ;  /* 0x0000001004b00981 */ /* 0x0000a2000c1e1100 */
[----:B------:R-:W-:Y:S01]  /*195d0*/  ISETP.GT.AND P0, PT, R2, 0x36, PT ;  /* 0x000000360200780c */ /* 0x000fe20003f04270 */
[----:B0-----:R-:W-:Y:S02]  /*195e0*/  @P1 IMAD.MOV.U32 R4, RZ, RZ, R151 ;  /* 0x000000ffff041224 */ /* 0x001fe400078e0097 */
[----:B------:R-:W-:-:S05]  /*195f0*/  @P1 IMAD.MOV.U32 R5, RZ, RZ, R150 ;  /* 0x000000ffff051224 */ /* 0x000fca00078e0096 */
[----:B------:R0:W2:Y:S01]  /*19600*/  @P1 LDG.E.U8 R174, desc[UR16][R4.64] ;  /* 0x0000001004ae1981 */ /* 0x0000a2000c1e1100 */
[----:B------:R-:W-:Y:S02]  /*19610*/  ISETP.GT.AND P1, PT, R2, 0x37, PT ;  /* 0x000000370200780c */ /* 0x000fe40003f24270 */
[----:B------:R-:W-:Y:S02]  /*19620*/  PRMT R168, RZ, 0x7610, R168 ;  /* 0x00007610ffa87816 */ /* 0x000fe400000000a8 */
[----:B------:R-:W-:Y:S01]  /*19630*/  PRMT R166, RZ, 0x7610, R166 ;  /* 0x00007610ffa67816 */ /* 0x000fe200000000a6 */
[----:B0-----:R-:W-:Y:S02]  /*19640*/  @P0 IMAD.MOV.U32 R4, RZ, RZ, R32 ;  /* 0x000000ffff040224 */ /* 0x001fe400078e0020 */
[----:B------:R-:W3:Y:S01]  /*19650*/  LDL R32, [R1+0x808] ;  /* 0x0008080001207983 */ /* 0x000ee20000100800 */
[----:B------:R-:W-:-:S03]  /*19660*/  @P0 IMAD.MOV.U32 R5, RZ, RZ, R38 ;  /* 0x000000ffff050224 */ /* 0x000fc600078e0026 */
[----:B------:R-:W2:Y:S04]  /*19670*/  LDL R38, [R1+0x804] ;  /* 0x0008040001267983 */ /* 0x000ea80000100800 */
[----:B------:R0:W2:Y:S01]  /*19680*/  @P0 LDG.E.U8 R172, desc[UR16][R4.64] ;  /* 0x0000001004ac0981 */ /* 0x0000a2000c1e1100 */
[C---:B------:R-:W-:Y:S01]  /*19690*/  ISETP.GT.AND P0, PT, R2.reuse, 0x38, PT ;  /* 0x000000380200780c */ /* 0x040fe20003f04270 */
[----:B0-----:R-:W-:Y:S02]  /*196a0*/  @P1 IMAD.MOV.U32 R4, RZ, RZ, R35 ;  /* 0x000000ffff041224 */ /* 0x001fe400078e0023 */
[----:B------:R-:W-:Y:S01]  /*196b0*/  @P1 IMAD.MOV.U32 R5, RZ, RZ, R37 ;  /* 0x000000ffff051224 */ /* 0x000fe200078e0025 */
[----:B------:R-:W2:Y:S04]  /*196c0*/  LDL R35, [R1+0x800] ;  /* 0x0008000001237983 */ /* 0x000ea80000100800 */
[----:B------:R-:W2:Y:S04]  /*196d0*/  LDL R37, [R1+0x7fc] ;  /* 0x0007fc0001257983 */ /* 0x000ea80000100800 */
[----:B------:R0:W2:Y:S01]  /*196e0*/  @P1 LDG.E.U8 R170, desc[UR16][R4.64] ;  /* 0x0000001004aa1981 */ /* 0x0000a2000c1e1100 */
[----:B------:R-:W-:Y:S01]  /*196f0*/  ISETP.GT.AND P1, PT, R2, 0x39, PT ;  /* 0x000000390200780c */ /* 0x000fe20003f24270 */
[----:B0-----:R-:W-:-:S02]  /*19700*/  @P0 IMAD.MOV.U32 R4, RZ, RZ, R43 ;  /* 0x000000ffff040224 */ /* 0x001fc400078e002b */
        /* <DEDUP_REMOVED lines=9> */
[----:B------:R0:W2:Y:S02]  /*197a0*/  @P1 LDG.E.U8 R166, desc[UR16][R4.64] ;  /* 0x0000001004a61981 */ /* 0x0000a4000c1e1100 */
[----:B0-----:R-:W-:-:S02]  /*197b0*/  @P0 IMAD.MOV.U32 R4, RZ, RZ, R30 ;  /* 0x000000ffff040224 */ /* 0x001fc400078e001e */
[----:B------:R-:W2:Y:S01]  /*197c0*/  LDL R30, [R1+0x7e8] ;  /* 0x0007e800011e7983 */ /* 0x000ea20000100800 */
[----:B------:R-:W-:Y:S01]  /*197d0*/  PRMT R164, RZ, 0x7610, R164 ;  /* 0x00007610ffa47816 */ /* 0x000fe200000000a4 */
[----:B------:R-:W-:Y:S01]  /*197e0*/  @P0 IMAD.MOV.U32 R5, RZ, RZ, R34 ;  /* 0x000000ffff050224 */ /* 0x000fe200078e0022 */
[C---:B------:R-:W-:Y:S01]  /*197f0*/  ISETP.GT.AND P1, PT, R2.reuse, 0x3b, PT ;  /* 0x0000003b0200780c */ /* 0x040fe20003f24270 */
[----:B------:R-:W2:Y:S04]  /*19800*/  LDL R34, [R1+0x7e4] ;  /* 0x0007e40001227983 */ /* 0x000ea80000100800 */
[----:B------:R4:W2:Y:S01]  /*19810*/  @P0 LDG.E.U8 R164, desc[UR16][R4.64] ;  /* 0x0000001004a40981 */ /* 0x0008a2000c1e1100 */
[----:B------:R-:W-:Y:S02]  /*19820*/  ISETP.GT.AND P0, PT, R2, 0x3c, PT ;  /* 0x0000003c0200780c */ /* 0x000fe40003f04270 */
[----:B------:R-:W-:-:S05]  /*19830*/  PRMT R162, RZ, 0x7610, R162 ;  /* 0x00007610ffa27816 */ /* 0x000fca00000000a2 */
[----:B----4-:R-:W-:Y:S02]  /*19840*/  @P1 IMAD.MOV.U32 R4, RZ, RZ, R39 ;  /* 0x000000ffff041224 */ /* 0x010fe400078e0027 */
[----:B------:R-:W-:Y:S01]  /*19850*/  @P1 IMAD.MOV.U32 R5, RZ, RZ, R42 ;  /* 0x000000ffff051224 */ /* 0x000fe200078e002a */
[----:B------:R-:W4:Y:S04]  /*19860*/  LDL R39, [R1+0x7e0] ;  /* 0x0007e00001277983 */ /* 0x000f280000100800 */
[----:B------:R-:W4:Y:S04]  /*19870*/  LDL R42, [R1+0x7dc] ;  /* 0x0007dc00012a7983 */ /* 0x000f280000100800 */
[----:B------:R3:W4:Y:S01]  /*19880*/  @P1 LDG.E.U8 R162, desc[UR16][R4.64] ;  /* 0x0000001004a21981 */ /* 0x000722000c1e1100 */
[----:B------:R-:W-:-:S02]  /*19890*/  ISETP.GT.AND P1, PT, R2, 0x3d, PT ;  /* 0x0000003d0200780c */ /* 0x000fc40003f24270 */
[----:B------:R-:W-:Y:S02]  /*198a0*/  PRMT R160, RZ, 0x7610, R160 ;  /* 0x00007610ffa07816 */ /* 0x000fe400000000a0 */
[----:B------:R-:W-:Y:S02]  /*198b0*/  PRMT R158, RZ, 0x7610, R158 ;  /* 0x00007610ff9e7816 */ /* 0x000fe4000000009e */
[----:B------:R-:W-:Y:S02]  /*198c0*/  PRMT R156, RZ, 0x7610, R156 ;  /* 0x00007610ff9c7816 */ /* 0x000fe4000000009c */
[----:B------:R-:W-:Y:S01]  /*198d0*/  PRMT R154, RZ, 0x7610, R154 ;  /* 0x00007610ff9a7816 */ /* 0x000fe2000000009a */
[----:B---3--:R-:W-:Y:S02]  /*198e0*/  @P0 IMAD.MOV.U32 R4, RZ, RZ, R32 ;  /* 0x000000ffff040224 */ /* 0x008fe400078e0020 */
[----:B------:R-:W3:Y:S01]  /*198f0*/  LDL R32, [R1+0x7d8] ;  /* 0x0007d80001207983 */ /* 0x000ee20000100800 */
[----:B--2---:R-:W-:-:S03]  /*19900*/  @P0 IMAD.MOV.U32 R5, RZ, RZ, R38 ;  /* 0x000000ffff050224 */ /* 0x004fc600078e0026 */
[----:B------:R-:W2:Y:S04]  /*19910*/  LDL R38, [R1+0x7d4] ;  /* 0x0007d40001267983 */ /* 0x000ea80000100800 */
[----:B------:R0:W2:Y:S01]  /*19920*/  @P0 LDG.E.U8 R160, desc[UR16][R4.64] ;  /* 0x0000001004a00981 */ /* 0x0000a2000c1e1100 */
[----:B------:R-:W-:Y:S01]  /*19930*/  ISETP.GT.AND P0, PT, R2, 0x3e, PT ;  /* 0x0000003e0200780c */ /* 0x000fe20003f04270 */
[----:B0-----:R-:W-:Y:S02]  /*19940*/  @P1 IMAD.MOV.U32 R4, RZ, RZ, R35 ;  /* 0x000000ffff041224 */ /* 0x001fe400078e0023 */
[----:B------:R-:W2:Y:S01]  /*19950*/  LDL R35, [R1+0x7d0] ;  /* 0x0007d00001237983 */ /* 0x000ea20000100800 */
[----:B------:R-:W-:-:S03]  /*19960*/  @P1 IMAD.MOV.U32 R5, RZ, RZ, R37 ;  /* 0x000000ffff051224 */ /* 0x000fc600078e0025 */
        /* <DEDUP_REMOVED lines=13> */
[----:B------:R0:W2:Y:S02]  /*19a40*/  @P1 LDG.E.U8 R154, desc[UR16][R4.64] ;  /* 0x00000010049a1981 */ /* 0x0000a4000c1e1100 */
[----:B0-----:R-:W-:Y:S02]  /*19a50*/  @P0 IMAD.MOV.U32 R4, RZ, RZ, R30 ;  /* 0x000000ffff040224 */ /* 0x001fe400078e001e */
[----:B------:R-:W2:Y:S01]  /*19a60*/  LDL R30, [R1+0x7b8] ;  /* 0x0007b800011e7983 */ /* 0x000ea20000100800 */
[----:B------:R-:W-:Y:S01]  /*19a70*/  PRMT R159, RZ, 0x7610, R159 ;  /* 0x00007610ff9f7816 */ /* 0x000fe2000000009f */
[----:B------:R-:W-:Y:S01]  /*19a80*/  @P0 IMAD.MOV.U32 R5, RZ, RZ, R34 ;  /* 0x000000ffff050224 */ /* 0x000fe200078e0022 */
[C---:B------:R-:W-:Y:S01]  /*19a90*/  ISETP.GT.AND P1, PT, R2.reuse, 0x41, PT ;  /* 0x000000410200780c */ /* 0x040fe20003f24270 */
[----:B------:R-:W2:Y:S04]  /*19aa0*/  LDL R34, [R1+0x7b4] ;  /* 0x0007b40001227983 */ /* 0x000ea80000100800 */
[----:B------:R4:W2:Y:S01]  /*19ab0*/  @P0 LDG.E.U8 R159, desc[UR16][R4.64] ;  /* 0x00000010049f0981 */ /* 0x0008a2000c1e1100 */
[----:B------:R-:W-:-:S02]  /*19ac0*/  ISETP.GT.AND P0, PT, R2, 0x42, PT ;  /* 0x000000420200780c */ /* 0x000fc40003f04270 */
[----:B------:R-:W-:-:S05]  /*19ad0*/  PRMT R157, RZ, 0x7610, R157 ;  /* 0x00007610ff9d7816 */ /* 0x000fca000000009d */
[----:B----4-:R-:W-:Y:S02]  /*19ae0*/  @P1 IMAD.MOV.U32 R4, RZ, RZ, R39 ;  /* 0x000000ffff041224 */ /* 0x010fe400078e0027 */
[----:B------:R-:W4:Y:S01]  /*19af0*/  LDL R39, [R1+0x7b0] ;  /* 0x0007b00001277983 */ /* 0x000f220000100800 */
[----:B------:R-:W-:-:S03]  /*19b00*/  @P1 IMAD.MOV.U32 R5, RZ, RZ, R42 ;  /* 0x000000ffff051224 */ /* 0x000fc600078e002a */
[----:B------:R-:W4:Y:S04]  /*19b10*/  LDL R42, [R1+0x7ac] ;  /* 0x0007ac00012a7983 */ /* 0x000f280000100800 */
[----:B------:R3:W4:Y:S01]  /*19b20*/  @P1 LDG.E.U8 R157, desc[UR16][R4.64] ;  /* 0x00000010049d1981 */ /* 0x000722000c1e1100 */
[----:B------:R-:W-:Y:S02]  /*19b30*/  ISETP.GT.AND P1, PT, R2, 0x43, PT ;  /* 0x000000430200780c */ /* 0x000fe40003f24270 */
[----:B------:R-:W-:Y:S02]  /*19b40*/  PRMT R155, RZ, 0x7610, R155 ;  /* 0x00007610ff9b7816 */ /* 0x000fe4000000009b */
[----:B------:R-:W-:Y:S02]  /*19b50*/  PRMT R153, RZ, 0x7610, R153 ;  /* 0x00007610ff997816 */ /* 0x000fe40000000099 */
[----:B------:R-:W-:-:S02]  /*19b60*/  PRMT R152, RZ, 0x7610, R152 ;  /* 0x00007610ff987816 */ /* 0x000fc40000000098 */
        /* <DEDUP_REMOVED lines=307> */
[----:B0-----:R-:W-:Y:S01]  /*1aea0*/  @P0 IMAD.MOV.U32 R4, RZ, RZ, R43 ;  /* 0x000000ffff040224 */ /* 0x001fe200078e002b */
[----:B------:R-:W-:Y:S01]  /*1aeb0*/  PRMT R33, RZ, 0x7610, R33 ;  /* 0x00007610ff217816 */ /* 0x000fe20000000021 */
[----:B------:R-:W2:Y:S01]  /*1aec0*/  LDL R43, [R1+0x630] ;  /* 0x00063000012b7983 */ /* 0x000ea20000100800 */
[----:B------:R-:W-:Y:S01]  /*1aed0*/  @P0 IMAD.MOV.U32 R5, RZ, RZ, R44 ;  /* 0x000000ffff050224 */ /* 0x000fe200078e002c */
[----:B------:R-:W-:-:S02]  /*1aee0*/  PRMT R31, RZ, 0x7610, R31 ;  /* 0x00007610ff1f7816 */ /* 0x000fc4000000001f */
        /* <DEDUP_REMOVED lines=10> */
[----:B------:R-:W-:Y:S01]  /*1af90*/  ISETP.GT.AND P1, PT, R2, 0x71, PT ;  /* 0x000000710200780c */ /* 0x000fe20003f24270 */
[----:B------:R-:W-:-:S02]  /*1afa0*/  @P0 IMAD.MOV.U32 R5, RZ, RZ, R34 ;  /* 0x000000ffff050224 */ /* 0x000fc400078e0022 */
[----:B------:R-:W2:Y:S04]  /*1afb0*/  LDL R34, [R1+0x634] ;  /* 0x0006340001227983 */ /* 0x000ea80000100800 */
[----:B------:R4:W2:Y:S01]  /*1afc0*/  @P0 LDG.E.U8 R33, desc[UR16][R4.64] ;  /* 0x0000001004210981 */ /* 0x0008a2000c1e1100 */
[----:B------:R-:W-:-:S05]  /*1afd0*/  ISETP.GT.AND P0, PT, R2, 0x72, PT ;  /* 0x000000720200780c */ /* 0x000fca0003f04270 */
[----:B----4-:R-:W-:Y:S02]  /*1afe0*/  @P1 IMAD.MOV.U32 R4, RZ, RZ, R39 ;  /* 0x000000ffff041224 */ /* 0x010fe400078e0027 */
[----:B------:R-:W4:Y:S01]  /*1aff0*/  LDL R39, [R1+0x624] ;  /* 0x0006240001277983 */ /* 0x000f220000100800 */
[----:B------:R-:W-:Y:S01]  /*1b000*/  @P1 IMAD.MOV.U32 R5, RZ, RZ, R42 ;  /* 0x000000ffff051224 */ /* 0x000fe200078e002a */
[----:B------:R-:W-:Y:S02]  /*1b010*/  PRMT R29, RZ, 0x7610, R29 ;  /* 0x00007610ff1d7816 */ /* 0x000fe4000000001d */
[----:B------:R-:W4:Y:S04]  /*1b020*/  LDL R42, [R1+0x61c] ;  /* 0x00061c00012a7983 */ /* 0x000f280000100800 */
[----:B------:R3:W4:Y:S01]  /*1b030*/  @P1 LDG.E.U8 R31, desc[UR16][R4.64] ;  /* 0x00000010041f1981 */ /* 0x000722000c1e1100 */
[----:B------:R-:W-:-:S02]  /*1b040*/  ISETP.GT.AND P1, PT, R2, 0x73, PT ;  /* 0x000000730200780c */ /* 0x000fc40003f24270 */
        /* <DEDUP_REMOVED lines=14> */
[C---:B------:R-:W-:Y:S01]  /*1b130*/  ISETP.GT.AND P1, PT, R2.reuse, 0x75, PT ;  /* 0x000000750200780c */ /* 0x040fe20003f24270 */
[----:B0-----:R-:W-:Y:S02]  /*1b140*/  @P0 IMAD.MOV.U32 R4, RZ, RZ, R45 ;  /* 0x000000ffff040224 */ /* 0x001fe400078e002d */
[----:B------:R-:W-:Y:S01]  /*1b150*/  @P0 IMAD.MOV.U32 R5, RZ, RZ, R46 ;  /* 0x000000ffff050224 */ /* 0x000fe200078e002e */
[----:B------:R-:W-:Y:S01]  /*1b160*/  PRMT R25, RZ, 0x7610, R25 ;  /* 0x00007610ff197816 */ /* 0x000fe20000000019 */
[----:B------:R-:W2:Y:S04]  /*1b170*/  LDL R46, [R1+0xd98] ;  /* 0x000d9800012e7983 */ /* 0x000ea80000100800 */
[----:B------:R0:W2:Y:S01]  /*1b180*/  @P0 LDG.E.U8 R27, desc[UR16][R4.64] ;  /* 0x00000010041b0981 */ /* 0x0000a2000c1e1100 */
[----:B------:R-:W-:-:S02]  /*1b190*/  ISETP.GT.AND P0, PT, R2, 0x76, PT ;  /* 0x000000760200780c */ /* 0x000fc40003f04270 */
[----:B------:R-:W-:Y:S01]  /*1b1a0*/  PRMT R24, RZ, 0x7610, R24 ;  /* 0x00007610ff187816 */ /* 0x000fe20000000018 */
[----:B------:R-:W2:Y:S01]  /*1b1b0*/  LDL R45, [R1+0xd54] ;  /* 0x000d5400012d7983 */ /* 0x000ea20000100800 */
[----:B0-----:R-:W-:-:S03]  /*1b1c0*/  @P1 IMAD.MOV.U32 R4, RZ, RZ, R36 ;  /* 0x000000ffff041224 */ /* 0x001fc600078e0024 */
[----:B------:R-:W2:Y:S01]  /*1b1d0*/  LDL R36, [R1+0x610] ;  /* 0x0006100001247983 */ /* 0x000ea20000100800 */
[----:B------:R-:W-:-:S03]  /*1b1e0*/  @P1 IMAD.MOV.U32 R5, RZ, RZ, R40 ;  /* 0x000000ffff051224 */ /* 0x000fc600078e0028 */
[----:B------:R-:W2:Y:S04]  /*1b1f0*/  LDL R40, [R1+0x60c] ;  /* 0x00060c0001287983 */ /* 0x000ea80000100800 */
[----:B------:R0:W2:Y:S02]  /*1b200*/  @P1 LDG.E.U8 R26, desc[UR16][R4.64] ;  /* 0x00000010041a1981 */ /* 0x0000a4000c1e1100 */
[----:B0-----:R-:W-:Y:S02]  /*1b210*/  @P0 IMAD.MOV.U32 R4, RZ, RZ, R30 ;  /* 0x000000ffff040224 */ /* 0x001fe400078e001e */
[----:B------:R-:W2:Y:S01]  /*1b220*/  LDL R30, [R1+0x608] ;  /* 0x00060800011e7983 */ /* 0x000ea20000100800 */
[C---:B------:R-:W-:Y:S01]  /*1b230*/  ISETP.GT.AND P1, PT, R2.reuse, 0x77, PT ;  /* 0x000000770200780c */ /* 0x040fe20003f24270 */
[----:B------:R-:W-:Y:S01]  /*1b240*/  @P0 IMAD.MOV.U32 R5, RZ, RZ, R34 ;  /* 0x000000ffff050224 */ /* 0x000fe200078e0022 */
[----:B------:R-:W-:Y:S01]  /*1b250*/  PRMT R252, RZ, 0x7610, R252 ;  /* 0x00007610fffc7816 */ /* 0x000fe200000000fc */
[----:B------:R-:W2:Y:S04]  /*1b260*/  LDL R34, [R1+0x604] ;  /* 0x0006040001227983 */ /* 0x000ea80000100800 */
[----:B------:R0:W2:Y:S01]  /*1b270*/  @P0 LDG.E.U8 R25, desc[UR16][R4.64] ;  /* 0x0000001004190981 */ /* 0x0000a2000c1e1100 */
[----:B------:R-:W-:-:S05]  /*1b280*/  ISETP.GT.AND P0, PT, R2, 0x78, PT ;  /* 0x000000780200780c */ /* 0x000fca0003f04270 */
[----:B0-----:R-:W-:Y:S02]  /*1b290*/  @P1 IMAD.MOV.U32 R4, RZ, RZ, R43 ;  /* 0x000000ffff041224 */ /* 0x001fe400078e002b */
[----:B------:R-:W-:Y:S01]  /*1b2a0*/  @P1 IMAD.MOV.U32 R5, RZ, RZ, R44 ;  /* 0x000000ffff051224 */ /* 0x000fe200078e002c */
[----:B------:R-:W-:Y:S01]  /*1b2b0*/  PRMT R251, RZ, 0x7610, R251 ;  /* 0x00007610fffb7816 */ /* 0x000fe200000000fb */
[----:B------:R-:W2:Y:S04]  /*1b2c0*/  LDL R44, [R1+0xd58] ;  /* 0x000d5800012c7983 */ /* 0x000ea80000100800 */
[----:B------:R4:W2:Y:S01]  /*1b2d0*/  @P1 LDG.E.U8 R24, desc[UR16][R4.64] ;  /* 0x0000001004181981 */ /* 0x0008a2000c1e1100 */
[----:B------:R-:W-:Y:S02]  /*1b2e0*/  ISETP.GT.AND P1, PT, R2, 0x79, PT ;  /* 0x000000790200780c */ /* 0x000fe40003f24270 */
[----:B------:R-:W-:Y:S01]  /*1b2f0*/  PRMT R250, RZ, 0x7610, R250 ;  /* 0x00007610fffa7816 */ /* 0x000fe200000000fa */
[----:B------:R-:W2:Y:S01]  /*1b300*/  LDL R43, [R1+0xd14] ;  /* 0x000d1400012b7983 */ /* 0x000ea20000100800 */
[----:B----4-:R-:W-:-:S03]  /*1b310*/  @P0 IMAD.MOV.U32 R5, RZ, RZ, R39 ;  /* 0x000000ffff050224 */ /* 0x010fc600078e0027 */
[----:B------:R-:W4:Y:S01]  /*1b320*/  LDL R39, [R1+0x5fc] ;  /* 0x0005fc0001277983 */ /* 0x000f220000100800 */
[----:B------:R-:W-:Y:S02]  /*1b330*/  LOP3.LUT R3, R3, 0xffff, RZ, 0xc0, !PT ;  /* 0x0000ffff03037812 */ /* 0x000fe400078ec0ff */
[----:B------:R-:W-:Y:S01]  /*1b340*/  PRMT R249, RZ, 0x7610, R249 ;  /* 0x00007610fff97816 */ /* 0x000fe200000000f9 */
[----:B---3--:R-:W-:Y:S02]  /*1b350*/  @P0 IMAD.MOV.U32 R4, RZ, RZ, R32 ;  /* 0x000000ffff040224 */ /* 0x008fe400078e0020 */
[----:B------:R-:W3:Y:S04]  /*1b360*/  LDL R32, [R1+0x600] ;  /* 0x0006000001207983 */ /* 0x000ee80000100800 */
[----:B------:R2:W3:Y:S01]  /*1b370*/  @P0 LDG.E.U8 R252, desc[UR16][R4.64] ;  /* 0x0000001004fc0981 */ /* 0x0004e2000c1e1100 */
[----:B------:R-:W-:Y:S01]  /*1b380*/  ISETP.GT.AND P0, PT, R2, 0x7a, PT ;  /* 0x0000007a0200780c */ /* 0x000fe20003f04270 */
[----:B--2---:R-:W-:-:S02]  /*1b390*/  @P1 IMAD.MOV.U32 R4, RZ, RZ, R38 ;  /* 0x000000ffff041224 */ /* 0x004fc400078e0026 */
[----:B------:R-:W-:Y:S01]  /*1b3a0*/  @P1 IMAD.MOV.U32 R5, RZ, RZ, R42 ;  /* 0x000000ffff051224 */ /* 0x000fe200078e002a */
[----:B------:R-:W2:Y:S04]  /*1b3b0*/  LDL R38, [R1+0x5f4] ;  /* 0x0005f40001267983 */ /* 0x000ea80000100800 */
[----:B------:R0:W2:Y:S04]  /*1b3c0*/  @P1 LDG.E.U8 R251, desc[UR16][R4.64] ;  /* 0x0000001004fb1981 */ /* 0x0000a8000c1e1100 */
[----:B------:R-:W2:Y:S01]  /*1b3d0*/  LDL R42, [R1+0xd18] ;  /* 0x000d1800012a7983 */ /* 0x000ea20000100800 */
[----:B0-----:R-:W-:-:S02]  /*1b3e0*/  @P0 IMAD.MOV.U32 R4, RZ, RZ, R35 ;  /* 0x000000ffff040224 */ /* 0x001fc400078e0023 */
[----:B------:R-:W-:Y:S02]  /*1b3f0*/  @P0 IMAD.MOV.U32 R5, RZ, RZ, R37 ;  /* 0x000000ffff050224 */ /* 0x000fe400078e0025 */
[----:B------:R-:W2:Y:S04]  /*1b400*/  LDL R37, [R1+0x5f8] ;  /* 0x0005f80001257983 */ /* 0x000ea80000100800 */
[----:B------:R0:W2:Y:S01]  /*1b410*/  @P0 LDG.E.U8 R250, desc[UR16][R4.64] ;  /* 0x0000001004fa0981 */ /* 0x0000a2000c1e1100 */
[----:B------:R-:W-:Y:S02]  /*1b420*/  ISETP.GT.AND P0, PT, R2, 0x7b, PT ;  /* 0x0000007b0200780c */ /* 0x000fe40003f04270 */
[----:B0-----:R-:W-:-:S04]  /*1b430*/  LOP3.LUT R4, R232, 0xffff, RZ, 0xc0, !PT ;  /* 0x0000ffffe8047812 */ /* 0x001fc800078ec0ff */
[----:B------:R-:W-:-:S07]  /*1b440*/  PRMT R35, R4, 0x3340, R3 ;  /* 0x0000334004237816 */ /* 0x000fce0000000003 */
[----:B------:R-:W-:Y:S02]  /*1b450*/  @P0 IMAD.MOV.U32 R4, RZ, RZ, R36 ;  /* 0x000000ffff040224 */ /* 0x000fe400078e0024 */
[----:B------:R-:W-:Y:S01]  /*1b460*/  @P0 IMAD.MOV.U32 R5, RZ, RZ, R40 ;  /* 0x000000ffff050224 */ /* 0x000fe200078e0028 */
[----:B------:R-:W-:Y:S01]  /*1b470*/  LOP3.LUT R3, R247, 0xffff, RZ, 0xc0, !PT ;  /* 0x0000fffff7037812 */ /* 0x000fe200078ec0ff */
[----:B------:R-:W2:Y:S04]  /*1b480*/  LDL R40, [R1+0xcd4] ;  /* 0x000cd40001287983 */ /* 0x000ea80000100800 */
[----:B------:R0:W2:Y:S01]  /*1b490*/  @P0 LDG.E.U8 R249, desc[UR16][R4.64] ;  /* 0x0000001004f90981 */ /* 0x0000a2000c1e1100 */
[----:B------:R-:W-:Y:S02]  /*1b4a0*/  ISETP.GT.AND P0, PT, R2, 0x7c, PT ;  /* 0x0000007c0200780c */ /* 0x000fe40003f04270 */
[----:B0-----:R-:W-:-:S04]  /*1b4b0*/  LOP3.LUT R4, R245, 0xffff, RZ, 0xc0, !PT ;  /* 0x0000fffff5047812 */ /* 0x001fc800078ec0ff */
[----:B------:R-:W-:-:S07]  /*1b4c0*/  PRMT R36, R4, 0x3340, R3 ;  /* 0x0000334004247816 */ /* 0x000fce0000000003 */
[----:B------:R-:W-:Y:S02]  /*1b4d0*/  @P0 IMAD.MOV.U32 R4, RZ, RZ, R30 ;  /* 0x000000ffff040224 */ /* 0x000fe400078e001e */
[----:B------:R-:W2:Y:S01]  /*1b4e0*/  LDL R30, [R1+0x5f0] ;  /* 0x0005f000011e7983 */ /* 0x000ea20000100800 */
[----:B------:R-:W-:Y:S01]  /*1b4f0*/  @P0 IMAD.MOV.U32 R5, RZ, RZ, R34 ;  /* 0x000000ffff050224 */ /* 0x000fe200078e0022 */
[----:B------:R-:W-:Y:S02]  /*1b500*/  PRMT R245, RZ, 0x7610, R245 ;  /* 0x00007610fff57816 */ /* 0x000fe400000000f5 */
[----:B------:R-:W2:Y:S04]  /*1b510*/  LDL R34, [R1+0x5ec] ;  /* 0x0005ec0001227983 */ /* 0x000ea80000100800 */
[----:B------:R0:W2:Y:S01]  /*1b520*/  @P0 LDG.E.U8 R245, desc[UR16][R4.64] ;  /* 0x0000001004f50981 */ /* 0x0000a2000c1e1100 */
[----:B------:R-:W-:-:S02]  /*1b530*/  ISETP.GT.AND P0, PT, R2, 0x7d, PT ;  /* 0x0000007d0200780c */ /* 0x000fc40003f04270 */
[----:B------:R-:W-:Y:S02]  /*1b540*/  LOP3.LUT R3, R236, 0xffff, RZ, 0xc0, !PT ;  /* 0x0000ffffec037812 */ /* 0x000fe400078ec0ff */
[----:B------:R-:W-:Y:S02]  /*1b550*/  PRMT R236, RZ, 0x7610, R236 ;  /* 0x00007610ffec7816 */ /* 0x000fe400000000ec */
[----:B0-----:R-:W-:-:S04]  /*1b560*/  LOP3.LUT R4, R6, 0xffff, RZ, 0xc0, !PT ;  /* 0x0000ffff06047812 */ /* 0x001fc800078ec0ff */
[----:B------:R-:W-:-:S03]  /*1b570*/  PRMT R247, R4, 0x3340, R3 ;  /* 0x0000334004f77816 */ /* 0x000fc60000000003 */
[----:B----4-:R-:W-:Y:S01]  /*1b580*/  @P0 IMAD.MOV.U32 R5, RZ, RZ, R39 ;  /* 0x000000ffff050224 */ /* 0x010fe200078e0027 */
[----:B------:R-:W-:Y:S01]  /*1b590*/  LOP3.LUT R3, R244, 0xffff, RZ, 0xc0, !PT ;  /* 0x0000fffff4037812 */ /* 0x000fe200078ec0ff */
[----:B------:R-:W4:Y:S01]  /*1b5a0*/  LDL R39, [R1+0xcd8] ;  /* 0x000cd80001277983 */ /* 0x000f220000100800 */
[----:B------:R-:W-:Y:S01]  /*1b5b0*/  PRMT R232, RZ, 0x7610, R232 ;  /* 0x00007610ffe87816 */ /* 0x000fe200000000e8 */
[----:B---3--:R-:W-:Y:S02]  /*1b5c0*/  @P0 IMAD.MOV.U32 R4, RZ, RZ, R32 ;  /* 0x000000ffff040224 */ /* 0x008fe400078e0020 */
[----:B------:R-:W3:Y:S04]  /*1b5d0*/  LDL R32, [R1+0xe00] ;  /* 0x000e000001207983 */ /* 0x000ee80000100800 */
[----:B------:R0:W4:Y:S01]  /*1b5e0*/  @P0 LDG.E.U8 R236, desc[UR16][R4.64] ;  /* 0x0000001004ec0981 */ /* 0x000122000c1e1100 */
[----:B------:R-:W-:-:S02]  /*1b5f0*/  ISETP.GT.AND P0, PT, R2, 0x7e, PT ;  /* 0x0000007e0200780c */ /* 0x000fc40003f04270 */
[----:B0-----:R-:W-:-:S04]  /*1b600*/  LOP3.LUT R4, R241, 0xffff, RZ, 0xc0, !PT ;  /* 0x0000fffff1047812 */ /* 0x001fc800078ec0ff */
[----:B------:R-:W-:-:S07]  /*1b610*/  PRMT R241, R4, 0x3340, R3 ;  /* 0x0000334004f17816 */ /* 0x000fce0000000003 */
[----:B--2---:R-:W-:Y:S01]  /*1b620*/  @P0 IMAD.MOV.U32 R5, RZ, RZ, R38 ;  /* 0x000000ffff050224 */ /* 0x004fe200078e0026 */
[----:B------:R-:W-:Y:S01]  /*1b630*/  LOP3.LUT R3, R9, 0xffff, RZ, 0xc0, !PT ;  /* 0x0000ffff09037812 */ /* 0x000fe200078ec0ff */
[----:B------:R-:W2:Y:S01]  /*1b640*/  LDL R38, [R1+0xc94] ;  /* 0x000c940001267983 */ /* 0x000ea20000100800 */
[----:B------:R-:W-:Y:S01]  /*1b650*/  @P0 IMAD.MOV.U32 R4, RZ, RZ, R37 ;  /* 0x000000ffff040224 */ /* 0x000fe200078e0025 */
[----:B------:R-:W-:Y:S02]  /*1b660*/  LOP3.LUT R6, R248, 0xffff, RZ, 0xc0, !PT ;  /* 0x0000fffff8067812 */ /* 0x000fe400078ec0ff */
[----:B------:R-:W2:Y:S04]  /*1b670*/  LDL R37, [R1+0xc98] ;  /* 0x000c980001257983 */ /* 0x000ea80000100800 */
[----:B------:R0:W2:Y:S01]  /*1b680*/  @P0 LDG.E.U8 R232, desc[UR16][R4.64] ;  /* 0x0000001004e80981 */ /* 0x0000a2000c1e1100 */
[----:B------:R-:W-:-:S02]  /*1b690*/  ISETP.GT.AND P0, PT, R2, 0x7f, PT ;  /* 0x0000007f0200780c */ /* 0x000fc40003f04270 */
[----:B0-----:R-:W-:-:S04]  /*1b6a0*/  LOP3.LUT R4, R243, 0xffff, RZ, 0xc0, !PT ;  /* 0x0000fffff3047812 */ /* 0x001fc800078ec0ff */
[----:B------:R-:W-:Y:S02]  /*1b6b0*/  PRMT R9, R4, 0x3340, R3 ;  /* 0x0000334004097816 */ /* 0x000fe40000000003 */
[----:B------:R-:W-:-:S05]  /*1b6c0*/  LOP3.LUT R3, R8, 0xffff, RZ, 0xc0, !PT ;  /* 0x0000ffff08037812 */ /* 0x000fca00078ec0ff */
[----:B------:R-:W-:Y:S02]  /*1b6d0*/  @P0 IMAD.MOV.U32 R8, RZ, RZ, R30 ;  /* 0x000000ffff080224 */ /* 0x000fe400078e001e */
[----:B------:R-:W4:Y:S01]  /*1b6e0*/  LDL R30, [R1+0xe20] ;  /* 0x000e2000011e7983 */ /* 0x000f220000100800 */
[----:B------:R-:W-:-:S04]  /*1b6f0*/  LOP3.LUT R5, R240, 0xffff, RZ, 0xc0, !PT ;  /* 0x0000fffff0057812 */ /* 0x000fc800078ec0ff */
[----:B------:R-:W-:Y:S02]  /*1b700*/  PRMT R240, R6, 0x3340, R5 ;  /* 0x0000334006f07816 */ /* 0x000fe40000000005 */
[----:B------:R-:W-:Y:S02]  /*1b710*/  LOP3.LUT R6, R211, 0xffff, RZ, 0xc0, !PT ;  /* 0x0000ffffd3067812 */ /* 0x000fe400078ec0ff */
[----:B------:R-:W-:Y:S02]  /*1b720*/  LOP3.LUT R5, R239, 0xffff, RZ, 0xc0, !PT ;  /* 0x0000ffffef057812 */ /* 0x000fe400078ec0ff */
[----:B------:R-:W-:Y:S02]  /*1b730*/  LOP3.LUT R4, R7, 0xffff, RZ, 0xc0, !PT ;  /* 0x0000ffff07047812 */ /* 0x000fe400078ec0ff */
[----:B------:R-:W-:Y:S02]  /*1b740*/  PRMT R7, R6, 0x3340, R5 ;  /* 0x0000334006077816 */ /* 0x000fe40000000005 */
[----:B------:R-:W-:Y:S01]  /*1b750*/  PRMT R6, R240, 0x5410, R9 ;  /* 0x00005410f0067816 */ /* 0x000fe20000000009 */
[----:B------:R-:W-:Y:S01]  /*1b760*/  @P0 IMAD.MOV.U32 R9, RZ, RZ, R34 ;  /* 0x000000ffff090224 */ /* 0x000fe200078e0022 */
[----:B------:R-:W-:Y:S01]  /*1b770*/  PRMT R211, RZ, 0x7610, R211 ;  /* 0x00007610ffd37816 */ /* 0x000fe200000000d3 */
[----:B------:R-:W2:Y:S05]  /*1b780*/  LDL R34, [R1+0x9fc] ;  /* 0x0009fc0001227983 */ /* 0x000eaa0000100800 */
[----:B------:R0:W2:Y:S01]  /*1b790*/  @P0 LDG.E.U8 R211, desc[UR16][R8.64] ;  /* 0x0000001008d30981 */ /* 0x0000a2000c1e1100 */
[----:B------:R-:W-:-:S02]  /*1b7a0*/  PRMT R3, R4, 0x3340, R3 ;  /* 0x0000334004037816 */ /* 0x000fc40000000003 */
[----:B------:R-:W-:Y:S02]  /*1b7b0*/  PRMT R4, R35, 0x5410, R36 ;  /* 0x0000541023047816 */ /* 0x000fe40000000024 */
[----:B------:R-:W-:Y:S01]  /*1b7c0*/  PRMT R5, R247, 0x5410, R241 ;  /* 0x00005410f7057816 */ /* 0x000fe200000000f1 */
[----:B------:R-:W2:Y:S01]  /*1b7d0*/  LDL R35, [R1+0xe14] ;  /* 0x000e140001237983 */ /* 0x000ea20000100800 */
[----:B------:R-:W-:Y:S01]  /*1b7e0*/  PRMT R7, R7, 0x5410, R3 ;  /* 0x0000541007077816 */ /* 0x000fe20000000003 */
[----:B------:R-:W-:Y:S01]  /*1b7f0*/  BAR.SYNC.DEFER_BLOCKING 0x0 ;  /* 0x0000000000007b1d */ /* 0x000fe20000010000 */
[----:B------:R-:W-:-:S05]  /*1b800*/  LOP3.LUT R3, R231, 0xffff, RZ, 0xc0, !PT ;  /* 0x0000ffffe7037812 */ /* 0x000fca00078ec0ff */
[----:B------:R-:W2:Y:S04]  /*1b810*/  LDL R36, [R1+0xc54] ;  /* 0x000c540001247983 */ /* 0x000ea80000100800 */
[----:B---3--:R1:W-:Y:S04]  /*1b820*/  STS.128 [R32+UR8+0x8000], R4 ;  /* 0x0080000420007988 */ /* 0x0083e80008000c08 */
[----:B-1----:R-:W3:Y:S01]  /*1b830*/  LDL R32, [R1+0xe1c] ;  /* 0x000e1c0001207983 */ /* 0x002ee20000100800 */
[----:B------:R-:W-:Y:S02]  /*1b840*/  LOP3.LUT R6, R238, 0xffff, RZ, 0xc0, !PT ;  /* 0x0000ffffee067812 */ /* 0x000fe400078ec0ff */
[----:B------:R-:W-:-:S02]  /*1b850*/  LOP3.LUT R5, R242, 0xffff, RZ, 0xc0, !PT ;  /* 0x0000fffff2057812 */ /* 0x000fc400078ec0ff */
[----:B------:R-:W-:Y:S02]  /*1b860*/  LOP3.LUT R4, R246, 0xffff, RZ, 0xc0, !PT ;  /* 0x0000fffff6047812 */ /* 0x000fe400078ec0ff */
[----:B------:R-:W-:Y:S02]  /*1b870*/  PRMT R238, R6, 0x3340, R5 ;  /* 0x0000334006ee7816 */ /* 0x000fe40000000005 */
[----:B------:R-:W-:Y:S02]  /*1b880*/  PRMT R231, R4, 0x3340, R3 ;  /* 0x0000334004e77816 */ /* 0x000fe40000000003 */
[----:B------:R-:W-:Y:S02]  /*1b890*/  LOP3.LUT R6, R234, 0xffff, RZ, 0xc0, !PT ;  /* 0x0000ffffea067812 */ /* 0x000fe400078ec0ff */
        /* <DEDUP_REMOVED lines=9> */
[----:B0-----:R-:W-:Y:S02]  /*1b930*/  PRMT R9, R6, 0x3340, R5 ;  /* 0x0000334006097816 */ /* 0x001fe40000000005 */
[----:B------:R-:W-:Y:S02]  /*1b940*/  PRMT R8, R4, 0x3340, R3 ;  /* 0x0000334004087816 */ /* 0x000fe40000000003 */
[----:B------:R-:W-:Y:S02]  /*1b950*/  LOP3.LUT R6, R220, 0xffff, RZ, 0xc0, !PT ;  /* 0x0000ffffdc067812 */ /* 0x000fe400078ec0ff */
[----:B------:R-:W-:Y:S02]  /*1b960*/  LOP3.LUT R5, R208, 0xffff, RZ, 0xc0, !PT ;  /* 0x0000ffffd0057812 */ /* 0x000fe400078ec0ff */
[----:B------:R-:W-:-:S02]  /*1b970*/  LOP3.LUT R4, R210, 0xffff, RZ, 0xc0, !PT ;  /* 0x0000ffffd2047812 */ /* 0x000fc400078ec0ff */
[----:B------:R-:W-:Y:S02]  /*1b980*/  LOP3.LUT R3, R201, 0xffff, RZ, 0xc0, !PT ;  /* 0x0000ffffc9037812 */ /* 0x000fe400078ec0ff */
[----:B------:R-:W-:Y:S02]  /*1b990*/  PRMT R7, R6, 0x3340, R5 ;  /* 0x0000334006077816 */ /* 0x000fe40000000005 */
[----:B------:R-:W-:Y:S02]  /*1b9a0*/  PRMT R3, R4, 0x3340, R3 ;  /* 0x0000334004037816 */ /* 0x000fe40000000003 */
[----:B------:R-:W-:Y:S02]  /*1b9b0*/  PRMT R4, R238, 0x5410, R231 ;  /* 0x00005410ee047816 */ /* 0x000fe400000000e7 */
[----:B------:R-:W-:Y:S02]  /*1b9c0*/  PRMT R5, R228, 0x5410, R226 ;  /* 0x00005410e4057816 */ /* 0x000fe400000000e2 */
[----:B------:R-:W-:-:S02]  /*1b9d0*/  PRMT R6, R9, 0x5410, R8 ;  /* 0x0000541009067816 */ /* 0x000fc40000000008 */
[----:B------:R-:W-:-:S05]  /*1b9e0*/  PRMT R7, R7, 0x5410, R3 ;  /* 0x0000541007077816 */ /* 0x000fca0000000003 */
[----:B----4-:R0:W-:Y:S04]  /*1b9f0*/  STS.128 [R30+UR8+0x8000], R4 ;  /* 0x008000041e007988 */ /* 0x0101e80008000c08 */
[----:B0-----:R-:W4:Y:S01]  /*1ba00*/  LDL R30, [R1+0xe18] ;  /* 0x000e1800011e7983 */ /* 0x001f220000100800 */
[----:B------:R-:W-:Y:S02]  /*1ba10*/  LOP3.LUT R6, R214, 0xffff, RZ, 0xc0, !PT ;  /* 0x0000ffffd6067812 */ /* 0x000fe400078ec0ff */
[----:B------:R-:W-:Y:S02]  /*1ba20*/  LOP3.LUT R5, R217, 0xffff, RZ, 0xc0, !PT ;  /* 0x0000ffffd9057812 */ /* 0x000fe400078ec0ff */
[----:B------:R-:W-:Y:S02]  /*1ba30*/  LOP3.LUT R4, R205, 0xffff, RZ, 0xc0, !PT ;  /* 0x0000ffffcd047812 */ /* 0x000fe400078ec0ff */
[----:B------:R-:W-:-:S02]  /*1ba40*/  LOP3.LUT R3, R207, 0xffff, RZ, 0xc0, !PT ;  /* 0x0000ffffcf037812 */ /* 0x000fc400078ec0ff */
[----:B------:R-:W-:Y:S02]  /*1ba50*/  PRMT R205, R6, 0x3340, R5 ;  /* 0x0000334006cd7816 */ /* 0x000fe40000000005 */
[----:B------:R-:W-:Y:S02]  /*1ba60*/  PRMT R201, R4, 0x3340, R3 ;  /* 0x0000334004c97816 */ /* 0x000fe40000000003 */
        /* <DEDUP_REMOVED lines=18> */
[----:B------:R-:W-:Y:S02]  /*1bb90*/  PRMT R4, R205, 0x5410, R201 ;  /* 0x00005410cd047816 */ /* 0x000fe400000000c9 */
[----:B------:R-:W-:Y:S02]  /*1bba0*/  PRMT R5, R198, 0x5410, R196 ;  /* 0x00005410c6057816 */ /* 0x000fe400000000c4 */
[----:B------:R-:W-:Y:S02]  /*1bbb0*/  PRMT R6, R9, 0x5410, R8 ;  /* 0x0000541009067816 */ /* 0x000fe40000000008 */
[----:B------:R-:W-:-:S02]  /*1bbc0*/  PRMT R7, R7, 0x5410, R3 ;  /* 0x0000541007077816 */ /* 0x000fc40000000003 */
[----:B------:R-:W-:-:S03]  /*1bbd0*/  LOP3.LUT R3, R178, 0xffff, RZ, 0xc0, !PT ;  /* 0x0000ffffb2037812 */ /* 0x000fc600078ec0ff */
[----:B---3--:R0:W-:Y:S02]  /*1bbe0*/  STS.128 [R32+UR8+0x8000], R4 ;  /* 0x0080000420007988 */ /* 0x0081e40008000c08 */
[----:B0-----:R-:W-:Y:S02]  /*1bbf0*/  LOP3.LUT R6, R193, 0xffff, RZ, 0xc0, !PT ;  /* 0x0000ffffc1067812 */ /* 0x001fe400078ec0ff */
[----:B------:R-:W3:Y:S01]  /*1bc00*/  LDL R32, [R1+0xdf8] ;  /* 0x000df80001207983 */ /* 0x000ee20000100800 */
[----:B------:R-:W-:Y:S02]  /*1bc10*/  LOP3.LUT R5, R182, 0xffff, RZ, 0xc0, !PT ;  /* 0x0000ffffb6057812 */ /* 0x000fe400078ec0ff */
[----:B------:R-:W-:Y:S02]  /*1bc20*/  LOP3.LUT R4, R185, 0xffff, RZ, 0xc0, !PT ;  /* 0x0000ffffb9047812 */ /* 0x000fe400078ec0ff */
[----:B------:R-:W-:Y:S02]  /*1bc30*/  PRMT R180, R6, 0x3340, R5 ;  /* 0x0000334006b47816 */ /* 0x000fe40000000005 */
[----:B------:R-:W-:-:S02]  /*1bc40*/  PRMT R178, R4, 0x3340, R3 ;  /* 0x0000334004b27816 */ /* 0x000fc40000000003 */
[----:B------:R-:W-:Y:S02]  /*1bc50*/  LOP3.LUT R6, R176, 0xffff, RZ, 0xc0, !PT ;  /* 0x0000ffffb0067812 */ /* 0x000fe400078ec0ff */
[----:B------:R-:W-:Y:S02]  /*1bc60*/  LOP3.LUT R5, R174, 0xffff, RZ, 0xc0, !PT ;  /* 0x0000ffffae057812 */ /* 0x000fe400078ec0ff */
        /* <DEDUP_REMOVED lines=16> */
[----:B------:R-:W-:Y:S02]  /*1bd70*/  PRMT R4, R180, 0x5410, R178 ;  /* 0x00005410b4047816 */ /* 0x000fe400000000b2 */
[----:B------:R-:W-:Y:S02]  /*1bd80*/  PRMT R5, R172, 0x5410, R170 ;  /* 0x00005410ac057816 */ /* 0x000fe400000000aa */
[----:B------:R-:W-:Y:S02]  /*1bd90*/  PRMT R6, R9, 0x5410, R8 ;  /* 0x0000541009067816 */ /* 0x000fe40000000008 */
[----:B------:R-:W-:-:S05]  /*1bda0*/  PRMT R7, R7, 0x5410, R3 ;  /* 0x0000541007077816 */ /* 0x000fca0000000003 */
[----:B----4-:R0:W-:Y:S04]  /*1bdb0*/  STS.128 [R30+UR8+0x8000], R4 ;  /* 0x008000041e007988 */ /* 0x0101e80008000c08 */
[----:B0-----:R-:W4:Y:S01]  /*1bdc0*/  LDL R30, [R1+0xdd8] ;  /* 0x000dd800011e7983 */ /* 0x001f220000100800 */
[----:B------:R-:W0:Y:S01]  /*1bdd0*/  S2R R174, SR_TID.X ;  /* 0x0000000000ae7919 */ /* 0x000e220000002100 */
[----:B------:R-:W-:Y:S02]  /*1bde0*/  LOP3.LUT R5, R159, 0xffff, RZ, 0xc0, !PT ;  /* 0x0000ffff9f057812 */ /* 0x000fe400078ec0ff */
[----:B------:R-:W-:-:S04]  /*1bdf0*/  LOP3.LUT R4, R157, 0xffff, RZ, 0xc0, !PT ;  /* 0x0000ffff9d047812 */ /* 0x000fc800078ec0ff */
[----:B------:R-:W-:Y:S02]  /*1be00*/  PRMT R154, R5, 0x3340, R4 ;  /* 0x00003340059a7816 */ /* 0x000fe40000000004 */
[----:B------:R-:W-:Y:S02]  /*1be10*/  LOP3.LUT R5, R152, 0xffff, RZ, 0xc0, !PT ;  /* 0x0000ffff98057812 */ /* 0x000fe400078ec0ff */
[----:B------:R-:W-:Y:S02]  /*1be20*/  LOP3.LUT R4, R23, 0xffff, RZ, 0xc0, !PT ;  /* 0x0000ffff17047812 */ /* 0x000fe400078ec0ff */
[----:B0-----:R-:W-:-:S04]  /*1be30*/  LOP3.LUT R3, R174, 0x7f, RZ, 0xc0, !PT ;  /* 0x0000007fae037812 */ /* 0x001fc800078ec0ff */
[----:B------:R-:W-:Y:S02]  /*1be40*/  ISETP.GE.AND P0, PT, R3, R2, PT ;  /* 0x000000020300720c */ /* 0x000fe40003f06270 */
[----:B------:R-:W-:Y:S02]  /*1be50*/  LOP3.LUT R3, R155, 0xffff, RZ, 0xc0, !PT ;  /* 0x0000ffff9b037812 */ /* 0x000fe400078ec0ff */
[----:B------:R-:W-:-:S04]  /*1be60*/  LOP3.LUT R2, R153, 0xffff, RZ, 0xc0, !PT ;  /* 0x0000ffff99027812 */ /* 0x000fc800078ec0ff */
[----:B------:R-:W-:Y:S02]  /*1be70*/  PRMT R153, R3, 0x3340, R2 ;  /* 0x0000334003997816 */ /* 0x000fe40000000002 */
[----:B------:R-:W-:Y:S02]  /*1be80*/  LOP3.LUT R3, R22, 0xffff, RZ, 0xc0, !PT ;  /* 0x0000ffff16037812 */ /* 0x000fe400078ec0ff */
[----:B------:R-:W-:Y:S02]  /*1be90*/  LOP3.LUT R2, R21, 0xffff, RZ, 0xc0, !PT ;  /* 0x0000ffff15027812 */ /* 0x000fe400078ec0ff */
[----:B------:R-:W-:Y:S02]  /*1bea0*/  PRMT R21, R5, 0x3340, R4 ;  /* 0x0000334005157816 */ /* 0x000fe40000000004 */
[----:B------:R-:W-:Y:S02]  /*1beb0*/  PRMT R9, R3, 0x3340, R2 ;  /* 0x0000334003097816 */ /* 0x000fe40000000002 */
[----:B------:R-:W-:-:S02]  /*1bec0*/  LOP3.LUT R5, R20, 0xffff, RZ, 0xc0, !PT ;  /* 0x0000ffff14057812 */ /* 0x000fc400078ec0ff */
[----:B------:R-:W-:Y:S02]  /*1bed0*/  LOP3.LUT R4, R19, 0xffff, RZ, 0xc0, !PT ;  /* 0x0000ffff13047812 */ /* 0x000fe400078ec0ff */
[----:B------:R-:W-:Y:S02]  /*1bee0*/  LOP3.LUT R3, R18, 0xffff, RZ, 0xc0, !PT ;  /* 0x0000ffff12037812 */ /* 0x000fe400078ec0ff */
[----:B------:R-:W-:Y:S02]  /*1bef0*/  LOP3.LUT R2, R15, 0xffff, RZ, 0xc0, !PT ;  /* 0x0000ffff0f027812 */ /* 0x000fe400078ec0ff */
[----:B------:R-:W-:Y:S02]  /*1bf00*/  PRMT R8, R5, 0x3340, R4 ;  /* 0x0000334005087816 */ /* 0x000fe40000000004 */
[----:B------:R-:W-:Y:S02]  /*1bf10*/  PRMT R6, R3, 0x3340, R2 ;  /* 0x0000334003067816 */ /* 0x000fe40000000002 */
[----:B------:R-:W-:-:S02]  /*1bf20*/  LOP3.LUT R5, R14, 0xffff, RZ, 0xc0, !PT ;  /* 0x0000ffff0e057812 */ /* 0x000fc400078ec0ff */
[----:B------:R-:W-:Y:S02]  /*1bf30*/  LOP3.LUT R4, R13, 0xffff, RZ, 0xc0, !PT ;  /* 0x0000ffff0d047812 */ /* 0x000fe400078ec0ff */
[----:B------:R-:W-:Y:S01]  /*1bf40*/  LOP3.LUT R3, R12, 0xffff, RZ, 0xc0, !PT ;  /* 0x0000ffff0c037812 */ /* 0x000fe200078ec0ff */
[----:B------:R-:W4:Y:S01]  /*1bf50*/  LDL R13, [R1+0xbd8] ;  /* 0x000bd800010d7983 */ /* 0x000f220000100800 */
[----:B------:R-:W-:Y:S02]  /*1bf60*/  LOP3.LUT R2, R11, 0xffff, RZ, 0xc0, !PT ;  /* 0x0000ffff0b027812 */ /* 0x000fe400078ec0ff */
[----:B------:R-:W-:Y:S01]  /*1bf70*/  PRMT R7, R5, 0x3340, R4 ;  /* 0x0000334005077816 */ /* 0x000fe20000000004 */
[----:B------:R-:W4:Y:S01]  /*1bf80*/  LDL R12, [R1+0xb94] ;  /* 0x000b9400010c7983 */ /* 0x000f220000100800 */
[----:B------:R-:W-:Y:S02]  /*1bf90*/  PRMT R2, R3, 0x3340, R2 ;  /* 0x0000334003027816 */ /* 0x000fe40000000002 */
[----:B------:R-:W-:Y:S01]  /*1bfa0*/  PRMT R4, R154, 0x5410, R153 ;  /* 0x000054109a047816 */ /* 0x000fe20000000099 */
[----:B------:R-:W4:Y:S01]  /*1bfb0*/  LDL R11, [R1+0xb98] ;  /* 0x000b9800010b7983 */ /* 0x000f220000100800 */
[----:B------:R-:W-:-:S02]  /*1bfc0*/  PRMT R5, R21, 0x5410, R9 ;  /* 0x0000541015057816 */ /* 0x000fc40000000009 */
[----:B------:R-:W-:Y:S01]  /*1bfd0*/  PRMT R6, R8, 0x5410, R6 ;  /* 0x0000541008067816 */ /* 0x000fe20000000006 */
[----:B--2---:R-:W-:Y:S01]  /*1bfe0*/  @!P0 IMAD.MOV.U32 R3, RZ, RZ, R34 ;  /* 0x000000ffff038224 */ /* 0x004fe200078e0022 */
[----:B------:R-:W-:Y:S01]  /*1bff0*/  PRMT R7, R7, 0x5410, R2 ;  /* 0x0000541007077816 */ /* 0x000fe20000000002 */
[----:B------:R-:W2:Y:S04]  /*1c000*/  LDL R34, [R1+0xc14] ;  /* 0x000c140001227983 */ /* 0x000ea80000100800 */
[----:B------:R0:W-:Y:S01]  /*1c010*/  STS.128 [R35+UR8+0x8000], R4 ;  /* 0x0080000423007988 */ /* 0x0001e20008000c08 */
[----:B------:R-:W-:-:S03]  /*1c020*/  PRMT R185, RZ, 0x7610, R185 ;  /* 0x00007610ffb97816 */ /* 0x000fc600000000b9 */
[----:B------:R-:W2:Y:S04]  /*1c030*/  LDL R9, [R1+0xb54] ;  /* 0x000b540001097983 */ /* 0x000ea80000100800 */
[----:B------:R-:W2:Y:S04]  /*1c040*/  LDL R8, [R1+0xb58] ;  /* 0x000b580001087983 */ /* 0x000ea80000100800 */
[----:B0-----:R-:W2:Y:S04]  /*1c050*/  LDL R35, [R1+0xc58] ;  /* 0x000c580001237983 */ /* 0x001ea80000100800 */
[----:B------:R-:W2:Y:S04]  /*1c060*/  LDL R7, [R1+0xb14] ;  /* 0x000b140001077983 */ /* 0x000ea80000100800 */
[----:B------:R-:W2:Y:S01]  /*1c070*/  LDL R6, [R1+0xb18] ;  /* 0x000b180001067983 */ /* 0x000ea20000100800 */
[----:B------:R-:W-:-:S03]  /*1c080*/  PRMT R180, RZ, 0x7610, R180 ;  /* 0x00007610ffb47816 */ /* 0x000fc600000000b4 */
[----:B------:R-:W2:Y:S04]  /*1c090*/  LDL R5, [R1+0xad4] ;  /* 0x000ad40001057983 */ /* 0x000ea80000100800 */
[----:B------:R-:W2:Y:S01]  /*1c0a0*/  LDL R4, [R1+0xad8] ;  /* 0x000ad80001047983 */ /* 0x000ea20000100800 */
[----:B---3--:R-:W-:-:S03]  /*1c0b0*/  @!P0 IMAD.MOV.U32 R2, RZ, RZ, R32 ;  /* 0x000000ffff028224 */ /* 0x008fc600078e0020 */
[----:B------:R-:W3:Y:S04]  /*1c0c0*/  LDL R32, [R1+0xc18] ;  /* 0x000c180001207983 */ /* 0x000ee80000100800 */
[----:B------:R4:W3:Y:S02]  /*1c0d0*/  @!P0 LDG.E.U8 R185, desc[UR16][R2.64] ;  /* 0x0000001002b98981 */ /* 0x0008e4000c1e1100 */
[----:B----4-:R-:W-:Y:S02]  /*1c0e0*/  @!P0 IMAD.MOV.U32 R2, RZ, RZ, R30 ;  /* 0x000000ffff028224 */ /* 0x010fe400078e001e */
[----:B------:R-:W4:Y:S01]  /*1c0f0*/  LDL R30, [R1+0xbd4] ;  /* 0x000bd400011e7983 */ /* 0x000f220000100800 */
[----:B------:R-:W-:Y:S01]  /*1c100*/  @!P0 IMAD.MOV.U32 R3, RZ, RZ, R48 ;  /* 0x000000ffff038224 */ /* 0x000fe200078e0030 */
[----:B------:R-:W-:-:S02]  /*1c110*/  PRMT R183, RZ, 0x7610, R183 ;  /* 0x00007610ffb77816 */ /* 0x000fc400000000b7 */
[----:B------:R-:W-:Y:S01]  /*1c120*/  PRMT R188, RZ, 0x7610, R188 ;  /* 0x00007610ffbc7816 */ /* 0x000fe200000000bc */
[----:B------:R-:W4:Y:S04]  /*1c130*/  LDL R48, [R1+0x5bc] ;  /* 0x0005bc0001307983 */ /* 0x000f280000100800 */
[----:B------:R0:W4:Y:S02]  /*1c140*/  @!P0 LDG.E.U8 R180, desc[UR16][R2.64] ;  /* 0x0000001002b48981 */ /* 0x000124000c1e1100 */
[----:B0-----:R-:W-:Y:S02]  /*1c150*/  @!P0 IMAD.MOV.U32 R2, RZ, RZ, R46 ;  /* 0x000000ffff028224 */ /* 0x001fe400078e002e */
[----:B------:R-:W-:Y:S01]  /*1c160*/  @!P0 IMAD.MOV.U32 R3, RZ, RZ, R47 ;  /* 0x000000ffff038224 */ /* 0x000fe200078e002f */
[----:B------:R-:W-:Y:S01]  /*1c170*/  PRMT R182, RZ, 0x7610, R182 ;  /* 0x00007610ffb67816 */ /* 0x000fe200000000b6 */
[----:B------:R-:W4:Y:S04]  /*1c180*/  LDL R47, [R1+0x57c] ;  /* 0x00057c00012f7983 */ /* 0x000f280000100800 */
[----:B------:R0:W4:Y:S01]  /*1c190*/  @!P0 LDG.E.U8 R183, desc[UR16][R2.64] ;  /* 0x0000001002b78981 */ /* 0x000122000c1e1100 */
[----:B------:R-:W-:-:S02]  /*1c1a0*/  PRMT R186, RZ, 0x7610, R186 ;  /* 0x00007610ffba7816 */ /* 0x000fc400000000ba */
[----:B------:R-:W-:Y:S01]  /*1c1b0*/  PRMT R191, RZ, 0x7610, R191 ;  /* 0x00007610ffbf7816 */ /* 0x000fe200000000bf */
[----:B------:R-:W4:Y:S01]  /*1c1c0*/  LDL R46, [R1+0x580] ;  /* 0x00058000012e7983 */ /* 0x000f220000100800 */
        /* <DEDUP_REMOVED lines=18> */
[----:B------:R-:W4:Y:S04]  /*1c2f0*/  LDL R39, [R1+0xa94] ;  /* 0x000a940001277983 */ /* 0x000f280000100800 */
[----:B------:R0:W4:Y:S02]  /*1c300*/  @!P0 LDG.E.U8 R186, desc[UR16][R2.64] ;  /* 0x0000001002ba8981 */ /* 0x000124000c1e1100 */
[----:B0-----:R-:W-:-:S02]  /*1c310*/  @!P0 IMAD.MOV.U32 R2, RZ, RZ, R37 ;  /* 0x000000ffff028224 */ /* 0x001fc400078e0025 */
[----:B------:R-:W-:Y:S01]  /*1c320*/  @!P0 IMAD.MOV.U32 R3, RZ, RZ, R38 ;  /* 0x000000ffff038224 */ /* 0x000fe200078e0026 */
[----:B------:R-:W4:Y:S04]  /*1c330*/  LDL R37, [R1+0xe10] ;  /* 0x000e100001257983 */ /* 0x000f280000100800 */
[----:B------:R-:W4:Y:S04]  /*1c340*/  LDL R38, [R1+0xa98] ;  /* 0x000a980001267983 */ /* 0x000f280000100800 */
[----:B------:R2:W4:Y:S02]  /*1c350*/  @!P0 LDG.E.U8 R191, desc[UR16][R2.64] ;  /* 0x0000001002bf8981 */ /* 0x000524000c1e1100 */
[----:B--2---:R-:W-:-:S02]  /*1c360*/  @!P0 IMAD.MOV.U32 R2, RZ, RZ, R35 ;  /* 0x000000ffff028224 */ /* 0x004fc400078e0023 */
[----:B------:R-:W-:Y:S01]  /*1c370*/  @!P0 IMAD.MOV.U32 R3, RZ, RZ, R36 ;  /* 0x000000ffff038224 */ /* 0x000fe200078e0024 */
[----:B------:R-:W2:Y:S04]  /*1c380*/  LDL R35, [R1+0xa58] ;  /* 0x000a580001237983 */ /* 0x000ea80000100800 */
[----:B------:R-:W2:Y:S04]  /*1c390*/  LDL R36, [R1+0xa54] ;  /* 0x000a540001247983 */ /* 0x000ea80000100800 */
[----:B------:R0:W2:Y:S02]  /*1c3a0*/  @!P0 LDG.E.U8 R193, desc[UR16][R2.64] ;  /* 0x0000001002c18981 */ /* 0x0000a4000c1e1100 */
[----:B0-----:R-:W-:-:S02]  /*1c3b0*/  @!P0 IMAD.MOV.U32 R3, RZ, RZ, R34 ;  /* 0x000000ffff038224 */ /* 0x001fc400078e0022 */
[----:B------:R-:W2:Y:S01]  /*1c3c0*/  LDL R34, [R1+0xa14] ;  /* 0x000a140001227983 */ /* 0x000ea20000100800 */
[----:B---3--:R-:W-:-:S03]  /*1c3d0*/  @!P0 IMAD.MOV.U32 R2, RZ, RZ, R32 ;  /* 0x000000ffff028224 */ /* 0x008fc600078e0020 */
[----:B------:R-:W3:Y:S04]  /*1c3e0*/  LDL R32, [R1+0xa18] ;  /* 0x000a180001207983 */ /* 0x000ee80000100800 */
[----:B------:R4:W3:Y:S02]  /*1c3f0*/  @!P0 LDG.E.U8 R194, desc[UR16][R2.64] ;  /* 0x0000001002c28981 */ /* 0x0008e4000c1e1100 */
[----:B----4-:R-:W-:Y:S02]  /*1c400*/  @!P0 IMAD.MOV.U32 R3, RZ, RZ, R30 ;  /* 0x000000ffff038224 */ /* 0x010fe400078e001e */
[----:B------:R-:W4:Y:S01]  /*1c410*/  LDL R30, [R1+0x5c0] ;  /* 0x0005c000011e7983 */ /* 0x000f220000100800 */
[----:B------:R-:W-:-:S05]  /*1c420*/  @!P0 IMAD.MOV.U32 R2, RZ, RZ, R13 ;  /* 0x000000ffff028224 */ /* 0x000fca00078e000d */
[----:B------:R0:W4:Y:S02]  /*1c430*/  @!P0 LDG.E.U8 R195, desc[UR16][R2.64] ;  /* 0x0000001002c38981 */ /* 0x000124000c1e1100 */
[----:B0-----:R-:W-:Y:S02]  /*1c440*/  @!P0 IMAD.MOV.U32 R2, RZ, RZ, R11 ;  /* 0x000000ffff028224 */ /* 0x001fe400078e000b */
[----:B------:R-:W-:-:S05]  /*1c450*/  @!P0 IMAD.MOV.U32 R3, RZ, RZ, R12 ;  /* 0x000000ffff038224 */ /* 0x000fca00078e000c */
[----:B------:R0:W4:Y:S02]  /*1c460*/  @!P0 LDG.E.U8 R196, desc[UR16][R2.64] ;  /* 0x0000001002c48981 */ /* 0x000124000c1e1100 */
[----:B0-----:R-:W-:Y:S02]  /*1c470*/  @!P0 IMAD.MOV.U32 R2, RZ, RZ, R8 ;  /* 0x000000ffff028224 */ /* 0x001fe400078e0008 */
[----:B------:R-:W-:-:S05]  /*1c480*/  @!P0 IMAD.MOV.U32 R3, RZ, RZ, R9 ;  /* 0x000000ffff038224 */ /* 0x000fca00078e0009 */
[----:B------:R0:W4:Y:S01]  /*1c490*/  @!P0 LDG.E.U8 R197, desc[UR16][R2.64] ;  /* 0x0000001002c58981 */ /* 0x000122000c1e1100 */
[----:B------:R-:W-:Y:S01]  /*1c4a0*/  PRMT R0, RZ, 0x7610, R0 ;  /* 0x00007610ff007816 */ /* 0x000fe20000000000 */
[----:B0-----:R-:W-:Y:S02]  /*1c4b0*/  @!P0 IMAD.MOV.U32 R2, RZ, RZ, R6 ;  /* 0x000000ffff028224 */ /* 0x001fe400078e0006 */
[----:B------:R-:W-:-:S05]  /*1c4c0*/  @!P0 IMAD.MOV.U32 R3, RZ, RZ, R7 ;  /* 0x000000ffff038224 */ /* 0x000fca00078e0007 */
[----:B------:R0:W4:Y:S02]  /*1c4d0*/  @!P0 LDG.E.U8 R69, desc[UR16][R2.64] ;  /* 0x0000001002458981 */ /* 0x000124000c1e1100 */
[----:B0-----:R-:W-:Y:S02]  /*1c4e0*/  @!P0 IMAD.MOV.U32 R2, RZ, RZ, R4 ;  /* 0x000000ffff028224 */ /* 0x001fe400078e0004 */
[----:B------:R-:W-:Y:S01]  /*1c4f0*/  @!P0 IMAD.MOV.U32 R3, RZ, RZ, R5 ;  /* 0x000000ffff038224 */ /* 0x000fe200078e0005 */
[----:B------:R-:W-:Y:S02]  /*1c500*/  LOP3.LUT R5, R192, 0xffff, RZ, 0xc0, !PT ;  /* 0x0000ffffc0057812 */ /* 0x000fe400078ec0ff */
[----:B------:R-:W-:Y:S02]  /*1c510*/  LOP3.LUT R4, R190, 0xffff, RZ, 0xc0, !PT ;  /* 0x0000ffffbe047812 */ /* 0x000fe400078ec0ff */
[----:B------:R0:W4:Y:S02]  /*1c520*/  @!P0 LDG.E.U8 R0, desc[UR16][R2.64] ;  /* 0x0000001002008981 */ /* 0x000124000c1e1100 */
[----:B------:R-:W-:-:S02]  /*1c530*/  PRMT R13, R5, 0x3340, R4 ;  /* 0x00003340050d7816 */ /* 0x000fc40000000004 */
[----:B------:R-:W-:Y:S02]  /*1c540*/  LOP3.LUT R5, R184, 0xffff, RZ, 0xc0, !PT ;  /* 0x0000ffffb8057812 */ /* 0x000fe400078ec0ff */
[----:B0-----:R-:W-:Y:S02]  /*1c550*/  LOP3.LUT R3, R189, 0xffff, RZ, 0xc0, !PT ;  /* 0x0000ffffbd037812 */ /* 0x001fe400078ec0ff */
[----:B------:R-:W-:Y:S02]  /*1c560*/  LOP3.LUT R2, R187, 0xffff, RZ, 0xc0, !PT ;  /* 0x0000ffffbb027812 */ /* 0x000fe400078ec0ff */
[----:B------:R-:W-:Y:S02]  /*1c570*/  LOP3.LUT R4, R181, 0xffff, RZ, 0xc0, !PT ;  /* 0x0000ffffb5047812 */ /* 0x000fe400078ec0ff */
[----:B------:R-:W-:Y:S02]  /*1c580*/  PRMT R12, R3, 0x3340, R2 ;  /* 0x00003340030c7816 */ /* 0x000fe40000000002 */
        /* <DEDUP_REMOVED lines=15> */
[----:B------:R-:W-:Y:S01]  /*1c680*/  PRMT R2, R3, 0x3340, R2 ;  /* 0x0000334003027816 */ /* 0x000fe20000000002 */
[----:B------:R-:W-:Y:S01]  /*1c690*/  @!P0 IMAD.MOV.U32 R3, RZ, RZ, R39 ;  /* 0x000000ffff038224 */ /* 0x000fe200078e0027 */
[----:B------:R-:W-:Y:S01]  /*1c6a0*/  PRMT R165, RZ, 0x7610, R165 ;  /* 0x00007610ffa57816 */ /* 0x000fe200000000a5 */
[----:B------:R-:W4:Y:S01]  /*1c6b0*/  LDL R39, [R1+0x4bc] ;  /* 0x0004bc0001277983 */ /* 0x000f220000100800 */
[----:B------:R-:W-:Y:S01]  /*1c6c0*/  PRMT R7, R7, 0x5410, R2 ;  /* 0x0000541007077816 */ /* 0x000fe20000000002 */
[----:B------:R-:W-:Y:S01]  /*1c6d0*/  @!P0 IMAD.MOV.U32 R2, RZ, RZ, R38 ;  /* 0x000000ffff028224 */ /* 0x000fe200078e0026 */
[----:B------:R-:W-:Y:S01]  /*1c6e0*/  PRMT R167, RZ, 0x7610, R167 ;  /* 0x00007610ffa77816 */ /* 0x000fe200000000a7 */
[----:B------:R-:W4:Y:S01]  /*1c6f0*/  LDL R38, [R1+0x4c0] ;  /* 0x0004c00001267983 */ /* 0x000f220000100800 */
[----:B------:R-:W-:-:S03]  /*1c700*/  PRMT R4, R13, 0x5410, R12 ;  /* 0x000054100d047816 */ /* 0x000fc6000000000c */
[----:B------:R2:W4:Y:S01]  /*1c710*/  @!P0 LDG.E.U8 R165, desc[UR16][R2.64] ;  /* 0x0000001002a58981 */ /* 0x000522000c1e1100 */
[----:B------:R-:W-:Y:S02]  /*1c720*/  PRMT R5, R11, 0x5410, R9 ;  /* 0x000054100b057816 */ /* 0x000fe40000000009 */
[----:B------:R-:W-:Y:S01]  /*1c730*/  PRMT R6, R8, 0x5410, R6 ;  /* 0x0000541008067816 */ /* 0x000fe20000000006 */
[----:B--2---:R-:W-:Y:S02]  /*1c740*/  @!P0 IMAD.MOV.U32 R2, RZ, RZ, R35 ;  /* 0x000000ffff028224 */ /* 0x004fe400078e0023 */
[----:B------:R-:W-:Y:S02]  /*1c750*/  @!P0 IMAD.MOV.U32 R3, RZ, RZ, R36 ;  /* 0x000000ffff038224 */ /* 0x000fe400078e0024 */
[----:B------:R0:W-:Y:S04]  /*1c760*/  STS.128 [R37+UR8+0x8000], R4 ;  /* 0x0080000425007988 */ /* 0x0001e80008000c08 */
[----:B------:R1:W2:Y:S04]  /*1c770*/  @!P0 LDG.E.U8 R167, desc[UR16][R2.64] ;  /* 0x0000001002a78981 */ /* 0x0002a8000c1e1100 */
[----:B------:R-:W2:Y:S04]  /*1c780*/  LDL R36, [R1+0x43c] ;  /* 0x00043c0001247983 */ /* 0x000ea80000100800 */
[----:B------:R-:W2:Y:S01]  /*1c790*/  LDL R35, [R1+0x440] ;  /* 0x0004400001237983 */ /* 0x000ea20000100800 */
[----:B-1----:R-:W-:-:S03]  /*1c7a0*/  @!P0 IMAD.MOV.U32 R3, RZ, RZ, R34 ;  /* 0x000000ffff038224 */ /* 0x002fc600078e0022 */
[----:B0-----:R-:W2:Y:S04]  /*1c7b0*/  LDL R37, [R1+0x47c] ;  /* 0x00047c0001257983 */ /* 0x001ea80000100800 */
[----:B------:R-:W2:Y:S01]  /*1c7c0*/  LDL R34, [R1+0x3fc] ;  /* 0x0003fc0001227983 */ /* 0x000ea20000100800 */
[----:B------:R-:W-:Y:S01]  /*1c7d0*/  PRMT R164, RZ, 0x7610, R164 ;  /* 0x00007610ffa47816 */ /* 0x000fe200000000a4 */
[----:B---3--:R-:W-:Y:S02]  /*1c7e0*/  @!P0 IMAD.MOV.U32 R2, RZ, RZ, R32 ;  /* 0x000000ffff028224 */ /* 0x008fe400078e0020 */
[----:B------:R-:W3:Y:S04]  /*1c7f0*/  LDL R32, [R1+0x400] ;  /* 0x0004000001207983 */ /* 0x000ee80000100800 */
[----:B------:R-:W3:Y:S04]  /*1c800*/  LDL.LU R40, [R1+0x480] ;  /* 0x0004800001287983 */ /* 0x000ee80000300800 */
[----:B------:R4:W3:Y:S04]  /*1c810*/  @!P0 LDG.E.U8 R164, desc[UR16][R2.64] ;  /* 0x0000001002a48981 */ /* 0x0008e8000c1e1100 */
[----:B------:R-:W3:Y:S01]  /*1c820*/  LDL R13, [R1+0x3c0] ;  /* 0x0003c000010d7983 */ /* 0x000ee20000100800 */
[----:B------:R-:W-:-:S03]  /*1c830*/  PRMT R166, RZ, 0x7610, R166 ;  /* 0x00007610ffa67816 */ /* 0x000fc600000000a6 */
[----:B------:R-:W3:Y:S04]  /*1c840*/  LDL R12, [R1+0x37c] ;  /* 0x00037c00010c7983 */ /* 0x000ee80000100800 */
        /* <DEDUP_REMOVED lines=10> */
[----:B------:R-:W-:Y:S02]  /*1c8f0*/  PRMT R170, RZ, 0x7610, R170 ;  /* 0x00007610ffaa7816 */ /* 0x000fe400000000aa */
[----:B------:R-:W-:Y:S01]  /*1c900*/  PRMT R172, RZ, 0x7610, R172 ;  /* 0x00007610ffac7816 */ /* 0x000fe200000000ac */
[----:B------:R-:W3:Y:S01]  /*1c910*/  LDL R53, [R1+0xdcc] ;  /* 0x000dcc0001357983 */ /* 0x000ee20000100800 */
[----:B------:R-:W-:Y:S02]  /*1c920*/  PRMT R173, RZ, 0x7610, R173 ;  /* 0x00007610ffad7816 */ /* 0x000fe400000000ad */
[----:B------:R-:W-:Y:S01]  /*1c930*/  PRMT R174, RZ, 0x7610, R174 ;  /* 0x00007610ffae7816 */ /* 0x000fe200000000ae */
[----:B------:R-:W3:Y:S04]  /*1c940*/  LDL R52, [R1+0xd8c] ;  /* 0x000d8c0001347983 */ /* 0x000ee80000100800 */
[----:B------:R-:W3:Y:S01]  /*1c950*/  LDL R51, [R1+0xd90] ;  /* 0x000d900001337983 */ /* 0x000ee20000100800 */
[----:B----4-:R-:W-:-:S03]  /*1c960*/  @!P0 IMAD.MOV.U32 R2, RZ, RZ, R30 ;  /* 0x000000ffff028224 */ /* 0x010fc600078e001e */
        /* <DEDUP_REMOVED lines=15> */
[----:B--2---:R-:W-:Y:S02]  /*1ca60*/  @!P0 IMAD.MOV.U32 R3, RZ, RZ, R37 ;  /* 0x000000ffff038224 */ /* 0x004fe400078e0025 */
[----:B------:R-:W2:Y:S01]  /*1ca70*/  LDL R37, [R1+0xe0c] ;  /* 0x000e0c0001257983 */ /* 0x000ea20000100800 */
[----:B---3--:R-:W-:-:S05]  /*1ca80*/  @!P0 IMAD.MOV.U32 R2, RZ, RZ, R40 ;  /* 0x000000ffff028224 */ /* 0x008fca00078e0028 */
[----:B------:R0:W3:Y:S02]  /*1ca90*/  @!P0 LDG.E.U8 R172, desc[UR16][R2.64] ;  /* 0x0000001002ac8981 */ /* 0x0000e4000c1e1100 */
[----:B0-----:R-:W-:Y:S02]  /*1caa0*/  @!P0 IMAD.MOV.U32 R2, RZ, RZ, R35 ;  /* 0x000000ffff028224 */ /* 0x001fe400078e0023 */
[----:B------:R-:W-:Y:S01]  /*1cab0*/  @!P0 IMAD.MOV.U32 R3, RZ, RZ, R36 ;  /* 0x000000ffff038224 */ /* 0x000fe200078e0024 */
[----:B------:R-:W3:Y:S04]  /*1cac0*/  LDL R35, [R1+0x9f8] ;  /* 0x0009f80001237983 */ /* 0x000ee80000100800 */
[----:B------:R0:W3:Y:S04]  /*1cad0*/  @!P0 LDG.E.U8 R173, desc[UR16][R2.64] ;  /* 0x0000001002ad8981 */ /* 0x0000e8000c1e1100 */
[----:B------:R-:W3:Y:S01]  /*1cae0*/  LDL R36, [R1+0x5e8] ;  /* 0x0005e80001247983 */ /* 0x000ee20000100800 */
[----:B0-----:R-:W-:-:S03]  /*1caf0*/  @!P0 IMAD.MOV.U32 R3, RZ, RZ, R34 ;  /* 0x000000ffff038224 */ /* 0x001fc600078e0022 */
[----:B------:R-:W3:Y:S01]  /*1cb00*/  LDL R34, [R1+0xdd0] ;  /* 0x000dd00001227983 */ /* 0x000ee20000100800 */
[----:B------:R-:W-:-:S03]  /*1cb10*/  @!P0 IMAD.MOV.U32 R2, RZ, RZ, R32 ;  /* 0x000000ffff028224 */ /* 0x000fc600078e0020 */
[----:B------:R-:W3:Y:S04]  /*1cb20*/  LDL.LU R47, [R1+0x240] ;  /* 0x00024000012f7983 */ /* 0x000ee80000300800 */
[----:B------:R-:W3:Y:S04]  /*1cb30*/  LDL.LU R42, [R1+0x27c] ;  /* 0x00027c00012a7983 */ /* 0x000ee80000300800 */
[----:B------:R-:W3:Y:S04]  /*1cb40*/  LDL.LU R32, [R1+0x280] ;  /* 0x0002800001207983 */ /* 0x000ee80000300800 */
[----:B------:R4:W3:Y:S02]  /*1cb50*/  @!P0 LDG.E.U8 R174, desc[UR16][R2.64] ;  /* 0x0000001002ae8981 */ /* 0x0008e4000c1e1100 */
[----:B----4-:R-:W-:-:S02]  /*1cb60*/  @!P0 IMAD.MOV.U32 R3, RZ, RZ, R30 ;  /* 0x000000ffff038224 */ /* 0x010fc400078e001e */
[----:B------:R-:W4:Y:S01]  /*1cb70*/  LDL.LU R30, [R1+0x23c] ;  /* 0x00023c00011e7983 */ /* 0x000f220000300800 */
[----:B------:R-:W-:Y:S01]  /*1cb80*/  PRMT R175, RZ, 0x7610, R175 ;  /* 0x00007610ffaf7816 */ /* 0x000fe200000000af */
[----:B------:R-:W-:Y:S01]  /*1cb90*/  @!P0 IMAD.MOV.U32 R2, RZ, RZ, R13 ;  /* 0x000000ffff028224 */ /* 0x000fe200078e000d */
[----:B------:R-:W-:Y:S01]  /*1cba0*/  PRMT R176, RZ, 0x7610, R176 ;  /* 0x00007610ffb07816 */ /* 0x000fe200000000b0 */
[----:B------:R-:W4:Y:S04]  /*1cbb0*/  LDL R50, [R1+0xd4c] ;  /* 0x000d4c0001327983 */ /* 0x000f280000100800 */
[----:B------:R0:W4:Y:S01]  /*1cbc0*/  @!P0 LDG.E.U8 R175, desc[UR16][R2.64] ;  /* 0x0000001002af8981 */ /* 0x000122000c1e1100 */
[----:B------:R-:W-:Y:S02]  /*1cbd0*/  PRMT R177, RZ, 0x7610, R177 ;  /* 0x00007610ffb17816 */ /* 0x000fe400000000b1 */
[----:B------:R-:W-:Y:S01]  /*1cbe0*/  PRMT R178, RZ, 0x7610, R178 ;  /* 0x00007610ffb27816 */ /* 0x000fe200000000b2 */
[----:B------:R-:W4:Y:S01]  /*1cbf0*/  LDL R49, [R1+0xd50] ;  /* 0x000d500001317983 */ /* 0x000f220000100800 */
[----:B------:R-:W-:-:S03]  /*1cc00*/  PRMT R179, RZ, 0x7610, R179 ;  /* 0x00007610ffb37816 */ /* 0x000fc600000000b3 */
[----:B------:R-:W4:Y:S01]  /*1cc10*/  LDL R48, [R1+0xd0c] ;  /* 0x000d0c0001307983 */ /* 0x000f220000100800 */
[----:B0-----:R-:W-:Y:S02]  /*1cc20*/  @!P0 IMAD.MOV.U32 R2, RZ, RZ, R11 ;  /* 0x000000ffff028224 */ /* 0x001fe400078e000b */
[----:B------:R-:W-:Y:S01]  /*1cc30*/  @!P0 IMAD.MOV.U32 R3, RZ, RZ, R12 ;  /* 0x000000ffff038224 */ /* 0x000fe200078e000c */
[----:B------:R-:W4:Y:S04]  /*1cc40*/  LDL R46, [R1+0xd10] ;  /* 0x000d1000012e7983 */ /* 0x000f280000100800 */
[----:B------:R0:W4:Y:S04]  /*1cc50*/  @!P0 LDG.E.U8 R176, desc[UR16][R2.64] ;  /* 0x0000001002b08981 */ /* 0x000128000c1e1100 */
[----:B------:R-:W4:Y:S04]  /*1cc60*/  LDL R45, [R1+0xccc] ;  /* 0x000ccc00012d7983 */ /* 0x000f280000100800 */
[----:B------:R-:W4:Y:S01]  /*1cc70*/  LDL R44, [R1+0xcd0] ;  /* 0x000cd000012c7983 */ /* 0x000f220000100800 */
[----:B0-----:R-:W-:-:S02]  /*1cc80*/  @!P0 IMAD.MOV.U32 R2, RZ, RZ, R8 ;  /* 0x000000ffff028224 */ /* 0x001fc400078e0008 */
[----:B------:R-:W-:Y:S01]  /*1cc90*/  @!P0 IMAD.MOV.U32 R3, RZ, RZ, R9 ;  /* 0x000000ffff038224 */ /* 0x000fe200078e0009 */
[----:B------:R-:W-:Y:S01]  /*1cca0*/  PRMT R18, RZ, 0x7610, R18 ;  /* 0x00007610ff127816 */ /* 0x000fe20000000012 */
[----:B------:R-:W4:Y:S04]  /*1ccb0*/  LDL R43, [R1+0xc8c] ;  /* 0x000c8c00012b7983 */ /* 0x000f280000100800 */
[----:B------:R0:W4:Y:S04]  /*1ccc0*/  @!P0 LDG.E.U8 R177, desc[UR16][R2.64] ;  /* 0x0000001002b18981 */ /* 0x000128000c1e1100 */
[----:B------:R-:W4:Y:S01]  /*1ccd0*/  LDL R39, [R1+0xc90] ;  /* 0x000c900001277983 */ /* 0x000f220000100800 */
[----:B------:R-:W-:-:S03]  /*1cce0*/  PRMT R21, RZ, 0x7610, R21 ;  /* 0x00007610ff157816 */ /* 0x000fc60000000015 */
[----:B------:R-:W4:Y:S01]  /*1ccf0*/  LDL R38, [R1+0xc4c] ;  /* 0x000c4c0001267983 */ /* 0x000f220000100800 */
        /* <DEDUP_REMOVED lines=31> */
[----:B------:R-:W-:Y:S01]  /*1cef0*/  PRMT R7, R7, 0x5410, R2 ;  /* 0x0000541007077816 */ /* 0x000fe20000000002 */
[----:B------:R-:W4:Y:S01]  /*1cf00*/  LDL R13, [R1+0xbd0] ;  /* 0x000bd000010d7983 */ /* 0x000f220000100800 */
[----:B------:R-:W-:-:S02]  /*1cf10*/  PRMT R5, R11, 0x5410, R9 ;  /* 0x000054100b057816 */ /* 0x000fc40000000009 */
[----:B------:R-:W-:Y:S01]  /*1cf20*/  PRMT R6, R8, 0x5410, R6 ;  /* 0x0000541008067816 */ /* 0x000fe20000000006 */
[----:B------:R-:W4:Y:S01]  /*1cf30*/  LDL R12, [R1+0xb8c] ;  /* 0x000b8c00010c7983 */ /* 0x000f220000100800 */
[----:B------:R-:W-:-:S03]  /*1cf40*/  PRMT R20, RZ, 0x7610, R20 ;  /* 0x00007610ff147816 */ /* 0x000fc60000000014 */
[----:B------:R-:W4:Y:S04]  /*1cf50*/  LDL R11, [R1+0xb90] ;  /* 0x000b9000010b7983 */ /* 0x000f280000100800 */
[----:B------:R-:W4:Y:S04]  /*1cf60*/  LDL R9, [R1+0xb4c] ;  /* 0x000b4c0001097983 */ /* 0x000f280000100800 */
[----:B------:R-:W4:Y:S04]  /*1cf70*/  LDL R8, [R1+0xb50] ;  /* 0x000b500001087983 */ /* 0x000f280000100800 */
[----:B--2---:R0:W-:Y:S04]  /*1cf80*/  STS.128 [R37+UR8+0x8000], R4 ;  /* 0x0080000425007988 */ /* 0x0041e80008000c08 */
[----:B0-----:R-:W2:Y:S04]  /*1cf90*/  LDL R37, [R1+0xc50] ;  /* 0x000c500001257983 */ /* 0x001ea80000100800 */
[----:B------:R-:W2:Y:S04]  /*1cfa0*/  LDL R7, [R1+0xb0c] ;  /* 0x000b0c0001077983 */ /* 0x000ea80000100800 */
[----:B------:R-:W2:Y:S04]  /*1cfb0*/  LDL R6, [R1+0xb10] ;  /* 0x000b100001067983 */ /* 0x000ea80000100800 */
[----:B------:R-:W2:Y:S04]  /*1cfc0*/  LDL R5, [R1+0xacc] ;  /* 0x000acc0001057983 */ /* 0x000ea80000100800 */
[----:B------:R-:W2:Y:S01]  /*1cfd0*/  LDL R4, [R1+0xad0] ;  /* 0x000ad00001047983 */ /* 0x000ea20000100800 */
[----:B---3--:R-:W-:-:S02]  /*1cfe0*/  @!P0 IMAD.MOV.U32 R3, RZ, RZ, R42 ;  /* 0x000000ffff038224 */ /* 0x008fc400078e002a */
[----:B------:R-:W-:-:S05]  /*1cff0*/  @!P0 IMAD.MOV.U32 R2, RZ, RZ, R32 ;  /* 0x000000ffff028224 */ /* 0x000fca00078e0020 */
[----:B------:R0:W3:Y:S02]  /*1d000*/  @!P0 LDG.E.U8 R18, desc[UR16][R2.64] ;  /* 0x0000001002128981 */ /* 0x0000e4000c1e1100 */
[----:B0-----:R-:W-:Y:S02]  /*1d010*/  @!P0 IMAD.MOV.U32 R2, RZ, RZ, R47 ;  /* 0x000000ffff028224 */ /* 0x001fe400078e002f */
[----:B----4-:R-:W-:-:S05]  /*1d020*/  @!P0 IMAD.MOV.U32 R3, RZ, RZ, R30 ;  /* 0x000000ffff038224 */ /* 0x010fca00078e001e */
[----:B------:R0:W4:Y:S02]  /*1d030*/  @!P0 LDG.E.U8 R21, desc[UR16][R2.64] ;  /* 0x0000001002158981 */ /* 0x000124000c1e1100 */
[----:B0-----:R-:W-:Y:S02]  /*1d040*/  @!P0 IMAD.MOV.U32 R2, RZ, RZ, R35 ;  /* 0x000000ffff028224 */ /* 0x001fe400078e0023 */
[----:B------:R-:W-:Y:S01]  /*1d050*/  @!P0 IMAD.MOV.U32 R3, RZ, RZ, R36 ;  /* 0x000000ffff038224 */ /* 0x000fe200078e0024 */
[----:B------:R-:W3:Y:S04]  /*1d060*/  LDL R35, [R1+0xc10] ;  /* 0x000c100001237983 */ /* 0x000ee80000100800 */
[----:B------:R-:W4:Y:S04]  /*1d070*/  LDL R36, [R1+0xc0c] ;  /* 0x000c0c0001247983 */ /* 0x000f280000100800 */
[----:B------:R0:W4:Y:S02]  /*1d080*/  @!P0 LDG.E.U8 R20, desc[UR16][R2.64] ;  /* 0x0000001002148981 */ /* 0x000124000c1e1100 */
[----:B0-----:R-:W-:-:S02]  /*1d090*/  @!P0 IMAD.MOV.U32 R2, RZ, RZ, R34 ;  /* 0x000000ffff028224 */ /* 0x001fc400078e0022 */
[----:B------:R-:W4:Y:S01]  /*1d0a0*/  LDL R34, [R1+0xbcc] ;  /* 0x000bcc0001227983 */ /* 0x000f220000100800 */
[----:B------:R-:W-:Y:S01]  /*1d0b0*/  PRMT R23, RZ, 0x7610, R23 ;  /* 0x00007610ff177816 */ /* 0x000fe20000000017 */
[----:B------:R-:W-:Y:S01]  /*1d0c0*/  @!P0 IMAD.MOV.U32 R3, RZ, RZ, R53 ;  /* 0x000000ffff038224 */ /* 0x000fe200078e0035 */
[----:B------:R-:W-:-:S04]  /*1d0d0*/  PRMT R153, RZ, 0x7610, R153 ;  /* 0x00007610ff997816 */ /* 0x000fc80000000099 */
[----:B------:R0:W4:Y:S01]  /*1d0e0*/  @!P0 LDG.E.U8 R23, desc[UR16][R2.64] ;  /* 0x0000001002178981 */ /* 0x000122000c1e1100 */
[----:B------:R-:W-:Y:S01]  /*1d0f0*/  PRMT R155, RZ, 0x7610, R155 ;  /* 0x00007610ff9b7816 */ /* 0x000fe2000000009b */
[----:B0-----:R-:W-:Y:S02]  /*1d100*/  @!P0 IMAD.MOV.U32 R2, RZ, RZ, R51 ;  /* 0x000000ffff028224 */ /* 0x001fe400078e0033 */
[----:B------:R-:W-:-:S05]  /*1d110*/  @!P0 IMAD.MOV.U32 R3, RZ, RZ, R52 ;  /* 0x000000ffff038224 */ /* 0x000fca00078e0034 */
        /* <DEDUP_REMOVED lines=11> */
[----:B------:R-:W-:Y:S01]  /*1d1d0*/  @!P0 IMAD.MOV.U32 R3, RZ, RZ, R45 ;  /* 0x000000ffff038224 */ /* 0x000fe200078e002d */
[----:B------:R-:W-:Y:S01]  /*1d1e0*/  PRMT R157, RZ, 0x7610, R157 ;  /* 0x00007610ff9d7816 */ /* 0x000fe2000000009d */
[----:B------:R-:W4:Y:S04]  /*1d1f0*/  LDL R44, [R1+0x574] ;  /* 0x00057400012c7983 */ /* 0x000f280000100800 */
[----:B------:R0:W4:Y:S02]  /*1d200*/  @!P0 LDG.E.U8 R154, desc[UR16][R2.64] ;  /* 0x00000010029a8981 */ /* 0x000124000c1e1100 */
[----:B0-----:R-:W-:-:S02]  /*1d210*/  @!P0 IMAD.MOV.U32 R2, RZ, RZ, R39 ;  /* 0x000000ffff028224 */ /* 0x001fc400078e0027 */
[----:B------:R-:W-:Y:S01]  /*1d220*/  @!P0 IMAD.MOV.U32 R3, RZ, RZ, R43 ;  /* 0x000000ffff038224 */ /* 0x000fe200078e002b */
[----:B------:R-:W-:Y:S01]  /*1d230*/  PRMT R158, RZ, 0x7610, R158 ;  /* 0x00007610ff9e7816 */ /* 0x000fe2000000009e */
[----:B------:R-:W4:Y:S04]  /*1d240*/  LDL R43, [R1+0x578] ;  /* 0x00057800012b7983 */ /* 0x000f280000100800 */
[----:B------:R0:W4:Y:S01]  /*1d250*/  @!P0 LDG.E.U8 R156, desc[UR16][R2.64] ;  /* 0x00000010029c8981 */ /* 0x000122000c1e1100 */
[----:B------:R-:W-:Y:S02]  /*1d260*/  PRMT R159, RZ, 0x7610, R159 ;  /* 0x00007610ff9f7816 */ /* 0x000fe4000000009f */
[----:B------:R-:W-:Y:S01]  /*1d270*/  PRMT R160, RZ, 0x7610, R160 ;  /* 0x00007610ffa07816 */ /* 0x000fe200000000a0 */
[----:B------:R-:W4:Y:S01]  /*1d280*/  LDL R39, [R1+0x474] ;  /* 0x0004740001277983 */ /* 0x000f220000100800 */
[----:B0-----:R-:W-:Y:S01]  /*1d290*/  @!P0 IMAD.MOV.U32 R3, RZ, RZ, R38 ;  /* 0x000000ffff038224 */ /* 0x001fe200078e0026 */
[----:B------:R-:W-:-:S02]  /*1d2a0*/  PRMT R161, RZ, 0x7610, R161 ;  /* 0x00007610ffa17816 */ /* 0x000fc400000000a1 */
[----:B------:R-:W4:Y:S01]  /*1d2b0*/  LDL R38, [R1+0x478] ;  /* 0x0004780001267983 */ /* 0x000f220000100800 */
[----:B------:R-:W-:Y:S01]  /*1d2c0*/  PRMT R162, RZ, 0x7610, R162 ;  /* 0x00007610ffa27816 */ /* 0x000fe200000000a2 */
[----:B--2---:R-:W-:Y:S01]  /*1d2d0*/  @!P0 IMAD.MOV.U32 R2, RZ, RZ, R37 ;  /* 0x000000ffff028224 */ /* 0x004fe200078e0025 */
[----:B------:R-:W-:Y:S01]  /*1d2e0*/  PRMT R163, RZ, 0x7610, R163 ;  /* 0x00007610ffa37816 */ /* 0x000fe200000000a3 */
[----:B------:R-:W2:Y:S04]  /*1d2f0*/  LDL R37, [R1+0xa4c] ;  /* 0x000a4c0001257983 */ /* 0x000ea80000100800 */
[----:B------:R3:W2:Y:S02]  /*1d300*/  @!P0 LDG.E.U8 R157, desc[UR16][R2.64] ;  /* 0x00000010029d8981 */ /* 0x0006a4000c1e1100 */
[----:B---3--:R-:W-:-:S02]  /*1d310*/  @!P0 IMAD.MOV.U32 R2, RZ, RZ, R35 ;  /* 0x000000ffff028224 */ /* 0x008fc400078e0023 */
[----:B------:R-:W3:Y:S01]  /*1d320*/  LDL R35, [R1+0x538] ;  /* 0x0005380001237983 */ /* 0x000ee20000100800 */
[----:B----4-:R-:W-:-:S03]  /*1d330*/  @!P0 IMAD.MOV.U32 R3, RZ, RZ, R36 ;  /* 0x000000ffff038224 */ /* 0x010fc600078e0024 */
[----:B------:R-:W4:Y:S04]  /*1d340*/  LDL R36, [R1+0x534] ;  /* 0x0005340001247983 */ /* 0x000f280000100800 */
[----:B------:R0:W4:Y:S02]  /*1d350*/  @!P0 LDG.E.U8 R158, desc[UR16][R2.64] ;  /* 0x00000010029e8981 */ /* 0x000124000c1e1100 */
[----:B0-----:R-:W-:Y:S02]  /*1d360*/  @!P0 IMAD.MOV.U32 R2, RZ, RZ, R13 ;  /* 0x000000ffff028224 */ /* 0x001fe400078e000d */
[----:B------:R-:W-:Y:S02]  /*1d370*/  @!P0 IMAD.MOV.U32 R3, RZ, RZ, R34 ;  /* 0x000000ffff038224 */ /* 0x000fe400078e0022 */
[----:B------:R-:W4:Y:S04]  /*1d380*/  LDL R34, [R1+0x4f4] ;  /* 0x0004f40001227983 */ /* 0x000f280000100800 */
[----:B------:R0:W4:Y:S02]  /*1d390*/  @!P0 LDG.E.U8 R159, desc[UR16][R2.64] ;  /* 0x00000010029f8981 */ /* 0x000124000c1e1100 */
[----:B0-----:R-:W-:-:S02]  /*1d3a0*/  @!P0 IMAD.MOV.U32 R2, RZ, RZ, R11 ;  /* 0x000000ffff028224 */ /* 0x001fc400078e000b */
        /* <DEDUP_REMOVED lines=11> */
[----:B0-----:R-:W-:Y:S02]  /*1d460*/  LOP3.LUT R3, R29, 0xffff, RZ, 0xc0, !PT ;  /* 0x0000ffff1d037812 */ /* 0x001fe400078ec0ff */
[----:B------:R-:W-:Y:S01]  /*1d470*/  LOP3.LUT R2, R28, 0xffff, RZ, 0xc0, !PT ;  /* 0x0000ffff1c027812 */ /* 0x000fe200078ec0ff */
[----:B------:R-:W3:Y:S03]  /*1d480*/  LDL R29, [R1+0x5b4] ;  /* 0x0005b400011d7983 */ /* 0x000ee60000100800 */
[----:B------:R-:W-:Y:S01]  /*1d490*/  PRMT R12, R3, 0x3340, R2 ;  /* 0x00003340030c7816 */ /* 0x000fe20000000002 */
[----:B------:R-:W4:Y:S01]  /*1d4a0*/  LDL R28, [R1+0x5b8] ;  /* 0x0005b800011c7983 */ /* 0x000f220000100800 */
[----:B------:R-:W-:-:S03]  /*1d4b0*/  LOP3.LUT R3, R25, 0xffff, RZ, 0xc0, !PT ;  /* 0x0000ffff19037812 */ /* 0x000fc600078ec0ff */
[----:B------:R-:W2:Y:S01]  /*1d4c0*/  LDL R25, [R1+0xa90] ;  /* 0x000a900001197983 */ /* 0x000ea20000100800 */
[----:B------:R-:W-:Y:S02]  /*1d4d0*/  LOP3.LUT R5, R33, 0xffff, RZ, 0xc0, !PT ;  /* 0x0000ffff21057812 */ /* 0x000fe400078ec0ff */
[----:B------:R-:W-:Y:S01]  /*1d4e0*/  LOP3.LUT R4, R31, 0xffff, RZ, 0xc0, !PT ;  /* 0x0000ffff1f047812 */ /* 0x000fe200078ec0ff */
[----:B------:R-:W3:Y:S03]  /*1d4f0*/  LDL R33, [R1+0xa8c] ;  /* 0x000a8c0001217983 */ /* 0x000ee60000100800 */
[----:B------:R-:W-:Y:S01]  /*1d500*/  PRMT R13, R5, 0x3340, R4 ;  /* 0x00003340050d7816 */ /* 0x000fe20000000004 */
[----:B------:R-:W4:Y:S01]  /*1d510*/  LDL R31, [R1+0xa0c] ;  /* 0x000a0c00011f7983 */ /* 0x000f220000100800 */
[----:B------:R-:W-:-:S03]  /*1d520*/  LOP3.LUT R4, R26, 0xffff, RZ, 0xc0, !PT ;  /* 0x0000ffff1a047812 */ /* 0x000fc600078ec0ff */
[----:B------:R-:W4:Y:S01]  /*1d530*/  LDL R26, [R1+0xe08] ;  /* 0x000e0800011a7983 */ /* 0x000f220000100800 */
[----:B------:R-:W-:-:S03]  /*1d540*/  LOP3.LUT R2, R24, 0xffff, RZ, 0xc0, !PT ;  /* 0x0000ffff18027812 */ /* 0x000fc600078ec0ff */
[----:B------:R-:W4:Y:S01]  /*1d550*/  LDL R24, [R1+0xa50] ;  /* 0x000a500001187983 */ /* 0x000f220000100800 */
[----:B------:R-:W-:-:S03]  /*1d560*/  LOP3.LUT R5, R27, 0xffff, RZ, 0xc0, !PT ;  /* 0x0000ffff1b057812 */ /* 0x000fc600078ec0ff */
[----:B------:R-:W4:Y:S01]  /*1d570*/  LDL R27, [R1+0xa10] ;  /* 0x000a1000011b7983 */ /* 0x000f220000100800 */
        /* <DEDUP_REMOVED lines=13> */
[----:B------:R-:W-:-:S04]  /*1d650*/  PRMT R2, R3, 0x3340, R2 ;  /* 0x0000334003027816 */ /* 0x000fc80000000002 */
[----:B------:R-:W-:Y:S02]  /*1d660*/  PRMT R7, R7, 0x5410, R2 ;  /* 0x0000541007077816 */ /* 0x000fe40000000002 */
[----:B------:R-:W-:Y:S02]  /*1d670*/  PRMT R4, R13, 0x5410, R12 ;  /* 0x000054100d047816 */ /* 0x000fe4000000000c */
[----:B------:R-:W-:Y:S02]  /*1d680*/  PRMT R5, R11, 0x5410, R8 ;  /* 0x000054100b057816 */ /* 0x000fe40000000008 */
[----:B------:R-:W-:Y:S02]  /*1d690*/  PRMT R6, R9, 0x5410, R6 ;  /* 0x0000541009067816 */ /* 0x000fe40000000006 */
[----:B------:R-:W-:Y:S01]  /*1d6a0*/  PRMT R8, RZ, 0x7610, R8 ;  /* 0x00007610ff087816 */ /* 0x000fe20000000008 */
[----:B--2---:R-:W-:Y:S02]  /*1d6b0*/  @!P0 IMAD.MOV.U32 R2, RZ, RZ, R25 ;  /* 0x000000ffff028224 */ /* 0x004fe400078e0019 */
[----:B------:R-:W2:Y:S01]  /*1d6c0*/  LDL R25, [R1+0x4f8] ;  /* 0x0004f80001197983 */ /* 0x000ea20000100800 */
[----:B---3--:R-:W-:-:S03]  /*1d6d0*/  @!P0 IMAD.MOV.U32 R3, RZ, RZ, R33 ;  /* 0x000000ffff038224 */ /* 0x008fc600078e0021 */
[----:B------:R-:W3:Y:S04]  /*1d6e0*/  LDL R33, [R1+0x4b4] ;  /* 0x0004b40001217983 */ /* 0x000ee80000100800 */
[----:B------:R0:W3:Y:S04]  /*1d6f0*/  @!P0 LDG.E.U8 R8, desc[UR16][R2.64] ;  /* 0x0000001002088981 */ /* 0x0000e8000c1e1100 */
[----:B----4-:R1:W-:Y:S04]  /*1d700*/  STS.128 [R26+UR8+0x8000], R4 ;  /* 0x008000041a007988 */ /* 0x0103e80008000c08 */
[----:B-1----:R-:W4:Y:S01]  /*1d710*/  LDL R26, [R1+0x4b8] ;  /* 0x0004b800011a7983 */ /* 0x002f220000100800 */
[----:B0-----:R-:W-:-:S03]  /*1d720*/  @!P0 IMAD.MOV.U32 R2, RZ, RZ, R24 ;  /* 0x000000ffff028224 */ /* 0x001fc600078e0018 */
[----:B------:R-:W4:Y:S01]  /*1d730*/  LDL R24, [R1+0x438] ;  /* 0x0004380001187983 */ /* 0x000f220000100800 */
[----:B------:R-:W-:Y:S01]  /*1d740*/  PRMT R9, RZ, 0x7610, R9 ;  /* 0x00007610ff097816 */ /* 0x000fe20000000009 */
[----:B------:R-:W-:Y:S02]  /*1d750*/  @!P0 IMAD.MOV.U32 R3, RZ, RZ, R37 ;  /* 0x000000ffff038224 */ /* 0x000fe400078e0025 */
[----:B------:R-:W4:Y:S01]  /*1d760*/  LDL R37, [R1+0x434] ;  /* 0x0004340001257983 */ /* 0x000f220000100800 */
[----:B------:R-:W-:-:S03]  /*1d770*/  PRMT R4, RZ, 0x7610, R4 ;  /* 0x00007610ff047816 */ /* 0x000fc60000000004 */
[----:B------:R0:W4:Y:S02]  /*1d780*/  @!P0 LDG.E.U8 R9, desc[UR16][R2.64] ;  /* 0x0000001002098981 */ /* 0x000124000c1e1100 */
[----:B0-----:R-:W-:Y:S02]  /*1d790*/  @!P0 IMAD.MOV.U32 R2, RZ, RZ, R27 ;  /* 0x000000ffff028224 */ /* 0x001fe400078e001b */
[----:B------:R-:W-:Y:S01]  /*1d7a0*/  @!P0 IMAD.MOV.U32 R3, RZ, RZ, R31 ;  /* 0x000000ffff038224 */ /* 0x000fe200078e001f */
[----:B------:R-:W4:Y:S04]  /*1d7b0*/  LDL R27, [R1+0x3f8] ;  /* 0x0003f800011b7983 */ /* 0x000f280000100800 */
[----:B------:R-:W4:Y:S04]  /*1d7c0*/  LDL R31, [R1+0x3f4] ;  /* 0x0003f400011f7983 */ /* 0x000f280000100800 */
[----:B------:R0:W4:Y:S01]  /*1d7d0*/  @!P0 LDG.E.U8 R4, desc[UR16][R2.64] ;  /* 0x0000001002048981 */ /* 0x000122000c1e1100 */
[----:B------:R-:W-:Y:S01]  /*1d7e0*/  PRMT R5, RZ, 0x7610, R5 ;  /* 0x00007610ff057816 */ /* 0x000fe20000000005 */
[----:B0-----:R-:W-:-:S02]  /*1d7f0*/  @!P0 IMAD.MOV.U32 R3, RZ, RZ, R29 ;  /* 0x000000ffff038224 */ /* 0x001fc400078e001d */
[----:B------:R-:W4:Y:S01]  /*1d800*/  LDL R29, [R1+0x3b4] ;  /* 0x0003b400011d7983 */ /* 0x000f220000100800 */
[----:B------:R-:W-:-:S03]  /*1d810*/  @!P0 IMAD.MOV.U32 R2, RZ, RZ, R28 ;  /* 0x000000ffff028224 */ /* 0x000fc600078e001c */
[----:B------:R-:W4:Y:S01]  /*1d820*/  LDL R28, [R1+0x3b8] ;  /* 0x0003b800011c7983 */ /* 0x000f220000100800 */
[----:B------:R-:W-:-:S03]  /*1d830*/  PRMT R7, RZ, 0x7610, R7 ;  /* 0x00007610ff077816 */ /* 0x000fc60000000007 */
[----:B------:R0:W4:Y:S01]  /*1d840*/  @!P0 LDG.E.U8 R5, desc[UR16][R2.64] ;  /* 0x0000001002058981 */ /* 0x000122000c1e1100 */
[----:B------:R-:W-:Y:S01]  /*1d850*/  PRMT R12, RZ, 0x7610, R12 ;  /* 0x00007610ff0c7816 */ /* 0x000fe2000000000c */
[----:B0-----:R-:W-:Y:S02]  /*1d860*/  @!P0 IMAD.MOV.U32 R2, RZ, RZ, R43 ;  /* 0x000000ffff028224 */ /* 0x001fe400078e002b */
[----:B------:R-:W-:-:S05]  /*1d870*/  @!P0 IMAD.MOV.U32 R3, RZ, RZ, R44 ;  /* 0x000000ffff038224 */ /* 0x000fca00078e002c */
[----:B------:R0:W4:Y:S02]  /*1d880*/  @!P0 LDG.E.U8 R7, desc[UR16][R2.64] ;  /* 0x0000001002078981 */ /* 0x000124000c1e1100 */
[----:B0-----:R-:W-:Y:S02]  /*1d890*/  @!P0 IMAD.MOV.U32 R2, RZ, RZ, R35 ;  /* 0x000000ffff028224 */ /* 0x001fe400078e0023 */
[----:B------:R-:W-:Y:S01]  /*1d8a0*/  @!P0 IMAD.MOV.U32 R3, RZ, RZ, R36 ;  /* 0x000000ffff038224 */ /* 0x000fe200078e0024 */
[----:B------:R-:W4:Y:S04]  /*1d8b0*/  LDL R35, [R1+0x378] ;  /* 0x0003780001237983 */ /* 0x000f280000100800 */
[----:B------:R-:W4:Y:S04]  /*1d8c0*/  LDL R36, [R1+0x374] ;  /* 0x0003740001247983 */ /* 0x000f280000100800 */
[----:B------:R0:W4:Y:S02]  /*1d8d0*/  @!P0 LDG.E.U8 R12, desc[UR16][R2.64] ;  /* 0x00000010020c8981 */ /* 0x000124000c1e1100 */
[----:B0-----:R-:W-:-:S02]  /*1d8e0*/  @!P0 IMAD.MOV.U32 R3, RZ, RZ, R34 ;  /* 0x000000ffff038224 */ /* 0x001fc400078e0022 */
[----:B------:R-:W4:Y:S01]  /*1d8f0*/  LDL R34, [R1+0x334] ;  /* 0x0003340001227983 */ /* 0x000f220000100800 */
[----:B------:R-:W-:Y:S02]  /*1d900*/  PRMT R6, RZ, 0x7610, R6 ;  /* 0x00007610ff067816 */ /* 0x000fe40000000006 */
[----:B------:R-:W-:Y:S02]  /*1d910*/  PRMT R11, RZ, 0x7610, R11 ;  /* 0x00007610ff0b7816 */ /* 0x000fe4000000000b */
[----:B------:R-:W-:Y:S01]  /*1d920*/  PRMT R13, RZ, 0x7610, R13 ;  /* 0x00007610ff0d7816 */ /* 0x000fe2000000000d */
[----:B--2---:R-:W-:Y:S02]  /*1d930*/  @!P0 IMAD.MOV.U32 R2, RZ, RZ, R25 ;  /* 0x000000ffff028224 */ /* 0x004fe400078e0019 */
        /* <DEDUP_REMOVED lines=8> */
[----:B------:R-:W-:-:S05]  /*1d9c0*/  @!P0 IMAD.MOV.U32 R3, RZ, RZ, R39 ;  /* 0x000000ffff038224 */ /* 0x000fca00078e0027 */
[----:B------:R0:W4:Y:S02]  /*1d9d0*/  @!P0 LDG.E.U8 R13, desc[UR16][R2.64] ;  /* 0x00000010020d8981 */ /* 0x000124000c1e1100 */
[----:B0-----:R-:W-:Y:S02]  /*1d9e0*/  @!P0 IMAD.MOV.U32 R2, RZ, RZ, R24 ;  /* 0x000000ffff028224 */ /* 0x001fe400078e0018 */
[----:B------:R-:W4:Y:S01]  /*1d9f0*/  LDL R24, [R1+0x2b8] ;  /* 0x0002b80001187983 */ /* 0x000f220000100800 */
[----:B------:R-:W-:Y:S01]  /*1da00*/  PRMT R14, RZ, 0x7610, R14 ;  /* 0x00007610ff0e7816 */ /* 0x000fe2000000000e */
[----:B------:R-:W-:Y:S01]  /*1da10*/  @!P0 IMAD.MOV.U32 R3, RZ, RZ, R37 ;  /* 0x000000ffff038224 */ /* 0x000fe200078e0025 */
[----:B------:R-:W-:Y:S01]  /*1da20*/  PRMT R15, RZ, 0x7610, R15 ;  /* 0x00007610ff0f7816 */ /* 0x000fe2000000000f */
[----:B------:R-:W4:Y:S04]  /*1da30*/  LDL.LU R43, [R1+0x2b4] ;  /* 0x0002b400012b7983 */ /* 0x000f280000300800 */
[----:B------:R0:W4:Y:S02]  /*1da40*/  @!P0 LDG.E.U8 R14, desc[UR16][R2.64] ;  /* 0x00000010020e8981 */ /* 0x000124000c1e1100 */
[----:B0-----:R-:W-:-:S02]  /*1da50*/  @!P0 IMAD.MOV.U32 R2, RZ, RZ, R27 ;  /* 0x000000ffff028224 */ /* 0x001fc400078e001b */
[----:B------:R-:W-:Y:S01]  /*1da60*/  @!P0 IMAD.MOV.U32 R3, RZ, RZ, R31 ;  /* 0x000000ffff038224 */ /* 0x000fe200078e001f */
[----:B------:R-:W4:Y:S04]  /*1da70*/  LDL.LU R27, [R1+0x278] ;  /* 0x00027800011b7983 */ /* 0x000f280000300800 */
[----:B------:R0:W4:Y:S04]  /*1da80*/  @!P0 LDG.E.U8 R15, desc[UR16][R2.64] ;  /* 0x00000010020f8981 */ /* 0x000128000c1e1100 */
[----:B------:R-:W4:Y:S01]  /*1da90*/  LDL R31, [R1+0x9f4] ;  /* 0x0009f400011f7983 */ /* 0x000f220000100800 */
[----:B0-----:R-:W-:-:S03]  /*1daa0*/  @!P0 IMAD.MOV.U32 R3, RZ, RZ, R29 ;  /* 0x000000ffff038224 */ /* 0x001fc600078e001d */
[----:B------:R-:W4:Y:S04]  /*1dab0*/  LDL R29, [R1+0xdf4] ;  /* 0x000df400011d7983 */ /* 0x000f280000100800 */
[----:B------:R-:W4:Y:S04]  /*1dac0*/  LDL.LU R49, [R1+0x238] ;  /* 0x0002380001317983 */ /* 0x000f280000300800 */
[----:B------:R-:W4:Y:S01]  /*1dad0*/  LDL.LU R44, [R1+0x274] ;  /* 0x00027400012c7983 */ /* 0x000f220000300800 */
[----:B------:R-:W-:-:S03]  /*1dae0*/  @!P0 IMAD.MOV.U32 R2, RZ, RZ, R28 ;  /* 0x000000ffff028224 */ /* 0x000fc600078e001c */
[----:B------:R-:W4:Y:S01]  /*1daf0*/  LDL.LU R28, [R1+0x234] ;  /* 0x00023400011c7983 */ /* 0x000f220000300800 */
[----:B------:R-:W-:Y:S02]  /*1db00*/  PRMT R19, RZ, 0x7610, R19 ;  /* 0x00007610ff137816 */ /* 0x000fe40000000013 */
[----:B------:R-:W-:Y:S01]  /*1db10*/  PRMT R22, RZ, 0x7610, R22 ;  /* 0x00007610ff167816 */ /* 0x000fe20000000016 */
[----:B------:R-:W4:Y:S04]  /*1db20*/  LDL R39, [R1+0xdc4] ;  /* 0x000dc40001277983 */ /* 0x000f280000100800 */
[----:B------:R0:W4:Y:S04]  /*1db30*/  @!P0 LDG.E.U8 R19, desc[UR16][R2.64] ;  /* 0x0000001002138981 */ /* 0x000128000c1e1100 */
[----:B------:R-:W4:Y:S04]  /*1db40*/  LDL R38, [R1+0xdc8] ;  /* 0x000dc80001267983 */ /* 0x000f280000100800 */
[----:B------:R-:W4:Y:S01]  /*1db50*/  LDL R46, [R1+0xd44] ;  /* 0x000d4400012e7983 */ /* 0x000f220000100800 */
[----:B0-----:R-:W-:-:S02]  /*1db60*/  @!P0 IMAD.MOV.U32 R2, RZ, RZ, R35 ;  /* 0x000000ffff028224 */ /* 0x001fc400078e0023 */
[----:B------:R-:W-:Y:S01]  /*1db70*/  @!P0 IMAD.MOV.U32 R3, RZ, RZ, R36 ;  /* 0x000000ffff038224 */ /* 0x000fe200078e0024 */
[----:B------:R-:W4:Y:S04]  /*1db80*/  LDL R45, [R1+0xd48] ;  /* 0x000d4800012d7983 */ /* 0x000f280000100800 */
[----:B------:R0:W4:Y:S01]  /*1db90*/  @!P0 LDG.E.U8 R22, desc[UR16][R2.64] ;  /* 0x0000001002168981 */ /* 0x000122000c1e1100 */
[----:B------:R-:W-:-:S03]  /*1dba0*/  PRMT R251, RZ, 0x7610, R251 ;  /* 0x00007610fffb7816 */ /* 0x000fc600000000fb */
[----:B------:R-:W4:Y:S01]  /*1dbb0*/  LDL R35, [R1+0xd04] ;  /* 0x000d040001237983 */ /* 0x000f220000100800 */
[----:B------:R-:W-:-:S03]  /*1dbc0*/  PRMT R81, RZ, 0x7610, R81 ;  /* 0x00007610ff517816 */ /* 0x000fc60000000051 */
[----:B------:R-:W4:Y:S01]  /*1dbd0*/  LDL R36, [R1+0xcc4] ;  /* 0x000cc40001247983 */ /* 0x000f220000100800 */
[----:B0-----:R-:W-:-:S03]  /*1dbe0*/  @!P0 IMAD.MOV.U32 R3, RZ, RZ, R34 ;  /* 0x000000ffff038224 */ /* 0x001fc600078e0022 */
[----:B------:R-:W4:Y:S01]  /*1dbf0*/  LDL R34, [R1+0xd84] ;  /* 0x000d840001227983 */ /* 0x000f220000100800 */
[----:B------:R-:W-:Y:S02]  /*1dc00*/  PRMT R66, RZ, 0x7610, R66 ;  /* 0x00007610ff427816 */ /* 0x000fe40000000042 */
[----:B------:R-:W-:Y:S01]  /*1dc10*/  PRMT R74, RZ, 0x7610, R74 ;  /* 0x00007610ff4a7816 */ /* 0x000fe2000000004a */
[----:B------:R-:W4:Y:S01]  /*1dc20*/  LDL R37, [R1+0xc84] ;  /* 0x000c840001257983 */ /* 0x000f220000100800 */
[----:B------:R-:W-:Y:S02]  /*1dc30*/  PRMT R41, RZ, 0x7610, R41 ;  /* 0x00007610ff297816 */ /* 0x000fe40000000029 */
[----:B------:R-:W-:Y:S01]  /*1dc40*/  PRMT R71, RZ, 0x7610, R71 ;  /* 0x00007610ff477816 */ /* 0x000fe20000000047 */
[----:B------:R-:W4:Y:S01]  /*1dc50*/  LDL R50, [R1+0x56c] ;  /* 0x00056c0001327983 */ /* 0x000f220000100800 */
[----:B------:R-:W-:Y:S02]  /*1dc60*/  PRMT R68, RZ, 0x7610, R68 ;  /* 0x00007610ff447816 */ /* 0x000fe40000000044 */
[----:B------:R-:W-:Y:S01]  /*1dc70*/  PRMT R65, RZ, 0x7610, R65 ;  /* 0x00007610ff417816 */ /* 0x000fe20000000041 */
[----:B------:R-:W4:Y:S01]  /*1dc80*/  LDL R48, [R1+0x570] ;  /* 0x0005700001307983 */ /* 0x000f220000100800 */
[----:B--2---:R-:W-:-:S03]  /*1dc90*/  @!P0 IMAD.MOV.U32 R2, RZ, RZ, R25 ;  /* 0x000000ffff028224 */ /* 0x004fc600078e0019 */
[----:B------:R-:W2:Y:S04]  /*1dca0*/  LDL R25, [R1+0xd88] ;  /* 0x000d880001197983 */ /* 0x000ea80000100800 */
[----:B------:R3:W2:Y:S02]  /*1dcb0*/  @!P0 LDG.E.U8 R251, desc[UR16][R2.64] ;  /* 0x0000001002fb8981 */ /* 0x0006a4000c1e1100 */
[----:B---3--:R-:W-:Y:S02]  /*1dcc0*/  @!P0 IMAD.MOV.U32 R3, RZ, RZ, R33 ;  /* 0x000000ffff038224 */ /* 0x008fe400078e0021 */
[----:B------:R-:W3:Y:S01]  /*1dcd0*/  LDL R33, [R1+0xcc8] ;  /* 0x000cc80001217983 */ /* 0x000ee20000100800 */
[----:B----4-:R-:W-:-:S03]  /*1dce0*/  @!P0 IMAD.MOV.U32 R2, RZ, RZ, R26 ;  /* 0x000000ffff028224 */ /* 0x010fc600078e001a */
[----:B------:R-:W4:Y:S04]  /*1dcf0*/  LDL R26, [R1+0xd08] ;  /* 0x000d0800011a7983 */ /* 0x000f280000100800 */
[----:B------:R0:W3:Y:S02]  /*1dd00*/  @!P0 LDG.E.U8 R81, desc[UR16][R2.64] ;  /* 0x0000001002518981 */ /* 0x0000e4000c1e1100 */
[----:B0-----:R-:W-:Y:S02]  /*1dd10*/  @!P0 IMAD.MOV.U32 R2, RZ, RZ, R24 ;  /* 0x000000ffff028224 */ /* 0x001fe400078e0018 */
[----:B------:R-:W3:Y:S01]  /*1dd20*/  LDL R24, [R1+0xc88] ;  /* 0x000c880001187983 */ /* 0x000ee20000100800 */
[----:B------:R-:W-:-:S05]  /*1dd30*/  @!P0 IMAD.MOV.U32 R3, RZ, RZ, R43 ;  /* 0x000000ffff038224 */ /* 0x000fca00078e002b */
[----:B------:R0:W3:Y:S02]  /*1dd40*/  @!P0 LDG.E.U8 R66, desc[UR16][R2.64] ;  /* 0x0000001002428981 */ /* 0x0000e4000c1e1100 */
[----:B0-----:R-:W-:Y:S02]  /*1dd50*/  @!P0 IMAD.MOV.U32 R2, RZ, RZ, R27 ;  /* 0x000000ffff028224 */ /* 0x001fe400078e001b */
[----:B------:R-:W-:-:S05]  /*1dd60*/  @!P0 IMAD.MOV.U32 R3, RZ, RZ, R44 ;  /* 0x000000ffff038224 */ /* 0x000fca00078e002c */
[----:B------:R0:W3:Y:S02]  /*1dd70*/  @!P0 LDG.E.U8 R74, desc[UR16][R2.64] ;  /* 0x00000010024a8981 */ /* 0x0000e4000c1e1100 */
[----:B0-----:R-:W-:Y:S02]  /*1dd80*/  @!P0 IMAD.MOV.U32 R2, RZ, RZ, R49 ;  /* 0x000000ffff028224 */ /* 0x001fe400078e0031 */
[----:B------:R-:W-:-:S05]  /*1dd90*/  @!P0 IMAD.MOV.U32 R3, RZ, RZ, R28 ;  /* 0x000000ffff038224 */ /* 0x000fca00078e001c */
[----:B------:R0:W3:Y:S02]  /*1dda0*/  @!P0 LDG.E.U8 R41, desc[UR16][R2.64] ;  /* 0x0000001002298981 */ /* 0x0000e4000c1e1100 */
[----:B0-----:R-:W-:Y:S02]  /*1ddb0*/  @!P0 IMAD.MOV.U32 R2, RZ, RZ, R29 ;  /* 0x000000ffff028224 */ /* 0x001fe400078e001d */
[----:B------:R-:W3:Y:S01]  /*1ddc0*/  LDL R29, [R1+0xc48] ;  /* 0x000c4800011d7983 */ /* 0x000ee20000100800 */
[----:B------:R-:W-:-:S03]  /*1ddd0*/  @!P0 IMAD.MOV.U32 R3, RZ, RZ, R31 ;  /* 0x000000ffff038224 */ /* 0x000fc600078e001f */
[----:B------:R-:W3:Y:S04]  /*1dde0*/  LDL R31, [R1+0xc44] ;  /* 0x000c4400011f7983 */ /* 0x000ee80000100800 */
[----:B------:R0:W3:Y:S02]  /*1ddf0*/  @!P0 LDG.E.U8 R71, desc[UR16][R2.64] ;  /* 0x0000001002478981 */ /* 0x0000e4000c1e1100 */
[----:B0-----:R-:W-:Y:S02]  /*1de00*/  @!P0 IMAD.MOV.U32 R2, RZ, RZ, R38 ;  /* 0x000000ffff028224 */ /* 0x001fe400078e0026 */
[----:B------:R-:W-:Y:S01]  /*1de10*/  @!P0 IMAD.MOV.U32 R3, RZ, RZ, R39 ;  /* 0x000000ffff038224 */ /* 0x000fe200078e0027 */
[----:B------:R-:W3:Y:S04]  /*1de20*/  LDL R38, [R1+0xc08] ;  /* 0x000c080001267983 */ /* 0x000ee80000100800 */
[----:B------:R-:W3:Y:S04]  /*1de30*/  LDL R39, [R1+0xc04] ;  /* 0x000c040001277983 */ /* 0x000ee80000100800 */
[----:B------:R2:W3:Y:S02]  /*1de40*/  @!P0 LDG.E.U8 R68, desc[UR16][R2.64] ;  /* 0x0000001002448981 */ /* 0x0004e4000c1e1100 */
[----:B--2---:R-:W-:-:S02]  /*1de50*/  @!P0 IMAD.MOV.U32 R2, RZ, RZ, R25 ;  /* 0x000000ffff028224 */ /* 0x004fc400078e0019 */
[----:B------:R-:W2:Y:S01]  /*1de60*/  LDL R25, [R1+0xbc8] ;  /* 0x000bc80001197983 */ /* 0x000ea20000100800 */
[----:B------:R-:W-:-:S03]  /*1de70*/  @!P0 IMAD.MOV.U32 R3, RZ, RZ, R34 ;  /* 0x000000ffff038224 */ /* 0x000fc600078e0022 */
[----:B------:R-:W2:Y:S01]  /*1de80*/  LDL R34, [R1+0xbc4] ;  /* 0x000bc40001227983 */ /* 0x000ea20000100800 */
[----:B------:R-:W-:-:S03]  /*1de90*/  PRMT R63, RZ, 0x7610, R63 ;  /* 0x00007610ff3f7816 */ /* 0x000fc6000000003f */
[----:B------:R0:W2:Y:S02]  /*1dea0*/  @!P0 LDG.E.U8 R65, desc[UR16][R2.64] ;  /* 0x0000001002418981 */ /* 0x0000a4000c1e1100 */
[----:B0-----:R-:W-:Y:S02]  /*1deb0*/  @!P0 IMAD.MOV.U32 R2, RZ, RZ, R45 ;  /* 0x000000ffff028224 */ /* 0x001fe400078e002d */
[----:B------:R-:W-:Y:S01]  /*1dec0*/  @!P0 IMAD.MOV.U32 R3, RZ, RZ, R46 ;  /* 0x000000ffff038224 */ /* 0x000fe200078e002e */
[----:B------:R-:W2:Y:S04]  /*1ded0*/  LDL R45, [R1+0xb88] ;  /* 0x000b8800012d7983 */ /* 0x000ea80000100800 */
[----:B------:R-:W2:Y:S04]  /*1dee0*/  LDL R46, [R1+0xb84] ;  /* 0x000b8400012e7983 */ /* 0x000ea80000100800 */
[----:B------:R0:W2:Y:S02]  /*1def0*/  @!P0 LDG.E.U8 R63, desc[UR16][R2.64] ;  /* 0x00000010023f8981 */ /* 0x0000a4000c1e1100 */
[----:B0-----:R-:W-:-:S02]  /*1df00*/  @!P0 IMAD.MOV.U32 R3, RZ, RZ, R35 ;  /* 0x000000ffff038224 */ /* 0x001fc400078e0023 */
[----:B------:R-:W2:Y:S01]  /*1df10*/  LDL R35, [R1+0xb44] ;  /* 0x000b440001237983 */ /* 0x000ea20000100800 */
[----:B----4-:R-:W-:-:S03]  /*1df20*/  @!P0 IMAD.MOV.U32 R2, RZ, RZ, R26 ;  /* 0x000000ffff028224 */ /* 0x010fc600078e001a */
[----:B------:R-:W4:Y:S01]  /*1df30*/  LDL R26, [R1+0xb48] ;  /* 0x000b4800011a7983 */ /* 0x000f220000100800 */
[----:B------:R-:W-:Y:S02]  /*1df40*/  PRMT R82, RZ, 0x7610, R82 ;  /* 0x00007610ff527816 */ /* 0x000fe40000000052 */
[----:B------:R-:W-:-:S04]  /*1df50*/  PRMT R79, RZ, 0x7610, R79 ;  /* 0x00007610ff4f7816 */ /* 0x000fc8000000004f */
[----:B------:R3:W4:Y:S02]  /*1df60*/  @!P0 LDG.E.U8 R82, desc[UR16][R2.64] ;  /* 0x0000001002528981 */ /* 0x000724000c1e1100 */
[----:B---3--:R-:W-:Y:S02]  /*1df70*/  @!P0 IMAD.MOV.U32 R2, RZ, RZ, R33 ;  /* 0x000000ffff028224 */ /* 0x008fe400078e0021 */
[----:B------:R-:W-:Y:S01]  /*1df80*/  @!P0 IMAD.MOV.U32 R3, RZ, RZ, R36 ;  /* 0x000000ffff038224 */ /* 0x000fe200078e0024 */
[----:B------:R-:W3:Y:S04]  /*1df90*/  LDL R33, [R1+0xb08] ;  /* 0x000b080001217983 */ /* 0x000ee80000100800 */
[----:B------:R-:W3:Y:S04]  /*1dfa0*/  LDL R36, [R1+0xb04] ;  /* 0x000b040001247983 */ /* 0x000ee80000100800 */
[----:B------:R0:W3:Y:S02]  /*1dfb0*/  @!P0 LDG.E.U8 R79, desc[UR16][R2.64] ;  /* 0x00000010024f8981 */ /* 0x0000e4000c1e1100 */
[----:B0-----:R-:W-:-:S02]  /*1dfc0*/  @!P0 IMAD.MOV.U32 R2, RZ, RZ, R24 ;  /* 0x000000ffff028224 */ /* 0x001fc400078e0018 */
[----:B------:R-:W3:Y:S01]  /*1dfd0*/  LDL R24, [R1+0xac8] ;  /* 0x000ac80001187983 */ /* 0x000ee20000100800 */
[----:B------:R-:W-:Y:S01]  /*1dfe0*/  PRMT R76, RZ, 0x7610, R76 ;  /* 0x00007610ff4c7816 */ /* 0x000fe2000000004c */
[----:B------:R-:W-:Y:S02]  /*1dff0*/  @!P0 IMAD.MOV.U32 R3, RZ, RZ, R37 ;  /* 0x000000ffff038224 */ /* 0x000fe400078e0025 */
[----:B------:R-:W3:Y:S01]  /*1e000*/  LDL R37, [R1+0xac4] ;  /* 0x000ac40001257983 */ /* 0x000ee20000100800 */
[----:B------:R-:W-:-:S03]  /*1e010*/  PRMT R73, RZ, 0x7610, R73 ;  /* 0x00007610ff497816 */ /* 0x000fc60000000049 */
[----:B------:R0:W3:Y:S01]  /*1e020*/  @!P0 LDG.E.U8 R76, desc[UR16][R2.64] ;  /* 0x00000010024c8981 */ /* 0x0000e2000c1e1100 */
[----:B------:R-:W-:Y:S01]  /*1e030*/  PRMT R70, RZ, 0x7610, R70 ;  /* 0x00007610ff467816 */ /* 0x000fe20000000046 */
[----:B0-----:R-:W-:Y:S02]  /*1e040*/  @!P0 IMAD.MOV.U32 R2, RZ, RZ, R29 ;  /* 0x000000ffff028224 */ /* 0x001fe400078e001d */
[----:B------:R-:W3:Y:S01]  /*1e050*/  LDL R29, [R1+0xa88] ;  /* 0x000a8800011d7983 */ /* 0x000ee20000100800 */
[----:B------:R-:W-:-:S03]  /*1e060*/  @!P0 IMAD.MOV.U32 R3, RZ, RZ, R31 ;  /* 0x000000ffff038224 */ /* 0x000fc600078e001f */
[----:B------:R-:W3:Y:S04]  /*1e070*/  LDL R31, [R1+0xa84] ;  /* 0x000a8400011f7983 */ /* 0x000ee80000100800 */
[----:B------:R0:W3:Y:S02]  /*1e080*/  @!P0 LDG.E.U8 R73, desc[UR16][R2.64] ;  /* 0x0000001002498981 */ /* 0x0000e4000c1e1100 */
[----:B0-----:R-:W-:Y:S02]  /*1e090*/  @!P0 IMAD.MOV.U32 R2, RZ, RZ, R38 ;  /* 0x000000ffff028224 */ /* 0x001fe400078e0026 */
[----:B------:R-:W3:Y:S01]  /*1e0a0*/  LDL R38, [R1+0xa48] ;  /* 0x000a480001267983 */ /* 0x000ee20000100800 */
[----:B------:R-:W-:-:S03]  /*1e0b0*/  @!P0 IMAD.MOV.U32 R3, RZ, RZ, R39 ;  /* 0x000000ffff038224 */ /* 0x000fc600078e0027 */
[----:B------:R-:W3:Y:S04]  /*1e0c0*/  LDL R39, [R1+0xa44] ;  /* 0x000a440001277983 */ /* 0x000ee80000100800 */
[----:B------:R2:W3:Y:S01]  /*1e0d0*/  @!P0 LDG.E.U8 R70, desc[UR16][R2.64] ;  /* 0x0000001002468981 */ /* 0x0004e2000c1e1100 */
[----:B------:R-:W-:Y:S01]  /*1e0e0*/  PRMT R67, RZ, 0x7610, R67 ;  /* 0x00007610ff437816 */ /* 0x000fe20000000043 */
[----:B--2---:R-:W-:Y:S02]  /*1e0f0*/  @!P0 IMAD.MOV.U32 R2, RZ, RZ, R25 ;  /* 0x000000ffff028224 */ /* 0x004fe400078e0019 */
[----:B------:R-:W2:Y:S01]  /*1e100*/  LDL R25, [R1+0xa08] ;  /* 0x000a080001197983 */ /* 0x000ea20000100800 */
[----:B------:R-:W-:Y:S01]  /*1e110*/  @!P0 IMAD.MOV.U32 R3, RZ, RZ, R34 ;  /* 0x000000ffff038224 */ /* 0x000fe200078e0022 */
[----:B------:R-:W-:-:S02]  /*1e120*/  PRMT R64, RZ, 0x7610, R64 ;  /* 0x00007610ff407816 */ /* 0x000fc40000000040 */
[----:B------:R-:W2:Y:S04]  /*1e130*/  LDL R34, [R1+0xa04] ;  /* 0x000a040001227983 */ /* 0x000ea80000100800 */
[----:B------:R0:W2:Y:S02]  /*1e140*/  @!P0 LDG.E.U8 R67, desc[UR16][R2.64] ;  /* 0x0000001002438981 */ /* 0x0000a4000c1e1100 */
[----:B0-----:R-:W-:Y:S01]  /*1e150*/  @!P0 IMAD.MOV.U32 R2, RZ, RZ, R45 ;  /* 0x000000ffff028224 */ /* 0x001fe200078e002d */
[----:B------:R-:W-:Y:S01]  /*1e160*/  PRMT R62, RZ, 0x7610, R62 ;  /* 0x00007610ff3e7816 */ /* 0x000fe2000000003e */
[----:B------:R-:W2:Y:S01]  /*1e170*/  LDL R45, [R1+0x470] ;  /* 0x00047000012d7983 */ /* 0x000ea20000100800 */
[----:B------:R-:W-:Y:S01]  /*1e180*/  @!P0 IMAD.MOV.U32 R3, RZ, RZ, R46 ;  /* 0x000000ffff038224 */ /* 0x000fe200078e002e */
[----:B------:R-:W-:-:S02]  /*1e190*/  PRMT R61, RZ, 0x7610, R61 ;  /* 0x00007610ff3d7816 */ /* 0x000fc4000000003d */
[----:B------:R-:W2:Y:S04]  /*1e1a0*/  LDL R46, [R1+0x46c] ;  /* 0x00046c00012e7983 */ /* 0x000ea80000100800 */
[----:B------:R0:W2:Y:S02]  /*1e1b0*/  @!P0 LDG.E.U8 R64, desc[UR16][R2.64] ;  /* 0x0000001002408981 */ /* 0x0000a4000c1e1100 */
[----:B0-----:R-:W-:Y:S02]  /*1e1c0*/  @!P0 IMAD.MOV.U32 R3, RZ, RZ, R35 ;  /* 0x000000ffff038224 */ /* 0x001fe400078e0023 */
[----:B------:R-:W2:Y:S01]  /*1e1d0*/  LDL R35, [R1+0x5ac] ;  /* 0x0005ac0001237983 */ /* 0x000ea20000100800 */
[----:B----4-:R-:W-:-:S03]  /*1e1e0*/  @!P0 IMAD.MOV.U32 R2, RZ, RZ, R26 ;  /* 0x000000ffff028224 */ /* 0x010fc600078e001a */
[----:B------:R-:W4:Y:S04]  /*1e1f0*/  LDL R26, [R1+0x5b0] ;  /* 0x0005b000011a7983 */ /* 0x000f280000100800 */
[----:B------:R3:W4:Y:S02]  /*1e200*/  @!P0 LDG.E.U8 R62, desc[UR16][R2.64] ;  /* 0x00000010023e8981 */ /* 0x000724000c1e1100 */
[----:B---3--:R-:W-:Y:S02]  /*1e210*/  @!P0 IMAD.MOV.U32 R2, RZ, RZ, R33 ;  /* 0x000000ffff028224 */ /* 0x008fe400078e0021 */
[----:B------:R-:W3:Y:S01]  /*1e220*/  LDL R33, [R1+0x530] ;  /* 0x0005300001217983 */ /* 0x000ee20000100800 */
[----:B------:R-:W-:-:S03]  /*1e230*/  @!P0 IMAD.MOV.U32 R3, RZ, RZ, R36 ;  /* 0x000000ffff038224 */ /* 0x000fc600078e0024 */
[----:B------:R-:W3:Y:S04]  /*1e240*/  LDL R36, [R1+0x52c] ;  /* 0x00052c0001247983 */ /* 0x000ee80000100800 */
[----:B------:R0:W3:Y:S02]  /*1e250*/  @!P0 LDG.E.U8 R61, desc[UR16][R2.64] ;  /* 0x00000010023d8981 */ /* 0x0000e4000c1e1100 */
[----:B0-----:R-:W-:Y:S02]  /*1e260*/  @!P0 IMAD.MOV.U32 R2, RZ, RZ, R24 ;  /* 0x000000ffff028224 */ /* 0x001fe400078e0018 */
[----:B------:R-:W3:Y:S01]  /*1e270*/  LDL R24, [R1+0x4f0] ;  /* 0x0004f00001187983 */ /* 0x000ee20000100800 */
[----:B------:R-:W-:Y:S01]  /*1e280*/  PRMT R60, RZ, 0x7610, R60 ;  /* 0x00007610ff3c7816 */ /* 0x000fe2000000003c */
[----:B------:R-:W-:-:S02]  /*1e290*/  @!P0 IMAD.MOV.U32 R3, RZ, RZ, R37 ;  /* 0x000000ffff038224 */ /* 0x000fc400078e0025 */
        /* <DEDUP_REMOVED lines=9> */
[----:B0-----:R-:W-:Y:S01]  /*1e330*/  @!P0 IMAD.MOV.U32 R2, RZ, RZ, R38 ;  /* 0x000000ffff028224 */ /* 0x001fe200078e0026 */
[----:B------:R-:W-:Y:S01]  /*1e340*/  PRMT R57, RZ, 0x7610, R57 ;  /* 0x00007610ff397816 */ /* 0x000fe20000000039 */
[----:B------:R-:W3:Y:S01]  /*1e350*/  LDL R38, [R1+0x3ec] ;  /* 0x0003ec0001267983 */ /* 0x000ee20000100800 */
[----:B------:R-:W-:-:S03]  /*1e360*/  @!P0 IMAD.MOV.U32 R3, RZ, RZ, R39 ;  /* 0x000000ffff038224 */ /* 0x000fc600078e0027 */
[----:B------:R-:W3:Y:S04]  /*1e370*/  LDL R39, [R1+0x42c] ;  /* 0x00042c0001277983 */ /* 0x000ee80000100800 */
[----:B------:R2:W3:Y:S02]  /*1e380*/  @!P0 LDG.E.U8 R58, desc[UR16][R2.64] ;  /* 0x00000010023a8981 */ /* 0x0004e4000c1e1100 */
[----:B--2---:R-:W-:Y:S02]  /*1e390*/  @!P0 IMAD.MOV.U32 R2, RZ, RZ, R25 ;  /* 0x000000ffff028224 */ /* 0x004fe400078e0019 */
[----:B------:R-:W2:Y:S01]  /*1e3a0*/  LDL R25, [R1+0x430] ;  /* 0x0004300001197983 */ /* 0x000ea20000100800 */
[----:B------:R-:W-:-:S03]  /*1e3b0*/  @!P0 IMAD.MOV.U32 R3, RZ, RZ, R34 ;  /* 0x000000ffff038224 */ /* 0x000fc600078e0022 */
[----:B------:R-:W2:Y:S04]  /*1e3c0*/  LDL R34, [R1+0x3f0] ;  /* 0x0003f00001227983 */ /* 0x000ea80000100800 */
[----:B------:R0:W2:Y:S01]  /*1e3d0*/  @!P0 LDG.E.U8 R57, desc[UR16][R2.64] ;  /* 0x0000001002398981 */ /* 0x0000a2000c1e1100 */
[----:B------:R-:W-:Y:S02]  /*1e3e0*/  PRMT R56, RZ, 0x7610, R56 ;  /* 0x00007610ff387816 */ /* 0x000fe40000000038 */
[----:B------:R-:W-:Y:S02]  /*1e3f0*/  PRMT R55, RZ, 0x7610, R55 ;  /* 0x00007610ff377816 */ /* 0x000fe40000000037 */
[----:B------:R-:W-:Y:S01]  /*1e400*/  PRMT R252, RZ, 0x7610, R252 ;  /* 0x00007610fffc7816 */ /* 0x000fe200000000fc */
[----:B0-----:R-:W-:-:S02]  /*1e410*/  @!P0 IMAD.MOV.U32 R3, RZ, RZ, R35 ;  /* 0x000000ffff038224 */ /* 0x001fc400078e0023 */
[----:B------:R-:W2:Y:S01]  /*1e420*/  LDL R35, [R1+0x3ac] ;  /* 0x0003ac0001237983 */ /* 0x000ea20000100800 */
[----:B----4-:R-:W-:-:S03]  /*1e430*/  @!P0 IMAD.MOV.U32 R2, RZ, RZ, R26 ;  /* 0x000000ffff028224 */ /* 0x010fc600078e001a */
[----:B------:R-:W4:Y:S04]  /*1e440*/  LDL R26, [R1+0x3b0] ;  /* 0x0003b000011a7983 */ /* 0x000f280000100800 */
[----:B------:R0:W4:Y:S02]  /*1e450*/  @!P0 LDG.E.U8 R56, desc[UR16][R2.64] ;  /* 0x0000001002388981 */ /* 0x000124000c1e1100 */
[----:B0-----:R-:W-:Y:S02]  /*1e460*/  @!P0 IMAD.MOV.U32 R2, RZ, RZ, R48 ;  /* 0x000000ffff028224 */ /* 0x001fe400078e0030 */
[----:B------:R-:W-:-:S05]  /*1e470*/  @!P0 IMAD.MOV.U32 R3, RZ, RZ, R50 ;  /* 0x000000ffff038224 */ /* 0x000fca00078e0032 */
        /* <DEDUP_REMOVED lines=20> */
[----:B------:R-:W-:-:S05]  /*1e5c0*/  @!P0 IMAD.MOV.U32 R3, RZ, RZ, R46 ;  /* 0x000000ffff038224 */ /* 0x000fca00078e002e */
[----:B------:R2:W3:Y:S01]  /*1e5d0*/  @!P0 LDG.E.U8 R248, desc[UR16][R2.64] ;  /* 0x0000001002f88981 */ /* 0x0004e2000c1e1100 */
[----:B------:R-:W-:Y:S01]  /*1e5e0*/  PRMT R247, RZ, 0x7610, R247 ;  /* 0x00007610fff77816 */ /* 0x000fe200000000f7 */
[----:B--2---:R-:W-:Y:S02]  /*1e5f0*/  @!P0 IMAD.MOV.U32 R2, RZ, RZ, R25 ;  /* 0x000000ffff028224 */ /* 0x004fe400078e0019 */
[----:B------:R-:W2:Y:S01]  /*1e600*/  LDL R25, [R1+0x2b0] ;  /* 0x0002b00001197983 */ /* 0x000ea20000100800 */
[----:B------:R-:W-:Y:S01]  /*1e610*/  @!P0 IMAD.MOV.U32 R3, RZ, RZ, R39 ;  /* 0x000000ffff038224 */ /* 0x000fe200078e0027 */
[----:B------:R-:W-:-:S04]  /*1e620*/  PRMT R246, RZ, 0x7610, R246 ;  /* 0x00007610fff67816 */ /* 0x000fc800000000f6 */
[----:B------:R0:W2:Y:S02]  /*1e630*/  @!P0 LDG.E.U8 R247, desc[UR16][R2.64] ;  /* 0x0000001002f78981 */ /* 0x0000a4000c1e1100 */
[----:B0-----:R-:W-:Y:S02]  /*1e640*/  @!P0 IMAD.MOV.U32 R2, RZ, RZ, R34 ;  /* 0x000000ffff028224 */ /* 0x001fe400078e0022 */
[----:B------:R-:W-:Y:S01]  /*1e650*/  @!P0 IMAD.MOV.U32 R3, RZ, RZ, R38 ;  /* 0x000000ffff038224 */ /* 0x000fe200078e0026 */
[----:B------:R-:W2:Y:S04]  /*1e660*/  LDL.LU R34, [R1+0x2ac] ;  /* 0x0002ac0001227983 */ /* 0x000ea80000300800 */
[----:B------:R-:W2:Y:S04]  /*1e670*/  LDL R45, [R1+0x9f0] ;  /* 0x0009f000012d7983 */ /* 0x000ea80000100800 */
[----:B------:R-:W2:Y:S04]  /*1e680*/  LDL R39, [R1+0xdf0] ;  /* 0x000df00001277983 */ /* 0x000ea80000100800 */
[----:B------:R0:W2:Y:S04]  /*1e690*/  @!P0 LDG.E.U8 R246, desc[UR16][R2.64] ;  /* 0x0000001002f68981 */ /* 0x0000a8000c1e1100 */
[----:B------:R-:W2:Y:S04]  /*1e6a0*/  LDL.LU R51, [R1+0x230] ;  /* 0x0002300001337983 */ /* 0x000ea80000300800 */
[----:B------:R-:W2:Y:S01]  /*1e6b0*/  LDL.LU R46, [R1+0x26c] ;  /* 0x00026c00012e7983 */ /* 0x000ea20000300800 */
[----:B0-----:R-:W-:-:S03]  /*1e6c0*/  @!P0 IMAD.MOV.U32 R3, RZ, RZ, R35 ;  /* 0x000000ffff038224 */ /* 0x001fc600078e0023 */
[----:B------:R-:W2:Y:S01]  /*1e6d0*/  LDL.LU R35, [R1+0x270] ;  /* 0x0002700001237983 */ /* 0x000ea20000300800 */
[----:B----4-:R-:W-:-:S03]  /*1e6e0*/  @!P0 IMAD.MOV.U32 R2, RZ, RZ, R26 ;  /* 0x000000ffff028224 */ /* 0x010fc600078e001a */
[----:B------:R-:W4:Y:S01]  /*1e6f0*/  LDL.LU R26, [R1+0x22c] ;  /* 0x00022c00011a7983 */ /* 0x000f220000300800 */
[----:B------:R-:W-:Y:S02]  /*1e700*/  PRMT R245, RZ, 0x7610, R245 ;  /* 0x00007610fff57816 */ /* 0x000fe400000000f5 */
[----:B------:R-:W-:Y:S01]  /*1e710*/  PRMT R244, RZ, 0x7610, R244 ;  /* 0x00007610fff47816 */ /* 0x000fe200000000f4 */
[----:B------:R-:W4:Y:S04]  /*1e720*/  LDL R38, [R1+0xd7c] ;  /* 0x000d7c0001267983 */ /* 0x000f280000100800 */
[----:B------:R3:W4:Y:S01]  /*1e730*/  @!P0 LDG.E.U8 R245, desc[UR16][R2.64] ;  /* 0x0000001002f58981 */ /* 0x000722000c1e1100 */
[----:B------:R-:W-:-:S03]  /*1e740*/  PRMT R243, RZ, 0x7610, R243 ;  /* 0x00007610fff37816 */ /* 0x000fc600000000f3 */
[----:B------:R-:W4:Y:S04]  /*1e750*/  LDL R50, [R1+0xd3c] ;  /* 0x000d3c0001327983 */ /* 0x000f280000100800 */
[----:B------:R-:W4:Y:S01]  /*1e760*/  LDL R48, [R1+0xd40] ;  /* 0x000d400001307983 */ /* 0x000f220000100800 */
[----:B------:R-:W-:Y:S02]  /*1e770*/  PRMT R242, RZ, 0x7610, R242 ;  /* 0x00007610fff27816 */ /* 0x000fe400000000f2 */
[----:B------:R-:W-:Y:S01]  /*1e780*/  PRMT R241, RZ, 0x7610, R241 ;  /* 0x00007610fff17816 */ /* 0x000fe200000000f1 */
[----:B------:R-:W4:Y:S01]  /*1e790*/  LDL R72, [R1+0xc7c] ;  /* 0x000c7c0001487983 */ /* 0x000f220000100800 */
[----:B------:R-:W-:Y:S02]  /*1e7a0*/  PRMT R240, RZ, 0x7610, R240 ;  /* 0x00007610fff07816 */ /* 0x000fe400000000f0 */
[----:B------:R-:W-:Y:S01]  /*1e7b0*/  PRMT R239, RZ, 0x7610, R239 ;  /* 0x00007610ffef7816 */ /* 0x000fe200000000ef */
[----:B------:R-:W4:Y:S01]  /*1e7c0*/  LDL R54, [R1+0xc80] ;  /* 0x000c800001367983 */ /* 0x000f220000100800 */
[----:B------:R-:W-:-:S02]  /*1e7d0*/  PRMT R238, RZ, 0x7610, R238 ;  /* 0x00007610ffee7816 */ /* 0x000fc400000000ee */
[----:B------:R-:W-:Y:S01]  /*1e7e0*/  PRMT R237, RZ, 0x7610, R237 ;  /* 0x00007610ffed7816 */ /* 0x000fe200000000ed */
[----:B------:R-:W4:Y:S01]  /*1e7f0*/  LDL R53, [R1+0xb7c] ;  /* 0x000b7c0001357983 */ /* 0x000f220000100800 */
[----:B---3--:R-:W-:-:S03]  /*1e800*/  @!P0 IMAD.MOV.U32 R2, RZ, RZ, R33 ;  /* 0x000000ffff028224 */ /* 0x008fc600078e0021 */
[----:B------:R-:W3:Y:S01]  /*1e810*/  LDL R33, [R1+0xdc0] ;  /* 0x000dc00001217983 */ /* 0x000ee20000100800 */
[----:B------:R-:W-:-:S03]  /*1e820*/  @!P0 IMAD.MOV.U32 R3, RZ, RZ, R36 ;  /* 0x000000ffff038224 */ /* 0x000fc600078e0024 */
[----:B------:R-:W3:Y:S04]  /*1e830*/  LDL R36, [R1+0xdbc] ;  /* 0x000dbc0001247983 */ /* 0x000ee80000100800 */
[----:B------:R0:W3:Y:S01]  /*1e840*/  @!P0 LDG.E.U8 R244, desc[UR16][R2.64] ;  /* 0x0000001002f48981 */ /* 0x0000e2000c1e1100 */
[----:B------:R-:W-:Y:S02]  /*1e850*/  PRMT R236, RZ, 0x7610, R236 ;  /* 0x00007610ffec7816 */ /* 0x000fe400000000ec */
[----:B------:R-:W-:Y:S01]  /*1e860*/  PRMT R235, RZ, 0x7610, R235 ;  /* 0x00007610ffeb7816 */ /* 0x000fe200000000eb */
[----:B------:R-:W3:Y:S01]  /*1e870*/  LDL R52, [R1+0xb80] ;  /* 0x000b800001347983 */ /* 0x000ee20000100800 */
[----:B------:R-:W-:Y:S02]  /*1e880*/  PRMT R234, RZ, 0x7610, R234 ;  /* 0x00007610ffea7816 */ /* 0x000fe400000000ea */
[----:B------:R-:W-:Y:S01]  /*1e890*/  PRMT R233, RZ, 0x7610, R233 ;  /* 0x00007610ffe97816 */ /* 0x000fe200000000e9 */
[----:B------:R-:W3:Y:S01]  /*1e8a0*/  LDL R77, [R1+0x564] ;  /* 0x00056400014d7983 */ /* 0x000ee20000100800 */
[----:B0-----:R-:W-:-:S03]  /*1e8b0*/  @!P0 IMAD.MOV.U32 R2, RZ, RZ, R24 ;  /* 0x000000ffff028224 */ /* 0x001fc600078e0018 */
[----:B------:R-:W3:Y:S01]  /*1e8c0*/  LDL R24, [R1+0xd80] ;  /* 0x000d800001187983 */ /* 0x000ee20000100800 */
[----:B------:R-:W-:-:S03]  /*1e8d0*/  @!P0 IMAD.MOV.U32 R3, RZ, RZ, R37 ;  /* 0x000000ffff038224 */ /* 0x000fc600078e0025 */
[----:B------:R-:W3:Y:S04]  /*1e8e0*/  LDL R37, [R1+0xcfc] ;  /* 0x000cfc0001257983 */ /* 0x000ee80000100800 */
[----:B------:R0:W3:Y:S01]  /*1e8f0*/  @!P0 LDG.E.U8 R243, desc[UR16][R2.64] ;  /* 0x0000001002f38981 */ /* 0x0000e2000c1e1100 */
[----:B------:R-:W-:Y:S02]  /*1e900*/  PRMT R232, RZ, 0x7610, R232 ;  /* 0x00007610ffe87816 */ /* 0x000fe400000000e8 */
[----:B------:R-:W-:Y:S01]  /*1e910*/  PRMT R231, RZ, 0x7610, R231 ;  /* 0x00007610ffe77816 */ /* 0x000fe200000000e7 */
[----:B------:R-:W3:Y:S01]  /*1e920*/  LDL R75, [R1+0x568] ;  /* 0x00056800014b7983 */ /* 0x000ee20000100800 */
[----:B0-----:R-:W-:-:S03]  /*1e930*/  @!P0 IMAD.MOV.U32 R2, RZ, RZ, R29 ;  /* 0x000000ffff028224 */ /* 0x001fc600078e001d */
[----:B------:R-:W3:Y:S01]  /*1e940*/  LDL R29, [R1+0xd00] ;  /* 0x000d0000011d7983 */ /* 0x000ee20000100800 */
[----:B------:R-:W-:-:S03]  /*1e950*/  @!P0 IMAD.MOV.U32 R3, RZ, RZ, R31 ;  /* 0x000000ffff038224 */ /* 0x000fc600078e001f */
[----:B------:R-:W3:Y:S04]  /*1e960*/  LDL R31, [R1+0xcbc] ;  /* 0x000cbc00011f7983 */ /* 0x000ee80000100800 */
[----:B------:R2:W3:Y:S02]  /*1e970*/  @!P0 LDG.E.U8 R242, desc[UR16][R2.64] ;  /* 0x0000001002f28981 */ /* 0x0004e4000c1e1100 */
[----:B--2---:R-:W-:Y:S02]  /*1e980*/  @!P0 IMAD.MOV.U32 R2, RZ, RZ, R25 ;  /* 0x000000ffff028224 */ /* 0x004fe400078e0019 */
[----:B------:R-:W2:Y:S01]  /*1e990*/  LDL R25, [R1+0xcc0] ;  /* 0x000cc00001197983 */ /* 0x000ea20000100800 */
[----:B------:R-:W-:-:S05]  /*1e9a0*/  @!P0 IMAD.MOV.U32 R3, RZ, RZ, R34 ;  /* 0x000000ffff038224 */ /* 0x000fca00078e0022 */
[----:B------:R0:W2:Y:S02]  /*1e9b0*/  @!P0 LDG.E.U8 R241, desc[UR16][R2.64] ;  /* 0x0000001002f18981 */ /* 0x0000a4000c1e1100 */
[----:B0-----:R-:W-:Y:S02]  /*1e9c0*/  @!P0 IMAD.MOV.U32 R3, RZ, RZ, R46 ;  /* 0x000000ffff038224 */ /* 0x001fe400078e002e */
[----:B------:R-:W-:-:S05]  /*1e9d0*/  @!P0 IMAD.MOV.U32 R2, RZ, RZ, R35 ;  /* 0x000000ffff028224 */ /* 0x000fca00078e0023 */
[----:B------:R0:W2:Y:S02]  /*1e9e0*/  @!P0 LDG.E.U8 R240, desc[UR16][R2.64] ;  /* 0x0000001002f08981 */ /* 0x0000a4000c1e1100 */
[----:B0-----:R-:W-:Y:S02]  /*1e9f0*/  @!P0 IMAD.MOV.U32 R2, RZ, RZ, R51 ;  /* 0x000000ffff028224 */ /* 0x001fe400078e0033 */
[----:B----4-:R-:W-:-:S05]  /*1ea00*/  @!P0 IMAD.MOV.U32 R3, RZ, RZ, R26 ;  /* 0x000000ffff038224 */ /* 0x010fca00078e001a */
[----:B------:R0:W4:Y:S02]  /*1ea10*/  @!P0 LDG.E.U8 R239, desc[UR16][R2.64] ;  /* 0x0000001002ef8981 */ /* 0x000124000c1e1100 */
[----:B0-----:R-:W-:Y:S02]  /*1ea20*/  @!P0 IMAD.MOV.U32 R2, RZ, RZ, R39 ;  /* 0x000000ffff028224 */ /* 0x001fe400078e0027 */
[----:B------:R-:W-:Y:S01]  /*1ea30*/  @!P0 IMAD.MOV.U32 R3, RZ, RZ, R45 ;  /* 0x000000ffff038224 */ /* 0x000fe200078e002d */
[----:B------:R-:W4:Y:S04]  /*1ea40*/  LDL R39, [R1+0xc40] ;  /* 0x000c400001277983 */ /* 0x000f280000100800 */
[----:B------:R-:W4:Y:S04]  /*1ea50*/  LDL R45, [R1+0xc3c] ;  /* 0x000c3c00012d7983 */ /* 0x000f280000100800 */
[----:B------:R3:W4:Y:S02]  /*1ea60*/  @!P0 LDG.E.U8 R238, desc[UR16][R2.64] ;  /* 0x0000001002ee8981 */ /* 0x000724000c1e1100 */
[----:B---3--:R-:W-:-:S02]  /*1ea70*/  @!P0 IMAD.MOV.U32 R2, RZ, RZ, R33 ;  /* 0x000000ffff028224 */ /* 0x008fc400078e0021 */
[----:B------:R-:W-:Y:S01]  /*1ea80*/  @!P0 IMAD.MOV.U32 R3, RZ, RZ, R36 ;  /* 0x000000ffff038224 */ /* 0x000fe200078e0024 */
[----:B------:R-:W3:Y:S04]  /*1ea90*/  LDL R33, [R1+0xc00] ;  /* 0x000c000001217983 */ /* 0x000ee80000100800 */
[----:B------:R-:W3:Y:S04]  /*1eaa0*/  LDL R36, [R1+0xbfc] ;  /* 0x000bfc0001247983 */ /* 0x000ee80000100800 */
[----:B------:R0:W3:Y:S02]  /*1eab0*/  @!P0 LDG.E.U8 R237, desc[UR16][R2.64] ;  /* 0x0000001002ed8981 */ /* 0x0000e4000c1e1100 */
[----:B0-----:R-:W-:-:S02]  /*1eac0*/  @!P0 IMAD.MOV.U32 R2, RZ, RZ, R24 ;  /* 0x000000ffff028224 */ /* 0x001fc400078e0018 */
[----:B------:R-:W3:Y:S01]  /*1ead0*/  LDL R24, [R1+0xbc0] ;  /* 0x000bc00001187983 */ /* 0x000ee20000100800 */
[----:B------:R-:W-:-:S03]  /*1eae0*/  @!P0 IMAD.MOV.U32 R3, RZ, RZ, R38 ;  /* 0x000000ffff038224 */ /* 0x000fc600078e0026 */
[----:B------:R-:W3:Y:S04]  /*1eaf0*/  LDL R38, [R1+0xbbc] ;  /* 0x000bbc0001267983 */ /* 0x000ee80000100800 */
[----:B------:R0:W3:Y:S02]  /*1eb00*/  @!P0 LDG.E.U8 R236, desc[UR16][R2.64] ;  /* 0x0000001002ec8981 */ /* 0x0000e4000c1e1100 */
[----:B0-----:R-:W-:Y:S02]  /*1eb10*/  @!P0 IMAD.MOV.U32 R2, RZ, RZ, R48 ;  /* 0x000000ffff028224 */ /* 0x001fe400078e0030 */
[----:B------:R-:W-:Y:S01]  /*1eb20*/  @!P0 IMAD.MOV.U32 R3, RZ, RZ, R50 ;  /* 0x000000ffff038224 */ /* 0x000fe200078e0032 */
[----:B------:R-:W3:Y:S04]  /*1eb30*/  LDL R48, [R1+0xb00] ;  /* 0x000b000001307983 */ /* 0x000ee80000100800 */
[----:B------:R0:W3:Y:S04]  /*1eb40*/  @!P0 LDG.E.U8 R235, desc[UR16][R2.64] ;  /* 0x0000001002eb8981 */ /* 0x0000e8000c1e1100 */
[----:B------:R-:W3:Y:S01]  /*1eb50*/  LDL R50, [R1+0xafc] ;  /* 0x000afc0001327983 */ /* 0x000ee20000100800 */
[----:B0-----:R-:W-:-:S02]  /*1eb60*/  @!P0 IMAD.MOV.U32 R2, RZ, RZ, R29 ;  /* 0x000000ffff028224 */ /* 0x001fc400078e001d */
[----:B------:R-:W-:Y:S01]  /*1eb70*/  @!P0 IMAD.MOV.U32 R3, RZ, RZ, R37 ;  /* 0x000000ffff038224 */ /* 0x000fe200078e0025 */
[----:B------:R-:W3:Y:S04]  /*1eb80*/  LDL R29, [R1+0xb40] ;  /* 0x000b4000011d7983 */ /* 0x000ee80000100800 */
[----:B------:R-:W3:Y:S04]  /*1eb90*/  LDL R37, [R1+0xb3c] ;  /* 0x000b3c0001257983 */ /* 0x000ee80000100800 */
[----:B------:R0:W3:Y:S02]  /*1eba0*/  @!P0 LDG.E.U8 R234, desc[UR16][R2.64] ;  /* 0x0000001002ea8981 */ /* 0x0000e4000c1e1100 */
[----:B0-----:R-:W-:-:S02]  /*1ebb0*/  @!P0 IMAD.MOV.U32 R3, RZ, RZ, R31 ;  /* 0x000000ffff038224 */ /* 0x001fc400078e001f */
[----:B------:R-:W3:Y:S01]  /*1ebc0*/  LDL R31, [R1+0xabc] ;  /* 0x000abc00011f7983 */ /* 0x000ee20000100800 */
[----:B--2---:R-:W-:-:S03]  /*1ebd0*/  @!P0 IMAD.MOV.U32 R2, RZ, RZ, R25 ;  /* 0x000000ffff028224 */ /* 0x004fc600078e0019 */
[----:B------:R-:W2:Y:S04]  /*1ebe0*/  LDL R25, [R1+0xac0] ;  /* 0x000ac00001197983 */ /* 0x000ea80000100800 */
[----:B------:R0:W2:Y:S02]  /*1ebf0*/  @!P0 LDG.E.U8 R233, desc[UR16][R2.64] ;  /* 0x0000001002e98981 */ /* 0x0000a4000c1e1100 */
[----:B0-----:R-:W-:Y:S02]  /*1ec00*/  @!P0 IMAD.MOV.U32 R2, RZ, RZ, R54 ;  /* 0x000000ffff028224 */ /* 0x001fe400078e0036 */
[----:B------:R-:W-:Y:S01]  /*1ec10*/  @!P0 IMAD.MOV.U32 R3, RZ, RZ, R72 ;  /* 0x000000ffff038224 */ /* 0x000fe200078e0048 */
[----:B------:R-:W-:Y:S01]  /*1ec20*/  PRMT R230, RZ, 0x7610, R230 ;  /* 0x00007610ffe67816 */ /* 0x000fe200000000e6 */
[----:B------:R-:W2:Y:S04]  /*1ec30*/  LDL R72, [R1+0x4e4] ;  /* 0x0004e40001487983 */ /* 0x000ea80000100800 */
[----:B------:R4:W2:Y:S01]  /*1ec40*/  @!P0 LDG.E.U8 R232, desc[UR16][R2.64] ;  /* 0x0000001002e88981 */ /* 0x0008a2000c1e1100 */
[----:B------:R-:W-:-:S02]  /*1ec50*/  PRMT R229, RZ, 0x7610, R229 ;  /* 0x00007610ffe57816 */ /* 0x000fc400000000e5 */
[----:B------:R-:W-:Y:S01]  /*1ec60*/  PRMT R228, RZ, 0x7610, R228 ;  /* 0x00007610ffe47816 */ /* 0x000fe200000000e4 */
[----:B------:R-:W2:Y:S01]  /*1ec70*/  LDL R54, [R1+0x4e8] ;  /* 0x0004e80001367983 */ /* 0x000ea20000100800 */
[----:B----4-:R-:W-:-:S03]  /*1ec80*/  @!P0 IMAD.MOV.U32 R2, RZ, RZ, R39 ;  /* 0x000000ffff028224 */ /* 0x010fc600078e0027 */
[----:B------:R-:W4:Y:S01]  /*1ec90*/  LDL R39, [R1+0xa80] ;  /* 0x000a800001277983 */ /* 0x000f220000100800 */
[----:B------:R-:W-:-:S03]  /*1eca0*/  @!P0 IMAD.MOV.U32 R3, RZ, RZ, R45 ;  /* 0x000000ffff038224 */ /* 0x000fc600078e002d */
        /* <DEDUP_REMOVED lines=13> */
[----:B0-----:R-:W-:Y:S02]  /*1ed80*/  @!P0 IMAD.MOV.U32 R2, RZ, RZ, R52 ;  /* 0x000000ffff028224 */ /* 0x001fe400078e0034 */
[----:B------:R-:W-:Y:S01]  /*1ed90*/  @!P0 IMAD.MOV.U32 R3, RZ, RZ, R53 ;  /* 0x000000ffff038224 */ /* 0x000fe200078e0035 */
[----:B------:R-:W-:Y:S01]  /*1eda0*/  PRMT R226, RZ, 0x7610, R226 ;  /* 0x00007610ffe27816 */ /* 0x000fe200000000e2 */
[----:B------:R-:W3:Y:S04]  /*1edb0*/  LDL R53, [R1+0x4a4] ;  /* 0x0004a40001357983 */ /* 0x000ee80000100800 */
[----:B------:R0:W3:Y:S01]  /*1edc0*/  @!P0 LDG.E.U8 R228, desc[UR16][R2.64] ;  /* 0x0000001002e48981 */ /* 0x0000e2000c1e1100 */
[----:B------:R-:W-:-:S02]  /*1edd0*/  PRMT R225, RZ, 0x7610, R225 ;  /* 0x00007610ffe17816 */ /* 0x000fc400000000e1 */
[----:B------:R-:W-:Y:S01]  /*1ede0*/  PRMT R224, RZ, 0x7610, R224 ;  /* 0x00007610ffe07816 */ /* 0x000fe200000000e0 */
[----:B------:R-:W3:Y:S01]  /*1edf0*/  LDL R52, [R1+0x4a8] ;  /* 0x0004a80001347983 */ /* 0x000ee20000100800 */
[----:B0-----:R-:W-:-:S03]  /*1ee00*/  @!P0 IMAD.MOV.U32 R2, RZ, RZ, R29 ;  /* 0x000000ffff028224 */ /* 0x001fc600078e001d */
[----:B------:R-:W3:Y:S01]  /*1ee10*/  LDL R29, [R1+0x5a8] ;  /* 0x0005a800011d7983 */ /* 0x000ee20000100800 */
[----:B------:R-:W-:-:S03]  /*1ee20*/  @!P0 IMAD.MOV.U32 R3, RZ, RZ, R37 ;  /* 0x000000ffff038224 */ /* 0x000fc600078e0025 */
[----:B------:R-:W3:Y:S04]  /*1ee30*/  LDL R37, [R1+0x5a4] ;  /* 0x0005a40001257983 */ /* 0x000ee80000100800 */
[----:B------:R0:W3:Y:S02]  /*1ee40*/  @!P0 LDG.E.U8 R227, desc[UR16][R2.64] ;  /* 0x0000001002e38981 */ /* 0x0000e4000c1e1100 */
[----:B0-----:R-:W-:Y:S02]  /*1ee50*/  @!P0 IMAD.MOV.U32 R2, RZ, RZ, R48 ;  /* 0x000000ffff028224 */ /* 0x001fe400078e0030 */
[----:B------:R-:W-:Y:S01]  /*1ee60*/  @!P0 IMAD.MOV.U32 R3, RZ, RZ, R50 ;  /* 0x000000ffff038224 */ /* 0x000fe200078e0032 */
[----:B------:R-:W-:Y:S01]  /*1ee70*/  PRMT R223, RZ, 0x7610, R223 ;  /* 0x00007610ffdf7816 */ /* 0x000fe200000000df */
[----:B------:R-:W3:Y:S04]  /*1ee80*/  LDL R50, [R1+0x424] ;  /* 0x0004240001327983 */ /* 0x000ee80000100800 */
[----:B------:R0:W3:Y:S01]  /*1ee90*/  @!P0 LDG.E.U8 R226, desc[UR16][R2.64] ;  /* 0x0000001002e28981 */ /* 0x0000e2000c1e1100 */
[----:B------:R-:W-:-:S03]  /*1eea0*/  PRMT R222, RZ, 0x7610, R222 ;  /* 0x00007610ffde7816 */ /* 0x000fc600000000de */
[----:B------:R-:W3:Y:S01]  /*1eeb0*/  LDL R48, [R1+0x3e4] ;  /* 0x0003e40001307983 */ /* 0x000ee20000100800 */
[----:B0-----:R-:W-:-:S03]  /*1eec0*/  @!P0 IMAD.MOV.U32 R3, RZ, RZ, R31 ;  /* 0x000000ffff038224 */ /* 0x001fc600078e001f */
[----:B------:R-:W3:Y:S01]  /*1eed0*/  LDL R31, [R1+0x524] ;  /* 0x00052400011f7983 */ /* 0x000ee20000100800 */
[----:B--2---:R-:W-:-:S03]  /*1eee0*/  @!P0 IMAD.MOV.U32 R2, RZ, RZ, R25 ;  /* 0x000000ffff028224 */ /* 0x004fc600078e0019 */
[----:B------:R-:W2:Y:S04]  /*1eef0*/  LDL R25, [R1+0x528] ;  /* 0x0005280001197983 */ /* 0x000ea80000100800 */
[----:B------:R4:W2:Y:S02]  /*1ef00*/  @!P0 LDG.E.U8 R225, desc[UR16][R2.64] ;  /* 0x0000001002e18981 */ /* 0x0008a4000c1e1100 */
[----:B----4-:R-:W-:Y:S01]  /*1ef10*/  @!P0 IMAD.MOV.U32 R2, RZ, RZ, R39 ;  /* 0x000000ffff028224 */ /* 0x010fe200078e0027 */
[----:B------:R-:W-:Y:S01]  /*1ef20*/  PRMT R221, RZ, 0x7610, R221 ;  /* 0x00007610ffdd7816 */ /* 0x000fe200000000dd */
[----:B------:R-:W4:Y:S01]  /*1ef30*/  LDL R39, [R1+0x3a4] ;  /* 0x0003a40001277983 */ /* 0x000f220000100800 */
[----:B------:R-:W-:-:S03]  /*1ef40*/  @!P0 IMAD.MOV.U32 R3, RZ, RZ, R45 ;  /* 0x000000ffff038224 */ /* 0x000fc600078e002d */
[----:B------:R-:W4:Y:S04]  /*1ef50*/  LDL R45, [R1+0x3e8] ;  /* 0x0003e800012d7983 */ /* 0x000f280000100800 */
[----:B------:R3:W4:Y:S02]  /*1ef60*/  @!P0 LDG.E.U8 R224, desc[UR16][R2.64] ;  /* 0x0000001002e08981 */ /* 0x000724000c1e1100 */
[----:B---3--:R-:W-:Y:S02]  /*1ef70*/  @!P0 IMAD.MOV.U32 R2, RZ, RZ, R33 ;  /* 0x000000ffff028224 */ /* 0x008fe400078e0021 */
[----:B------:R-:W3:Y:S01]  /*1ef80*/  LDL R33, [R1+0x468] ;  /* 0x0004680001217983 */ /* 0x000ee20000100800 */
[----:B------:R-:W-:-:S03]  /*1ef90*/  @!P0 IMAD.MOV.U32 R3, RZ, RZ, R36 ;  /* 0x000000ffff038224 */ /* 0x000fc600078e0024 */
[----:B------:R-:W4:Y:S04]  /*1efa0*/  LDL R36, [R1+0x464] ;  /* 0x0004640001247983 */ /* 0x000f280000100800 */
[----:B------:R0:W4:Y:S02]  /*1efb0*/  @!P0 LDG.E.U8 R223, desc[UR16][R2.64] ;  /* 0x0000001002df8981 */ /* 0x000124000c1e1100 */
[----:B0-----:R-:W-:Y:S02]  /*1efc0*/  @!P0 IMAD.MOV.U32 R2, RZ, RZ, R24 ;  /* 0x000000ffff028224 */ /* 0x001fe400078e0018 */
[----:B------:R-:W4:Y:S01]  /*1efd0*/  LDL R24, [R1+0x428] ;  /* 0x0004280001187983 */ /* 0x000f220000100800 */
[----:B------:R-:W-:Y:S01]  /*1efe0*/  @!P0 IMAD.MOV.U32 R3, RZ, RZ, R38 ;  /* 0x000000ffff038224 */ /* 0x000fe200078e0026 */
[----:B------:R-:W-:-:S02]  /*1eff0*/  PRMT R220, RZ, 0x7610, R220 ;  /* 0x00007610ffdc7816 */ /* 0x000fc400000000dc */
[----:B------:R-:W4:Y:S04]  /*1f000*/  LDL R38, [R1+0x364] ;  /* 0x0003640001267983 */ /* 0x000f280000100800 */
[----:B------:R0:W4:Y:S02]  /*1f010*/  @!P0 LDG.E.U8 R222, desc[UR16][R2.64] ;  /* 0x0000001002de8981 */ /* 0x000124000c1e1100 */
[----:B0-----:R-:W-:Y:S02]  /*1f020*/  @!P0 IMAD.MOV.U32 R2, RZ, RZ, R29 ;  /* 0x000000ffff028224 */ /* 0x001fe400078e001d */
[----:B------:R-:W4:Y:S01]  /*1f030*/  LDL R29, [R1+0x3a8] ;  /* 0x0003a800011d7983 */ /* 0x000f220000100800 */
[----:B------:R-:W-:-:S03]  /*1f040*/  @!P0 IMAD.MOV.U32 R3, RZ, RZ, R37 ;  /* 0x000000ffff038224 */ /* 0x000fc600078e0025 */
[----:B------:R-:W4:Y:S04]  /*1f050*/  LDL R37, [R1+0x368] ;  /* 0x0003680001257983 */ /* 0x000f280000100800 */
[----:B------:R0:W4:Y:S02]  /*1f060*/  @!P0 LDG.E.U8 R221, desc[UR16][R2.64] ;  /* 0x0000001002dd8981 */ /* 0x000124000c1e1100 */
[----:B0-----:R-:W-:Y:S02]  /*1f070*/  @!P0 IMAD.MOV.U32 R2, RZ, RZ, R75 ;  /* 0x000000ffff028224 */ /* 0x001fe400078e004b */
[----:B------:R-:W-:-:S05]  /*1f080*/  @!P0 IMAD.MOV.U32 R3, RZ, RZ, R77 ;  /* 0x000000ffff038224 */ /* 0x000fca00078e004d */
[----:B------:R0:W4:Y:S02]  /*1f090*/  @!P0 LDG.E.U8 R220, desc[UR16][R2.64] ;  /* 0x0000001002dc8981 */ /* 0x000124000c1e1100 */
[----:B0-----:R-:W-:Y:S02]  /*1f0a0*/  @!P0 IMAD.MOV.U32 R3, RZ, RZ, R31 ;  /* 0x000000ffff038224 */ /* 0x001fe400078e001f */
[----:B------:R-:W4:Y:S01]  /*1f0b0*/  LDL R31, [R1+0x324] ;  /* 0x00032400011f7983 */ /* 0x000f220000100800 */
[----:B--2---:R-:W-:-:S03]  /*1f0c0*/  @!P0 IMAD.MOV.U32 R2, RZ, RZ, R25 ;  /* 0x000000ffff028224 */ /* 0x004fc600078e0019 */
[----:B------:R-:W2:Y:S01]  /*1f0d0*/  LDL R25, [R1+0x328] ;  /* 0x0003280001197983 */ /* 0x000ea20000100800 */
[----:B------:R-:W-:Y:S02]  /*1f0e0*/  PRMT R219, RZ, 0x7610, R219 ;  /* 0x00007610ffdb7816 */ /* 0x000fe400000000db */
[----:B------:R-:W-:-:S04]  /*1f0f0*/  PRMT R218, RZ, 0x7610, R218 ;  /* 0x00007610ffda7816 */ /* 0x000fc800000000da */
[----:B------:R0:W2:Y:S01]  /*1f100*/  @!P0 LDG.E.U8 R219, desc[UR16][R2.64] ;  /* 0x0000001002db8981 */ /* 0x0000a2000c1e1100 */
[----:B------:R-:W-:Y:S01]  /*1f110*/  PRMT R217, RZ, 0x7610, R217 ;  /* 0x00007610ffd97816 */ /* 0x000fe200000000d9 */
[----:B0-----:R-:W-:Y:S02]  /*1f120*/  @!P0 IMAD.MOV.U32 R2, RZ, RZ, R54 ;  /* 0x000000ffff028224 */ /* 0x001fe400078e0036 */
[----:B------:R-:W-:-:S05]  /*1f130*/  @!P0 IMAD.MOV.U32 R3, RZ, RZ, R72 ;  /* 0x000000ffff038224 */ /* 0x000fca00078e0048 */
[----:B------:R0:W2:Y:S01]  /*1f140*/  @!P0 LDG.E.U8 R218, desc[UR16][R2.64] ;  /* 0x0000001002da8981 */ /* 0x0000a2000c1e1100 */
[----:B------:R-:W-:Y:S01]  /*1f150*/  PRMT R216, RZ, 0x7610, R216 ;  /* 0x00007610ffd87816 */ /* 0x000fe200000000d8 */
[----:B0-----:R-:W-:Y:S02]  /*1f160*/  @!P0 IMAD.MOV.U32 R2, RZ, RZ, R52 ;  /* 0x000000ffff028224 */ /* 0x001fe400078e0034 */
[----:B------:R-:W-:-:S05]  /*1f170*/  @!P0 IMAD.MOV.U32 R3, RZ, RZ, R53 ;  /* 0x000000ffff038224 */ /* 0x000fca00078e0035 */
[----:B------:R3:W2:Y:S02]  /*1f180*/  @!P0 LDG.E.U8 R217, desc[UR16][R2.64] ;  /* 0x0000001002d98981 */ /* 0x0006a4000c1e1100 */
[----:B---3--:R-:W-:Y:S02]  /*1f190*/  @!P0 IMAD.MOV.U32 R2, RZ, RZ, R33 ;  /* 0x000000ffff028224 */ /* 0x008fe400078e0021 */
[----:B------:R-:W3:Y:S01]  /*1f1a0*/  LDL R33, [R1+0x2e8] ;  /* 0x0002e80001217983 */ /* 0x000ee20000100800 */
[----:B----4-:R-:W-:-:S03]  /*1f1b0*/  @!P0 IMAD.MOV.U32 R3, RZ, RZ, R36 ;  /* 0x000000ffff038224 */ /* 0x010fc600078e0024 */
[----:B------:R-:W4:Y:S04]  /*1f1c0*/  LDL R36, [R1+0x2e4] ;  /* 0x0002e40001247983 */ /* 0x000f280000100800 */
[----:B------:R0:W4:Y:S02]  /*1f1d0*/  @!P0 LDG.E.U8 R216, desc[UR16][R2.64] ;  /* 0x0000001002d88981 */ /* 0x000124000c1e1100 */
[----:B0-----:R-:W-:Y:S02]  /*1f1e0*/  @!P0 IMAD.MOV.U32 R2, RZ, RZ, R24 ;  /* 0x000000ffff028224 */ /* 0x001fe400078e0018 */
        /* <DEDUP_REMOVED lines=11> */
[----:B------:R-:W-:Y:S02]  /*1f2a0*/  @!P0 IMAD.MOV.U32 R2, RZ, RZ, R29 ;  /* 0x000000ffff028224 */ /* 0x000fe400078e001d */
[----:B------:R-:W4:Y:S04]  /*1f2b0*/  LDL.LU R29, [R1+0x2a4] ;  /* 0x0002a400011d7983 */ /* 0x000f280000300800 */
[----:B------:R0:W4:Y:S04]  /*1f2c0*/  @!P0 LDG.E.U8 R213, desc[UR16][R2.64] ;  /* 0x0000001002d58981 */ /* 0x000128000c1e1100 */
[----:B------:R-:W4:Y:S01]  /*1f2d0*/  LDL.LU R48, [R1+0x264] ;  /* 0x0002640001307983 */ /* 0x000f220000300800 */
[----:B0-----:R-:W-:-:S02]  /*1f2e0*/  @!P0 IMAD.MOV.U32 R2, RZ, RZ, R37 ;  /* 0x000000ffff028224 */ /* 0x001fc400078e0025 */
[----:B------:R-:W-:Y:S01]  /*1f2f0*/  @!P0 IMAD.MOV.U32 R3, RZ, RZ, R38 ;  /* 0x000000ffff038224 */ /* 0x000fe200078e0026 */
[----:B------:R-:W4:Y:S04]  /*1f300*/  LDL.LU R37, [R1+0x268] ;  /* 0x0002680001257983 */ /* 0x000f280000300800 */
[----:B------:R0:W4:Y:S04]  /*1f310*/  @!P0 LDG.E.U8 R212, desc[UR16][R2.64] ;  /* 0x0000001002d48981 */ /* 0x000128000c1e1100 */
[----:B------:R-:W4:Y:S04]  /*1f320*/  LDL R54, [R1+0x9ec] ;  /* 0x0009ec0001367983 */ /* 0x000f280000100800 */
[----:B------:R-:W4:Y:S04]  /*1f330*/  LDL R52, [R1+0xdb4] ;  /* 0x000db40001347983 */ /* 0x000f280000100800 */
[----:B------:R-:W4:Y:S01]  /*1f340*/  LDL R50, [R1+0xdb8] ;  /* 0x000db80001327983 */ /* 0x000f220000100800 */
[----:B0-----:R-:W-:-:S03]  /*1f350*/  @!P0 IMAD.MOV.U32 R3, RZ, RZ, R31 ;  /* 0x000000ffff038224 */ /* 0x001fc600078e001f */
[----:B------:R-:W4:Y:S04]  /*1f360*/  LDL R31, [R1+0xdec] ;  /* 0x000dec00011f7983 */ /* 0x000f280000100800 */
[----:B------:R-:W4:Y:S01]  /*1f370*/  LDL.LU R53, [R1+0x228] ;  /* 0x0002280001357983 */ /* 0x000f220000300800 */
[----:B--2---:R-:W-:-:S03]  /*1f380*/  @!P0 IMAD.MOV.U32 R2, RZ, RZ, R25 ;  /* 0x000000ffff028224 */ /* 0x004fc600078e0019 */
[----:B------:R-:W2:Y:S01]  /*1f390*/  LDL.LU R25, [R1+0x224] ;  /* 0x0002240001197983 */ /* 0x000ea20000300800 */
[----:B------:R-:W-:-:S03]  /*1f3a0*/  PRMT R211, RZ, 0x7610, R211 ;  /* 0x00007610ffd37816 */ /* 0x000fc600000000d3 */
[----:B------:R-:W2:Y:S04]  /*1f3b0*/  LDL R39, [R1+0xd74] ;  /* 0x000d740001277983 */ /* 0x000ea80000100800 */
[----:B------:R-:W2:Y:S01]  /*1f3c0*/  LDL R38, [R1+0xd78] ;  /* 0x000d780001267983 */ /* 0x000ea20000100800 */
[----:B------:R-:W-:-:S03]  /*1f3d0*/  PRMT R210, RZ, 0x7610, R210 ;  /* 0x00007610ffd27816 */ /* 0x000fc600000000d2 */
[----:B------:R3:W2:Y:S04]  /*1f3e0*/  @!P0 LDG.E.U8 R211, desc[UR16][R2.64] ;  /* 0x0000001002d38981 */ /* 0x0006a8000c1e1100 */
[----:B------:R-:W2:Y:S04]  /*1f3f0*/  LDL R75, [R1+0xd34] ;  /* 0x000d3400014b7983 */ /* 0x000ea80000100800 */
[----:B------:R-:W2:Y:S01]  /*1f400*/  LDL R72, [R1+0xd38] ;  /* 0x000d380001487983 */ /* 0x000ea20000100800 */
[----:B------:R-:W-:-:S03]  /*1f410*/  PRMT R209, RZ, 0x7610, R209 ;  /* 0x00007610ffd17816 */ /* 0x000fc600000000d1 */
[----:B------:R-:W2:Y:S01]  /*1f420*/  LDL R45, [R1+0xcb4] ;  /* 0x000cb400012d7983 */ /* 0x000ea20000100800 */
[----:B---3--:R-:W-:-:S03]  /*1f430*/  @!P0 IMAD.MOV.U32 R2, RZ, RZ, R33 ;  /* 0x000000ffff028224 */ /* 0x008fc600078e0021 */
[----:B------:R-:W3:Y:S01]  /*1f440*/  LDL R33, [R1+0xcf4] ;  /* 0x000cf40001217983 */ /* 0x000ee20000100800 */
[----:B----4-:R-:W-:-:S03]  /*1f450*/  @!P0 IMAD.MOV.U32 R3, RZ, RZ, R36 ;  /* 0x000000ffff038224 */ /* 0x010fc600078e0024 */
[----:B------:R-:W4:Y:S04]  /*1f460*/  LDL R36, [R1+0xcb8] ;  /* 0x000cb80001247983 */ /* 0x000f280000100800 */
[----:B------:R0:W4:Y:S02]  /*1f470*/  @!P0 LDG.E.U8 R210, desc[UR16][R2.64] ;  /* 0x0000001002d28981 */ /* 0x000124000c1e1100 */
[----:B0-----:R-:W-:Y:S02]  /*1f480*/  @!P0 IMAD.MOV.U32 R2, RZ, RZ, R24 ;  /* 0x000000ffff028224 */ /* 0x001fe400078e0018 */
[----:B------:R-:W4:Y:S01]  /*1f490*/  LDL R24, [R1+0xcf8] ;  /* 0x000cf80001187983 */ /* 0x000f220000100800 */
[----:B------:R-:W-:Y:S02]  /*1f4a0*/  PRMT R208, RZ, 0x7610, R208 ;  /* 0x00007610ffd07816 */ /* 0x000fe400000000d0 */
[----:B------:R-:W-:Y:S01]  /*1f4b0*/  PRMT R207, RZ, 0x7610, R207 ;  /* 0x00007610ffcf7816 */ /* 0x000fe200000000cf */
[----:B------:R-:W-:-:S05]  /*1f4c0*/  @!P0 IMAD.MOV.U32 R3, RZ, RZ, R29 ;  /* 0x000000ffff038224 */ /* 0x000fca00078e001d */
[----:B------:R0:W4:Y:S02]  /*1f4d0*/  @!P0 LDG.E.U8 R209, desc[UR16][R2.64] ;  /* 0x0000001002d18981 */ /* 0x000124000c1e1100 */
[----:B0-----:R-:W-:Y:S02]  /*1f4e0*/  @!P0 IMAD.MOV.U32 R3, RZ, RZ, R48 ;  /* 0x000000ffff038224 */ /* 0x001fe400078e0030 */
[----:B------:R-:W-:-:S05]  /*1f4f0*/  @!P0 IMAD.MOV.U32 R2, RZ, RZ, R37 ;  /* 0x000000ffff028224 */ /* 0x000fca00078e0025 */
[----:B------:R0:W4:Y:S02]  /*1f500*/  @!P0 LDG.E.U8 R208, desc[UR16][R2.64] ;  /* 0x0000001002d08981 */ /* 0x000124000c1e1100 */
[----:B0-----:R-:W-:Y:S02]  /*1f510*/  @!P0 IMAD.MOV.U32 R2, RZ, RZ, R53 ;  /* 0x000000ffff028224 */ /* 0x001fe400078e0035 */
[----:B--2---:R-:W-:-:S05]  /*1f520*/  @!P0 IMAD.MOV.U32 R3, RZ, RZ, R25 ;  /* 0x000000ffff038224 */ /* 0x004fca00078e0019 */
[----:B------:R0:W2:Y:S02]  /*1f530*/  @!P0 LDG.E.U8 R207, desc[UR16][R2.64] ;  /* 0x0000001002cf8981 */ /* 0x0000a4000c1e1100 */
[----:B0-----:R-:W-:Y:S02]  /*1f540*/  @!P0 IMAD.MOV.U32 R2, RZ, RZ, R31 ;  /* 0x000000ffff028224 */ /* 0x001fe400078e001f */
[----:B------:R-:W2:Y:S01]  /*1f550*/  LDL R31, [R1+0xc78] ;  /* 0x000c7800011f7983 */ /* 0x000ea20000100800 */
[----:B------:R-:W-:Y:S01]  /*1f560*/  PRMT R206, RZ, 0x7610, R206 ;  /* 0x00007610ffce7816 */ /* 0x000fe200000000ce */
[----:B------:R-:W-:Y:S02]  /*1f570*/  @!P0 IMAD.MOV.U32 R3, RZ, RZ, R54 ;  /* 0x000000ffff038224 */ /* 0x000fe400078e0036 */
[----:B------:R-:W2:Y:S01]  /*1f580*/  LDL R54, [R1+0xc74] ;  /* 0x000c740001367983 */ /* 0x000ea20000100800 */
[----:B------:R-:W-:-:S03]  /*1f590*/  PRMT R205, RZ, 0x7610, R205 ;  /* 0x00007610ffcd7816 */ /* 0x000fc600000000cd */
[----:B------:R0:W2:Y:S01]  /*1f5a0*/  @!P0 LDG.E.U8 R206, desc[UR16][R2.64] ;  /* 0x0000001002ce8981 */ /* 0x0000a2000c1e1100 */
[----:B------:R-:W-:Y:S01]  /*1f5b0*/  PRMT R204, RZ, 0x7610, R204 ;  /* 0x00007610ffcc7816 */ /* 0x000fe200000000cc */
[----:B0-----:R-:W-:Y:S02]  /*1f5c0*/  @!P0 IMAD.MOV.U32 R2, RZ, RZ, R50 ;  /* 0x000000ffff028224 */ /* 0x001fe400078e0032 */
[----:B------:R-:W-:Y:S01]  /*1f5d0*/  @!P0 IMAD.MOV.U32 R3, RZ, RZ, R52 ;  /* 0x000000ffff038224 */ /* 0x000fe200078e0034 */
[----:B------:R-:W2:Y:S04]  /*1f5e0*/  LDL R50, [R1+0xc38] ;  /* 0x000c380001327983 */ /* 0x000ea80000100800 */
[----:B------:R-:W2:Y:S04]  /*1f5f0*/  LDL R52, [R1+0xc34] ;  /* 0x000c340001347983 */ /* 0x000ea80000100800 */
[----:B------:R0:W2:Y:S01]  /*1f600*/  @!P0 LDG.E.U8 R205, desc[UR16][R2.64] ;  /* 0x0000001002cd8981 */ /* 0x0000a2000c1e1100 */
[----:B------:R-:W-:Y:S01]  /*1f610*/  PRMT R203, RZ, 0x7610, R203 ;  /* 0x00007610ffcb7816 */ /* 0x000fe200000000cb */
[----:B0-----:R-:W-:-:S02]  /*1f620*/  @!P0 IMAD.MOV.U32 R2, RZ, RZ, R38 ;  /* 0x000000ffff028224 */ /* 0x001fc400078e0026 */
[----:B------:R-:W-:Y:S01]  /*1f630*/  @!P0 IMAD.MOV.U32 R3, RZ, RZ, R39 ;  /* 0x000000ffff038224 */ /* 0x000fe200078e0027 */
[----:B------:R-:W2:Y:S04]  /*1f640*/  LDL R38, [R1+0xbf8] ;  /* 0x000bf80001267983 */ /* 0x000ea80000100800 */
[----:B------:R-:W2:Y:S04]  /*1f650*/  LDL R39, [R1+0xbf4] ;  /* 0x000bf40001277983 */ /* 0x000ea80000100800 */
[----:B------:R0:W2:Y:S02]  /*1f660*/  @!P0 LDG.E.U8 R204, desc[UR16][R2.64] ;  /* 0x0000001002cc8981 */ /* 0x0000a4000c1e1100 */
[----:B0-----:R-:W-:-:S02]  /*1f670*/  @!P0 IMAD.MOV.U32 R2, RZ, RZ, R72 ;  /* 0x000000ffff028224 */ /* 0x001fc400078e0048 */
[----:B------:R-:W-:Y:S01]  /*1f680*/  @!P0 IMAD.MOV.U32 R3, RZ, RZ, R75 ;  /* 0x000000ffff038224 */ /* 0x000fe200078e004b */
[----:B------:R-:W-:Y:S01]  /*1f690*/  PRMT R201, RZ, 0x7610, R201 ;  /* 0x00007610ffc97816 */ /* 0x000fe200000000c9 */
[----:B------:R-:W0:Y:S03]  /*1f6a0*/  S2R R151, SR_TID.X ;  /* 0x0000000000977919 */ /* 0x000e260000002100 */
[----:B------:R3:W2:Y:S01]  /*1f6b0*/  @!P0 LDG.E.U8 R203, desc[UR16][R2.64] ;  /* 0x0000001002cb8981 */ /* 0x0006a2000c1e1100 */
[----:B------:R-:W-:Y:S02]  /*1f6c0*/  PRMT R200, RZ, 0x7610, R200 ;  /* 0x00007610ffc87816 */ /* 0x000fe400000000c8 */
[----:B------:R-:W-:Y:S01]  /*1f6d0*/  PRMT R199, RZ, 0x7610, R199 ;  /* 0x00007610ffc77816 */ /* 0x000fe200000000c7 */
[----:B------:R-:W2:Y:S01]  /*1f6e0*/  LDL R72, [R1+0xa74] ;  /* 0x000a740001487983 */ /* 0x000ea20000100800 */
[----:B---3--:R-:W-:-:S03]  /*1f6f0*/  @!P0 IMAD.MOV.U32 R3, RZ, RZ, R33 ;  /* 0x000000ffff038224 */ /* 0x008fc600078e0021 */
[----:B------:R-:W3:Y:S01]  /*1f700*/  LDL R33, [R1+0xbb4] ;  /* 0x000bb40001217983 */ /* 0x000ee20000100800 */
[----:B----4-:R-:W-:-:S03]  /*1f710*/  @!P0 IMAD.MOV.U32 R2, RZ, RZ, R24 ;  /* 0x000000ffff028224 */ /* 0x010fc600078e0018 */
[----:B------:R-:W4:Y:S04]  /*1f720*/  LDL R24, [R1+0xbb8] ;  /* 0x000bb80001187983 */ /* 0x000f280000100800 */
[----:B------:R1:W4:Y:S02]  /*1f730*/  @!P0 LDG.E.U8 R201, desc[UR16][R2.64] ;  /* 0x0000001002c98981 */ /* 0x000324000c1e1100 */
[----:B-1----:R-:W-:Y:S02]  /*1f740*/  @!P0 IMAD.MOV.U32 R3, RZ, RZ, R45 ;  /* 0x000000ffff038224 */ /* 0x002fe400078e002d */
[----:B------:R-:W-:Y:S01]  /*1f750*/  @!P0 IMAD.MOV.U32 R2, RZ, RZ, R36 ;  /* 0x000000ffff028224 */ /* 0x000fe200078e0024 */
[----:B------:R-:W4:Y:S04]  /*1f760*/  LDL R45, [R1+0xb74] ;  /* 0x000b7400012d7983 */ /* 0x000f280000100800 */
[----:B------:R-:W4:Y:S04]  /*1f770*/  LDL R36, [R1+0xb78] ;  /* 0x000b780001247983 */ /* 0x000f280000100800 */
[----:B------:R2:W4:Y:S01]  /*1f780*/  @!P0 LDG.E.U8 R200, desc[UR16][R2.64] ;  /* 0x0000001002c88981 */ /* 0x000522000c1e1100 */
[----:B0-----:R-:W-:-:S02]  /*1f790*/  LOP3.LUT R146, R151, 0x7f, RZ, 0xc0, !PT ;  /* 0x0000007f97927812 */ /* 0x001fc400078ec0ff */
[----:B------:R-:W-:-:S03]  /*1f7a0*/  PRMT R198, RZ, 0x7610, R198 ;  /* 0x00007610ffc67816 */ /* 0x000fc600000000c6 */
[----:B------:R-:W-:Y:S04]  /*1f7b0*/  STS.U8 [R146+UR8], R185 ;  /* 0x000000b992007988 */ /* 0x000fe80008000008 */
[----:B------:R-:W-:Y:S04]  /*1f7c0*/  STS.U8 [R146+UR8+0x400], R180 ;  /* 0x000400b492007988 */ /* 0x000fe80008000008 */
[----:B------:R-:W-:Y:S04]  /*1f7d0*/  STS.U8 [R146+UR8+0x800], R183 ;  /* 0x000800b792007988 */ /* 0x000fe80008000008 */
[----:B------:R-:W-:Y:S04]  /*1f7e0*/  STS.U8 [R146+UR8+0xc00], R188 ;  /* 0x000c00bc92007988 */ /* 0x000fe80008000008 */
[----:B------:R-:W-:Y:S04]  /*1f7f0*/  STS.U8 [R146+UR8+0x1000], R182 ;  /* 0x001000b692007988 */ /* 0x000fe80008000008 */
[----:B------:R-:W-:Y:S01]  /*1f800*/  STS.U8 [R146+UR8+0x1400], R186 ;  /* 0x001400ba92007988 */ /* 0x000fe20008000008 */
[----:B--2---:R-:W-:-:S03]  /*1f810*/  @!P0 IMAD.MOV.U32 R2, RZ, RZ, R31 ;  /* 0x000000ffff028224 */ /* 0x004fc600078e001f */
[----:B------:R-:W2:Y:S01]  /*1f820*/  LDL R31, [R1+0xb38] ;  /* 0x000b3800011f7983 */ /* 0x000ea20000100800 */
[----:B------:R-:W-:-:S03]  /*1f830*/  @!P0 IMAD.MOV.U32 R3, RZ, RZ, R54 ;  /* 0x000000ffff038224 */ /* 0x000fc600078e0036 */
[----:B------:R-:W2:Y:S04]  /*1f840*/  LDL R54, [R1+0xb34] ;  /* 0x000b340001367983 */ /* 0x000ea80000100800 */
[----:B------:R0:W2:Y:S04]  /*1f850*/  @!P0 LDG.E.U8 R199, desc[UR16][R2.64] ;  /* 0x0000001002c78981 */ /* 0x0000a8000c1e1100 */
[----:B------:R-:W-:Y:S01]  /*1f860*/  STS.U8 [R146+UR8+0x1800], R191 ;  /* 0x001800bf92007988 */ /* 0x000fe20008000008 */
[----:B0-----:R-:W-:-:S03]  /*1f870*/  @!P0 IMAD.MOV.U32 R2, RZ, RZ, R50 ;  /* 0x000000ffff028224 */ /* 0x001fc600078e0032 */
[----:B------:R-:W2:Y:S01]  /*1f880*/  LDL R50, [R1+0xaf8] ;  /* 0x000af80001327983 */ /* 0x000ea20000100800 */
[----:B------:R-:W-:-:S03]  /*1f890*/  @!P0 IMAD.MOV.U32 R3, RZ, RZ, R52 ;  /* 0x000000ffff038224 */ /* 0x000fc600078e0034 */
[----:B------:R-:W2:Y:S04]  /*1f8a0*/  LDL R52, [R1+0xaf4] ;  /* 0x000af40001347983 */ /* 0x000ea80000100800 */
[----:B------:R0:W2:Y:S04]  /*1f8b0*/  @!P0 LDG.E.U8 R198, desc[UR16][R2.64] ;  /* 0x0000001002c68981 */ /* 0x0000a8000c1e1100 */
[----:B------:R-:W-:Y:S04]  /*1f8c0*/  STS.U8 [R146+UR8+0x1c00], R193 ;  /* 0x001c00c192007988 */ /* 0x000fe80008000008 */
[----:B------:R-:W-:Y:S01]  /*1f8d0*/  STS.U8 [R146+UR8+0x2000], R194 ;  /* 0x002000c292007988 */ /* 0x000fe20008000008 */
[----:B0-----:R-:W-:-:S03]  /*1f8e0*/  @!P0 IMAD.MOV.U32 R2, RZ, RZ, R38 ;  /* 0x000000ffff028224 */ /* 0x001fc600078e0026 */
[----:B------:R-:W-:Y:S01]  /*1f8f0*/  STS.U8 [R146+UR8+0x2400], R195 ;  /* 0x002400c392007988 */ /* 0x000fe20008000008 */
[----:B------:R-:W-:-:S03]  /*1f900*/  @!P0 IMAD.MOV.U32 R3, RZ, RZ, R39 ;  /* 0x000000ffff038224 */ /* 0x000fc600078e0027 */
[----:B------:R-:W2:Y:S04]  /*1f910*/  LDL R38, [R1+0xab8] ;  /* 0x000ab80001267983 */ /* 0x000ea80000100800 */
[----:B------:R-:W2:Y:S04]  /*1f920*/  LDL R39, [R1+0xab4] ;  /* 0x000ab40001277983 */ /* 0x000ea80000100800 */
[----:B------:R-:W-:Y:S04]  /*1f930*/  STS.U8 [R146+UR8+0x2800], R196 ;  /* 0x002800c492007988 */ /* 0x000fe80008000008 */
[----:B------:R0:W-:Y:S04]  /*1f940*/  STS.U8 [R146+UR8+0x2c00], R197 ;  /* 0x002c00c592007988 */ /* 0x0001e80008000008 */
[----:B------:R1:W-:Y:S01]  /*1f950*/  STS.U8 [R146+UR8+0x3000], R69 ;  /* 0x0030004592007988 */ /* 0x0003e20008000008 */
[----:B0-----:R-:W-:-:S03]  /*1f960*/  PRMT R197, RZ, 0x7610, R197 ;  /* 0x00007610ffc57816 */ /* 0x001fc600000000c5 */
[----:B-1----:R-:W2:Y:S04]  /*1f970*/  LDL R69, [R1+0xa78] ;  /* 0x000a780001457983 */ /* 0x002ea80000100800 */
[----:B------:R3:W2:Y:S04]  /*1f980*/  @!P0 LDG.E.U8 R197, desc[UR16][R2.64] ;  /* 0x0000001002c58981 */ /* 0x0006a8000c1e1100 */
[----:B------:R0:W-:Y:S01]  /*1f990*/  STS.U8 [R146+UR8+0x3400], R0 ;  /* 0x0034000092007988 */ /* 0x0001e20008000008 */
[----:B---3--:R-:W-:-:S03]  /*1f9a0*/  @!P0 IMAD.MOV.U32 R3, RZ, RZ, R33 ;  /* 0x000000ffff038224 */ /* 0x008fc600078e0021 */
[----:B0-----:R-:W3:Y:S04]  /*1f9b0*/  LDL.LU R0, [R1+0x2a0] ;  /* 0x0002a00001007983 */ /* 0x001ee80000300800 */
[----:B------:R-:W3:Y:S01]  /*1f9c0*/  LDL R33, [R1+0xa34] ;  /* 0x000a340001217983 */ /* 0x000ee20000100800 */
[----:B------:R-:W-:Y:S02]  /*1f9d0*/  PRMT R196, RZ, 0x7610, R196 ;  /* 0x00007610ffc47816 */ /* 0x000fe400000000c4 */
[----:B------:R-:W-:Y:S01]  /*1f9e0*/  PRMT R195, RZ, 0x7610, R195 ;  /* 0x00007610ffc37816 */ /* 0x000fe200000000c3 */
[----:B------:R-:W3:Y:S01]  /*1f9f0*/  LDL R77, [R1+0x49c] ;  /* 0x00049c00014d7983 */ /* 0x000ee20000100800 */
[----:B----4-:R-:W-:Y:S01]  /*1fa00*/  @!P0 IMAD.MOV.U32 R2, RZ, RZ, R24 ;  /* 0x000000ffff028224 */ /* 0x010fe200078e0018 */
[----:B------:R-:W-:-:S02]  /*1fa10*/  PRMT R194, RZ, 0x7610, R194 ;  /* 0x00007610ffc27816 */ /* 0x000fc400000000c2 */
[----:B------:R-:W4:Y:S04]  /*1fa20*/  LDL R24, [R1+0xa38] ;  /* 0x000a380001187983 */ /* 0x000f280000100800 */
[----:B------:R0:W4:Y:S01]  /*1fa30*/  @!P0 LDG.E.U8 R196, desc[UR16][R2.64] ;  /* 0x0000001002c48981 */ /* 0x000122000c1e1100 */
[----:B------:R-:W-:Y:S02]  /*1fa40*/  PRMT R193, RZ, 0x7610, R193 ;  /* 0x00007610ffc17816 */ /* 0x000fe400000000c1 */
[----:B------:R-:W-:Y:S01]  /*1fa50*/  PRMT R192, RZ, 0x7610, R192 ;  /* 0x00007610ffc07816 */ /* 0x000fe200000000c0 */
[----:B------:R-:W4:Y:S01]  /*1fa60*/  LDL R75, [R1+0x4a0] ;  /* 0x0004a000014b7983 */ /* 0x000f220000100800 */
[----:B0-----:R-:W-:-:S03]  /*1fa70*/  @!P0 IMAD.MOV.U32 R3, RZ, RZ, R45 ;  /* 0x000000ffff038224 */ /* 0x001fc600078e002d */
[----:B------:R-:W4:Y:S01]  /*1fa80*/  LDL R45, [R1+0x5dc] ;  /* 0x0005dc00012d7983 */ /* 0x000f220000100800 */
[----:B------:R-:W-:-:S03]  /*1fa90*/  @!P0 IMAD.MOV.U32 R2, RZ, RZ, R36 ;  /* 0x000000ffff028224 */ /* 0x000fc600078e0024 */
[----:B------:R-:W4:Y:S04]  /*1faa0*/  LDL R36, [R1+0x5e0] ;  /* 0x0005e00001247983 */ /* 0x000f280000100800 */
[----:B------:R2:W4:Y:S01]  /*1fab0*/  @!P0 LDG.E.U8 R195, desc[UR16][R2.64] ;  /* 0x0000001002c38981 */ /* 0x000522000c1e1100 */
[----:B------:R-:W-:Y:S01]  /*1fac0*/  PRMT R191, RZ, 0x7610, R191 ;  /* 0x00007610ffbf7816 */ /* 0x000fe200000000bf */
[----:B--2---:R-:W-:Y:S02]  /*1fad0*/  @!P0 IMAD.MOV.U32 R2, RZ, RZ, R31 ;  /* 0x000000ffff028224 */ /* 0x004fe400078e001f */
[----:B------:R-:W2:Y:S01]  /*1fae0*/  LDL R31, [R1+0x5a0] ;  /* 0x0005a000011f7983 */ /* 0x000ea20000100800 */
[----:B------:R-:W-:-:S03]  /*1faf0*/  @!P0 IMAD.MOV.U32 R3, RZ, RZ, R54 ;  /* 0x000000ffff038224 */ /* 0x000fc600078e0036 */
[----:B------:R-:W2:Y:S04]  /*1fb00*/  LDL R54, [R1+0x59c] ;  /* 0x00059c0001367983 */ /* 0x000ea80000100800 */
[----:B------:R0:W2:Y:S02]  /*1fb10*/  @!P0 LDG.E.U8 R194, desc[UR16][R2.64] ;  /* 0x0000001002c28981 */ /* 0x0000a4000c1e1100 */
[----:B0-----:R-:W-:Y:S02]  /*1fb20*/  @!P0 IMAD.MOV.U32 R2, RZ, RZ, R50 ;  /* 0x000000ffff028224 */ /* 0x001fe400078e0032 */
        /* <DEDUP_REMOVED lines=23> */
[----:B------:R-:W-:-:S03]  /*1fca0*/  @!P0 IMAD.MOV.U32 R2, RZ, RZ, R36 ;  /* 0x000000ffff028224 */ /* 0x000fc600078e0024 */
[----:B------:R-:W4:Y:S04]  /*1fcb0*/  LDL R36, [R1+0x460] ;  /* 0x0004600001247983 */ /* 0x000f280000100800 */
[----:B------:R2:W4:Y:S01]  /*1fcc0*/  @!P0 LDG.E.U8 R189, desc[UR16][R2.64] ;  /* 0x0000001002bd8981 */ /* 0x000522000c1e1100 */
[----:B------:R-:W-:Y:S02]  /*1fcd0*/  PRMT R188, RZ, 0x7610, R188 ;  /* 0x00007610ffbc7816 */ /* 0x000fe400000000bc */
[----:B------:R-:W-:Y:S02]  /*1fce0*/  PRMT R187, RZ, 0x7610, R187 ;  /* 0x00007610ffbb7816 */ /* 0x000fe400000000bb */
[----:B------:R-:W-:Y:S01]  /*1fcf0*/  PRMT R186, RZ, 0x7610, R186 ;  /* 0x00007610ffba7816 */ /* 0x000fe200000000ba */
[----:B--2---:R-:W-:-:S02]  /*1fd00*/  @!P0 IMAD.MOV.U32 R2, RZ, RZ, R31 ;  /* 0x000000ffff028224 */ /* 0x004fc400078e001f */
        /* <DEDUP_REMOVED lines=14> */
[----:B---3--:R-:W-:Y:S02]  /*1fdf0*/  @!P0 IMAD.MOV.U32 R3, RZ, RZ, R33 ;  /* 0x000000ffff038224 */ /* 0x008fe400078e0021 */
[----:B------:R-:W3:Y:S01]  /*1fe00*/  LDL R33, [R1+0x31c] ;  /* 0x00031c0001217983 */ /* 0x000ee20000100800 */
[----:B----4-:R-:W-:-:S03]  /*1fe10*/  @!P0 IMAD.MOV.U32 R2, RZ, RZ, R24 ;  /* 0x000000ffff028224 */ /* 0x010fc600078e0018 */
[----:B------:R-:W4:Y:S01]  /*1fe20*/  LDL R24, [R1+0x320] ;  /* 0x0003200001187983 */ /* 0x000f220000100800 */
[----:B------:R-:W-:Y:S02]  /*1fe30*/  PRMT R185, RZ, 0x7610, R185 ;  /* 0x00007610ffb97816 */ /* 0x000fe400000000b9 */
[----:B------:R-:W-:-:S04]  /*1fe40*/  PRMT R184, RZ, 0x7610, R184 ;  /* 0x00007610ffb87816 */ /* 0x000fc800000000b8 */
[----:B------:R0:W4:Y:S02]  /*1fe50*/  @!P0 LDG.E.U8 R185, desc[UR16][R2.64] ;  /* 0x0000001002b98981 */ /* 0x000124000c1e1100 */
[----:B0-----:R-:W-:Y:S02]  /*1fe60*/  @!P0 IMAD.MOV.U32 R2, RZ, RZ, R75 ;  /* 0x000000ffff028224 */ /* 0x001fe400078e004b */
[----:B------:R-:W-:-:S05]  /*1fe70*/  @!P0 IMAD.MOV.U32 R3, RZ, RZ, R77 ;  /* 0x000000ffff038224 */ /* 0x000fca00078e004d */
[----:B------:R0:W4:Y:S02]  /*1fe80*/  @!P0 LDG.E.U8 R184, desc[UR16][R2.64] ;  /* 0x0000001002b88981 */ /* 0x000124000c1e1100 */
[----:B0-----:R-:W-:Y:S02]  /*1fe90*/  @!P0 IMAD.MOV.U32 R3, RZ, RZ, R45 ;  /* 0x000000ffff038224 */ /* 0x001fe400078e002d */
[----:B------:R-:W-:Y:S01]  /*1fea0*/  @!P0 IMAD.MOV.U32 R2, RZ, RZ, R36 ;  /* 0x000000ffff028224 */ /* 0x000fe200078e0024 */
[----:B------:R-:W4:Y:S04]  /*1feb0*/  LDL R45, [R1+0x2dc] ;  /* 0x0002dc00012d7983 */ /* 0x000f280000100800 */
[----:B------:R-:W4:Y:S01]  /*1fec0*/  LDL R36, [R1+0x2e0] ;  /* 0x0002e00001247983 */ /* 0x000f220000100800 */
[----:B------:R-:W-:-:S06]  /*1fed0*/  PRMT R183, RZ, 0x7610, R183 ;  /* 0x00007610ffb77816 */ /* 0x000fcc00000000b7 */
[----:B------:R0:W4:Y:S01]  /*1fee0*/  @!P0 LDG.E.U8 R183, desc[UR16][R2.64] ;  /* 0x0000001002b78981 */ /* 0x000122000c1e1100 */
[----:B------:R-:W-:-:S03]  /*1fef0*/  PRMT R182, RZ, 0x7610, R182 ;  /* 0x00007610ffb67816 */ /* 0x000fc600000000b6 */
[----:B------:R-:W-:Y:S01]  /*1ff00*/  STS.U8 [R146+UR8+0x3800], R165 ;  /* 0x003800a592007988 */ /* 0x000fe20008000008 */
[----:B------:R-:W-:-:S03]  /*1ff10*/  PRMT R181, RZ, 0x7610, R181 ;  /* 0x00007610ffb57816 */ /* 0x000fc600000000b5 */
[----:B------:R-:W-:Y:S01]  /*1ff20*/  STS.U8 [R146+UR8+0x3c00], R167 ;  /* 0x003c00a792007988 */ /* 0x000fe20008000008 */
[----:B0-----:R-:W-:Y:S02]  /*1ff30*/  @!P0 IMAD.MOV.U32 R3, RZ, RZ, R72 ;  /* 0x000000ffff038224 */ /* 0x001fe400078e0048 */
[----:B--2---:R-:W-:Y:S02]  /*1ff40*/  @!P0 IMAD.MOV.U32 R2, RZ, RZ, R31 ;  /* 0x000000ffff028224 */ /* 0x004fe400078e001f */
[----:B------:R-:W2:Y:S04]  /*1ff50*/  LDL R31, [R1+0x29c] ;  /* 0x00029c00011f7983 */ /* 0x000ea80000100800 */
[----:B------:R-:W-:Y:S04]  /*1ff60*/  STS.U8 [R146+UR8+0x4000], R164 ;  /* 0x004000a492007988 */ /* 0x000fe80008000008 */
[----:B------:R-:W-:Y:S04]  /*1ff70*/  STS.U8 [R146+UR8+0x4400], R166 ;  /* 0x004400a692007988 */ /* 0x000fe80008000008 */
[----:B------:R-:W-:Y:S04]  /*1ff80*/  STS.U8 [R146+UR8+0x4800], R169 ;  /* 0x004800a992007988 */ /* 0x000fe80008000008 */
[----:B------:R0:W2:Y:S04]  /*1ff90*/  @!P0 LDG.E.U8 R182, desc[UR16][R2.64] ;  /* 0x0000001002b68981 */ /* 0x0000a8000c1e1100 */
[----:B------:R-:W-:Y:S04]  /*1ffa0*/  STS.U8 [R146+UR8+0x4c00], R171 ;  /* 0x004c00ab92007988 */ /* 0x000fe80008000008 */
[----:B------:R-:W-:Y:S01]  /*1ffb0*/  STS.U8 [R146+UR8+0x5000], R168 ;  /* 0x005000a892007988 */ /* 0x000fe20008000008 */
[----:B0-----:R-:W-:-:S02]  /*1ffc0*/  @!P0 IMAD.MOV.U32 R2, RZ, RZ, R54 ;  /* 0x000000ffff028224 */ /* 0x001fc400078e0036 */
[----:B------:R-:W-:Y:S01]  /*1ffd0*/  @!P0 IMAD.MOV.U32 R3, RZ, RZ, R69 ;  /* 0x000000ffff038224 */ /* 0x000fe200078e0045 */
[----:B------:R-:W-:Y:S01]  /*1ffe0*/  STS.U8 [R146+UR8+0x5400], R170 ;  /* 0x005400aa92007988 */ /* 0x000fe20008000008 */
[----:B------:R-:W-:-:S03]  /*1fff0*/  PRMT R180, RZ, 0x7610, R180 ;  /* 0x00007610ffb47816 */ /* 0x000fc600000000b4 */
        /* <DEDUP_REMOVED lines=8> */
[----:B------:R-:W-:Y:S04]  /*20080*/  STS.U8 [R146+UR8+0x6c00], R177 ;  /* 0x006c00b192007988 */ /* 0x000fe80008000008 */
[----:B------:R-:W-:Y:S04]  /*20090*/  STS.U8 [R146+UR8+0x7000], R178 ;  /* 0x007000b292007988 */ /* 0x000fe80008000008 */
[----:B------:R0:W-:Y:S04]  /*200a0*/  STS.U8 [R146+UR8+0x7400], R179 ;  /* 0x007400b392007988 */ /* 0x0001e80008000008 */
[----:B------:R1:W2:Y:S04]  /*200b0*/  @!P0 LDG.E.U8 R180, desc[UR16][R2.64] ;  /* 0x0000001002b48981 */ /* 0x0002a8000c1e1100 */
[----:B------:R-:W2:Y:S01]  /*200c0*/  LDL.LU R50, [R1+0x25c] ;  /* 0x00025c0001327983 */ /* 0x000ea20000300800 */
[----:B0-----:R-:W-:Y:S01]  /*200d0*/  PRMT R179, RZ, 0x7610, R179 ;  /* 0x00007610ffb37816 */ /* 0x001fe200000000b3 */
[----:B-1----:R-:W-:-:S02]  /*200e0*/  @!P0 IMAD.MOV.U32 R2, RZ, RZ, R38 ;  /* 0x000000ffff028224 */ /* 0x002fc400078e0026 */
[----:B------:R-:W-:Y:S02]  /*200f0*/  @!P0 IMAD.MOV.U32 R3, RZ, RZ, R39 ;  /* 0x000000ffff038224 */ /* 0x000fe400078e0027 */
[----:B------:R-:W2:Y:S04]  /*20100*/  LDL.LU R39, [R1+0x260] ;  /* 0x0002600001277983 */ /* 0x000ea80000300800 */
[----:B------:R3:W2:Y:S04]  /*20110*/  @!P0 LDG.E.U8 R179, desc[UR16][R2.64] ;  /* 0x0000001002b38981 */ /* 0x0006a8000c1e1100 */
[----:B------:R-:W2:Y:S01]  /*20120*/  LDL R38, [R1+0x9e8] ;  /* 0x0009e80001267983 */ /* 0x000ea20000100800 */
[----:B---3--:R-:W-:-:S02]  /*20130*/  @!P0 IMAD.MOV.U32 R3, RZ, RZ, R33 ;  /* 0x000000ffff038224 */ /* 0x008fc400078e0021 */
[----:B----4-:R-:W-:Y:S01]  /*20140*/  @!P0 IMAD.MOV.U32 R2, RZ, RZ, R24 ;  /* 0x000000ffff028224 */ /* 0x010fe200078e0018 */
[----:B------:R-:W3:Y:S04]  /*20150*/  LDL.LU R33, [R1+0x220] ;  /* 0x0002200001217983 */ /* 0x000ee80000300800 */
[----:B------:R-:W4:Y:S01]  /*20160*/  LDL.LU R24, [R1+0x21c] ;  /* 0x00021c0001187983 */ /* 0x000f220000300800 */
[----:B------:R-:W-:-:S03]  /*20170*/  PRMT R178, RZ, 0x7610, R178 ;  /* 0x00007610ffb27816 */ /* 0x000fc600000000b2 */
[----:B------:R-:W4:Y:S04]  /*20180*/  LDL R54, [R1+0xdac] ;  /* 0x000dac0001367983 */ /* 0x000f280000100800 */
[----:B------:R0:W4:Y:S01]  /*20190*/  @!P0 LDG.E.U8 R178, desc[UR16][R2.64] ;  /* 0x0000001002b28981 */ /* 0x000122000c1e1100 */
[----:B------:R-:W-:Y:S01]  /*201a0*/  PRMT R177, RZ, 0x7610, R177 ;  /* 0x00007610ffb17816 */ /* 0x000fe200000000b1 */
[----:B0-----:R-:W-:Y:S02]  /*201b0*/  @!P0 IMAD.MOV.U32 R3, RZ, RZ, R45 ;  /* 0x000000ffff038224 */ /* 0x001fe400078e002d */
[----:B------:R-:W4:Y:S01]  /*201c0*/  LDL R45, [R1+0xdb0] ;  /* 0x000db000012d7983 */ /* 0x000f220000100800 */
[----:B------:R-:W-:-:S03]  /*201d0*/  @!P0 IMAD.MOV.U32 R2, RZ, RZ, R36 ;  /* 0x000000ffff028224 */ /* 0x000fc600078e0024 */
[----:B------:R-:W4:Y:S04]  /*201e0*/  LDL.LU R36, [R1+0xde8] ;  /* 0x000de80001247983 */ /* 0x000f280000300800 */
[----:B------:R-:W4:Y:S04]  /*201f0*/  LDL R83, [R1+0xd6c] ;  /* 0x000d6c0001537983 */ /* 0x000f280000100800 */
[----:B------:R-:W4:Y:S04]  /*20200*/  LDL R80, [R1+0xd70] ;  /* 0x000d700001507983 */ /* 0x000f280000100800 */
[----:B------:R2:W4:Y:S01]  /*20210*/  @!P0 LDG.E.U8 R177, desc[UR16][R2.64] ;  /* 0x0000001002b18981 */ /* 0x000522000c1e1100 */
[----:B------:R-:W-:-:S03]  /*20220*/  PRMT R176, RZ, 0x7610, R176 ;  /* 0x00007610ffb07816 */ /* 0x000fc600000000b0 */
[----:B------:R-:W4:Y:S01]  /*20230*/  LDL R72, [R1+0xd2c] ;  /* 0x000d2c0001487983 */ /* 0x000f220000100800 */
[----:B------:R-:W-:-:S03]  /*20240*/  PRMT R175, RZ, 0x7610, R175 ;  /* 0x00007610ffaf7816 */ /* 0x000fc600000000af */
[----:B------:R-:W4:Y:S04]  /*20250*/  LDL R78, [R1+0xcec] ;  /* 0x000cec00014e7983 */ /* 0x000f280000100800 */
[----:B------:R-:W4:Y:S01]  /*20260*/  LDL R77, [R1+0xcf0] ;  /* 0x000cf000014d7983 */ /* 0x000f220000100800 */
[----:B------:R-:W-:-:S03]  /*20270*/  PRMT R174, RZ, 0x7610, R174 ;  /* 0x00007610ffae7816 */ /* 0x000fc600000000ae */
[----:B------:R-:W4:Y:S04]  /*20280*/  LDL R75, [R1+0xcac] ;  /* 0x000cac00014b7983 */ /* 0x000f280000100800 */
[----:B------:R-:W4:Y:S01]  /*20290*/  LDL R69, [R1+0xcb0] ;  /* 0x000cb00001457983 */ /* 0x000f220000100800 */
[----:B--2---:R-:W-:-:S03]  /*202a0*/  @!P0 IMAD.MOV.U32 R3, RZ, RZ, R31 ;  /* 0x000000ffff038224 */ /* 0x004fc600078e001f */
[----:B------:R-:W2:Y:S01]  /*202b0*/  LDL R31, [R1+0xd30] ;  /* 0x000d3000011f7983 */ /* 0x000ea20000100800 */
[----:B------:R-:W-:-:S05]  /*202c0*/  @!P0 IMAD.MOV.U32 R2, RZ, RZ, R0 ;  /* 0x000000ffff028224 */ /* 0x000fca00078e0000 */
[----:B------:R0:W2:Y:S04]  /*202d0*/  @!P0 LDG.E.U8 R176, desc[UR16][R2.64] ;  /* 0x0000001002b08981 */ /* 0x0000a8000c1e1100 */
[----:B------:R1:W-:Y:S04]  /*202e0*/  STL [R1+0xe30], R0 ;  /* 0x000e300001007387 */ /* 0x0003e80000100800 */
[----:B-1----:R-:W2:Y:S01]  /*202f0*/  LDL R0, [R1+0xc70] ;  /* 0x000c700001007983 */ /* 0x002ea20000100800 */
[----:B0-----:R-:W-:Y:S02]  /*20300*/  @!P0 IMAD.MOV.U32 R3, RZ, RZ, R50 ;  /* 0x000000ffff038224 */ /* 0x001fe400078e0032 */
[----:B------:R-:W-:-:S05]  /*20310*/  @!P0 IMAD.MOV.U32 R2, RZ, RZ, R39 ;  /* 0x000000ffff028224 */ /* 0x000fca00078e0027 */
[----:B------:R3:W2:Y:S02]  /*20320*/  @!P0 LDG.E.U8 R175, desc[UR16][R2.64] ;  /* 0x0000001002af8981 */ /* 0x0006a4000c1e1100 */
[----:B---3--:R-:W-:Y:S02]  /*20330*/  @!P0 IMAD.MOV.U32 R2, RZ, RZ, R33 ;  /* 0x000000ffff028224 */ /* 0x008fe400078e0021 */
[----:B----4-:R-:W-:-:S05]  /*20340*/  @!P0 IMAD.MOV.U32 R3, RZ, RZ, R24 ;  /* 0x000000ffff038224 */ /* 0x010fca00078e0018 */
[----:B------:R0:W3:Y:S02]  /*20350*/  @!P0 LDG.E.U8 R174, desc[UR16][R2.64] ;  /* 0x0000001002ae8981 */ /* 0x0000e4000c1e1100 */
[----:B0-----:R-:W-:Y:S02]  /*20360*/  @!P0 IMAD.MOV.U32 R3, RZ, RZ, R38 ;  /* 0x000000ffff038224 */ /* 0x001fe400078e0026 */
[----:B------:R-:W4:Y:S01]  /*20370*/  LDL R38, [R1+0xc6c] ;  /* 0x000c6c0001267983 */ /* 0x000f220000100800 */
[----:B------:R-:W-:Y:S02]  /*20380*/  PRMT R173, RZ, 0x7610, R173 ;  /* 0x00007610ffad7816 */ /* 0x000fe400000000ad */
[----:B------:R-:W-:Y:S02]  /*20390*/  PRMT R172, RZ, 0x7610, R172 ;  /* 0x00007610ffac7816 */ /* 0x000fe400000000ac */
[----:B------:R-:W-:Y:S01]  /*203a0*/  PRMT R171, RZ, 0x7610, R171 ;  /* 0x00007610ffab7816 */ /* 0x000fe200000000ab */
[----:B------:R-:W-:-:S05]  /*203b0*/  @!P0 IMAD.MOV.U32 R2, RZ, RZ, R36 ;  /* 0x000000ffff028224 */ /* 0x000fca00078e0024 */
[----:B------:R0:W3:Y:S02]  /*203c0*/  @!P0 LDG.E.U8 R173, desc[UR16][R2.64] ;  /* 0x0000001002ad8981 */ /* 0x0000e4000c1e1100 */
[----:B0-----:R-:W-:Y:S02]  /*203d0*/  @!P0 IMAD.MOV.U32 R2, RZ, RZ, R45 ;  /* 0x000000ffff028224 */ /* 0x001fe400078e002d */
[----:B------:R-:W-:Y:S01]  /*203e0*/  @!P0 IMAD.MOV.U32 R3, RZ, RZ, R54 ;  /* 0x000000ffff038224 */ /* 0x000fe200078e0036 */
[----:B------:R-:W3:Y:S04]  /*203f0*/  LDL R45, [R1+0xc30] ;  /* 0x000c3000012d7983 */ /* 0x000ee80000100800 */
[----:B------:R-:W3:Y:S04]  /*20400*/  LDL R54, [R1+0xc2c] ;  /* 0x000c2c0001367983 */ /* 0x000ee80000100800 */
[----:B------:R0:W3:Y:S02]  /*20410*/  @!P0 LDG.E.U8 R172, desc[UR16][R2.64] ;  /* 0x0000001002ac8981 */ /* 0x0000e4000c1e1100 */
[----:B0-----:R-:W-:-:S02]  /*20420*/  @!P0 IMAD.MOV.U32 R2, RZ, RZ, R80 ;  /* 0x000000ffff028224 */ /* 0x001fc400078e0050 */
[----:B------:R-:W-:Y:S01]  /*20430*/  @!P0 IMAD.MOV.U32 R3, RZ, RZ, R83 ;  /* 0x000000ffff038224 */ /* 0x000fe200078e0053 */
[----:B------:R-:W3:Y:S04]  /*20440*/  LDL R80, [R1+0xbf0] ;  /* 0x000bf00001507983 */ /* 0x000ee80000100800 */
[----:B------:R-:W3:Y:S04]  /*20450*/  LDL R83, [R1+0xbec] ;  /* 0x000bec0001537983 */ /* 0x000ee80000100800 */
[----:B------:R2:W3:Y:S02]  /*20460*/  @!P0 LDG.E.U8 R171, desc[UR16][R2.64] ;  /* 0x0000001002ab8981 */ /* 0x0004e4000c1e1100 */
[----:B--2---:R-:W-:-:S02]  /*20470*/  @!P0 IMAD.MOV.U32 R2, RZ, RZ, R31 ;  /* 0x000000ffff028224 */ /* 0x004fc400078e001f */
[----:B------:R-:W2:Y:S01]  /*20480*/  LDL R31, [R1+0xbb0] ;  /* 0x000bb000011f7983 */ /* 0x000ea20000100800 */
[----:B------:R-:W-:Y:S01]  /*20490*/  PRMT R170, RZ, 0x7610, R170 ;  /* 0x00007610ffaa7816 */ /* 0x000fe200000000aa */
[----:B------:R-:W-:Y:S01]  /*204a0*/  @!P0 IMAD.MOV.U32 R3, RZ, RZ, R72 ;  /* 0x000000ffff038224 */ /* 0x000fe200078e0048 */
[----:B------:R-:W-:Y:S01]  /*204b0*/  PRMT R169, RZ, 0x7610, R169 ;  /* 0x00007610ffa97816 */ /* 0x000fe200000000a9 */
[----:B------:R-:W2:Y:S04]  /*204c0*/  LDL R72, [R1+0xbac] ;  /* 0x000bac0001487983 */ /* 0x000ea80000100800 */
[----:B------:R0:W2:Y:S01]  /*204d0*/  @!P0 LDG.E.U8 R170, desc[UR16][R2.64] ;  /* 0x0000001002aa8981 */ /* 0x0000a2000c1e1100 */
[----:B------:R-:W-:Y:S01]  /*204e0*/  PRMT R168, RZ, 0x7610, R168 ;  /* 0x00007610ffa87816 */ /* 0x000fe200000000a8 */
[----:B0-----:R-:W-:-:S02]  /*204f0*/  @!P0 IMAD.MOV.U32 R2, RZ, RZ, R77 ;  /* 0x000000ffff028224 */ /* 0x001fc400078e004d */
[----:B------:R-:W-:Y:S01]  /*20500*/  @!P0 IMAD.MOV.U32 R3, RZ, RZ, R78 ;  /* 0x000000ffff038224 */ /* 0x000fe200078e004e */
[----:B------:R-:W2:Y:S04]  /*20510*/  LDL R77, [R1+0xaec] ;  /* 0x000aec00014d7983 */ /* 0x000ea80000100800 */
[----:B------:R0:W2:Y:S04]  /*20520*/  @!P0 LDG.E.U8 R169, desc[UR16][R2.64] ;  /* 0x0000001002a98981 */ /* 0x0000a8000c1e1100 */
[----:B------:R-:W2:Y:S01]  /*20530*/  LDL R78, [R1+0xb70] ;  /* 0x000b7000014e7983 */ /* 0x000ea20000100800 */
[----:B0-----:R-:W-:-:S02]  /*20540*/  @!P0 IMAD.MOV.U32 R2, RZ, RZ, R69 ;  /* 0x000000ffff028224 */ /* 0x001fc400078e0045 */
[----:B------:R-:W-:Y:S01]  /*20550*/  @!P0 IMAD.MOV.U32 R3, RZ, RZ, R75 ;  /* 0x000000ffff038224 */ /* 0x000fe200078e004b */
[----:B------:R-:W2:Y:S04]  /*20560*/  LDL R69, [R1+0xb2c] ;  /* 0x000b2c0001457983 */ /* 0x000ea80000100800 */
[----:B------:R0:W2:Y:S04]  /*20570*/  @!P0 LDG.E.U8 R168, desc[UR16][R2.64] ;  /* 0x0000001002a88981 */ /* 0x0000a8000c1e1100 */
[----:B------:R-:W2:Y:S01]  /*20580*/  LDL R75, [R1+0xaf0] ;  /* 0x000af000014b7983 */ /* 0x000ea20000100800 */
[----:B0-----:R-:W-:-:S03]  /*20590*/  @!P0 IMAD.MOV.U32 R2, RZ, RZ, R0 ;  /* 0x000000ffff028224 */ /* 0x001fc600078e0000 */
[----:B------:R-:W2:Y:S01]  /*205a0*/  LDL R0, [R1+0xb30] ;  /* 0x000b300001007983 */ /* 0x000ea20000100800 */
[----:B----4-:R-:W-:-:S03]  /*205b0*/  @!P0 IMAD.MOV.U32 R3, RZ, RZ, R38 ;  /* 0x000000ffff038224 */ /* 0x010fc600078e0026 */
[----:B------:R-:W4:Y:S01]  /*205c0*/  LDL.LU R38, [R1+0xb6c] ;  /* 0x000b6c0001267983 */ /* 0x000f220000300800 */
[----:B------:R-:W-:Y:S02]  /*205d0*/  PRMT R167, RZ, 0x7610, R167 ;  /* 0x00007610ffa77816 */ /* 0x000fe400000000a7 */
[----:B------:R-:W-:Y:S01]  /*205e0*/  PRMT R166, RZ, 0x7610, R166 ;  /* 0x00007610ffa67816 */ /* 0x000fe200000000a6 */
[----:B------:R-:W4:Y:S04]  /*205f0*/  LDL R84, [R1+0xa6c] ;  /* 0x000a6c0001547983 */ /* 0x000f280000100800 */
[----:B------:R3:W4:Y:S01]  /*20600*/  @!P0 LDG.E.U8 R167, desc[UR16][R2.64] ;  /* 0x0000001002a78981 */ /* 0x000722000c1e1100 */
[----:B------:R-:W-:Y:S01]  /*20610*/  PRMT R165, RZ, 0x7610, R165 ;  /* 0x00007610ffa57816 */ /* 0x000fe200000000a5 */
[----:B------:R-:W0:Y:S02]  /*20620*/  S2R R150, SR_TID.X ;  /* 0x0000000000967919 */ /* 0x000e240000002100 */
[----:B------:R-:W-:Y:S01]  /*20630*/  STS.U8 [R146+UR8+0x7800], R18 ;  /* 0x0078001292007988 */ /* 0x000fe20008000008 */
[----:B------:R-:W-:-:S03]  /*20640*/  PRMT R164, RZ, 0x7610, R164 ;  /* 0x00007610ffa47816 */ /* 0x000fc600000000a4 */
[----:B------:R-:W4:Y:S04]  /*20650*/  LDL R86, [R1+0x4d4] ;  /* 0x0004d40001567983 */ /* 0x000f280000100800 */
[----:B------:R-:W4:Y:S01]  /*20660*/  LDL R85, [R1+0x4d8] ;  /* 0x0004d80001557983 */ /* 0x000f220000100800 */
[----:B---3--:R-:W-:-:S03]  /*20670*/  @!P0 IMAD.MOV.U32 R2, RZ, RZ, R45 ;  /* 0x000000ffff028224 */ /* 0x008fc600078e002d */
[----:B------:R-:W3:Y:S01]  /*20680*/  LDL R45, [R1+0xab0] ;  /* 0x000ab000012d7983 */ /* 0x000ee20000100800 */
[----:B------:R-:W-:-:S03]  /*20690*/  @!P0 IMAD.MOV.U32 R3, RZ, RZ, R54 ;  /* 0x000000ffff038224 */ /* 0x000fc600078e0036 */
[----:B------:R-:W3:Y:S04]  /*206a0*/  LDL R54, [R1+0xaac] ;  /* 0x000aac0001367983 */ /* 0x000ee80000100800 */
[----:B------:R1:W3:Y:S02]  /*206b0*/  @!P0 LDG.E.U8 R166, desc[UR16][R2.64] ;  /* 0x0000001002a68981 */ /* 0x0002e4000c1e1100 */
[----:B-1----:R-:W-:Y:S01]  /*206c0*/  @!P0 IMAD.MOV.U32 R2, RZ, RZ, R80 ;  /* 0x000000ffff028224 */ /* 0x002fe200078e0050 */
[----:B0-----:R-:W-:Y:S01]  /*206d0*/  LOP3.LUT R150, R150, 0x7f, RZ, 0xc0, !PT ;  /* 0x0000007f96967812 */ /* 0x001fe200078ec0ff */
[----:B------:R-:W-:Y:S01]  /*206e0*/  STS.U8 [R146+UR8+0x7c00], R21 ;  /* 0x007c001592007988 */ /* 0x000fe20008000008 */
[----:B------:R-:W-:-:S03]  /*206f0*/  @!P0 IMAD.MOV.U32 R3, RZ, RZ, R83 ;  /* 0x000000ffff038224 */ /* 0x000fc600078e0053 */
[----:B------:R-:W3:Y:S04]  /*20700*/  LDL R83, [R1+0xa70] ;  /* 0x000a700001537983 */ /* 0x000ee80000100800 */
[----:B------:R2:W3:Y:S04]  /*20710*/  @!P0 LDG.E.U8 R165, desc[UR16][R2.64] ;  /* 0x0000001002a58981 */ /* 0x0004e8000c1e1100 */
[----:B------:R-:W3:Y:S01]  /*20720*/  LDL R80, [R1+0x5d4] ;  /* 0x0005d40001507983 */ /* 0x000ee20000100800 */
[----:B--2---:R-:W-:-:S03]  /*20730*/  @!P0 IMAD.MOV.U32 R2, RZ, RZ, R31 ;  /* 0x000000ffff028224 */ /* 0x004fc600078e001f */
[----:B------:R-:W2:Y:S01]  /*20740*/  LDL R31, [R1+0xa30] ;  /* 0x000a3000011f7983 */ /* 0x000ea20000100800 */
[----:B------:R-:W-:-:S05]  /*20750*/  LOP3.LUT R52, R150, 0x10, RZ, 0x3c, !PT ;  /* 0x0000001096347812 */ /* 0x000fca00078e3cff */
[----:B------:R-:W-:Y:S04]  /*20760*/  STS.U8 [R52+UR8+0x80], R20 ;  /* 0x0000801434007988 */ /* 0x000fe80008000008 */
[----:B------:R-:W-:Y:S04]  /*20770*/  STS.U8 [R52+UR8+0x480], R23 ;  /* 0x0004801734007988 */ /* 0x000fe80008000008 */
[----:B------:R-:W-:Y:S04]  /*20780*/  STS.U8 [R52+UR8+0x880], R153 ;  /* 0x0008809934007988 */ /* 0x000fe80008000008 */
[----:B------:R-:W-:Y:S04]  /*20790*/  STS.U8 [R52+UR8+0xc80], R155 ;  /* 0x000c809b34007988 */ /* 0x000fe80008000008 */
[----:B------:R-:W-:Y:S04]  /*207a0*/  STS.U8 [R52+UR8+0x1080], R152 ;  /* 0x0010809834007988 */ /* 0x000fe80008000008 */
[----:B------:R-:W-:Y:S01]  /*207b0*/  STS.U8 [R52+UR8+0x1480], R154 ;  /* 0x0014809a34007988 */ /* 0x000fe20008000008 */
[----:B------:R-:W-:-:S03]  /*207c0*/  @!P0 IMAD.MOV.U32 R3, RZ, RZ, R72 ;  /* 0x000000ffff038224 */ /* 0x000fc600078e0048 */
[----:B------:R-:W-:Y:S04]  /*207d0*/  STS.U8 [R52+UR8+0x1880], R156 ;  /* 0x0018809c34007988 */ /* 0x000fe80008000008 */
[----:B------:R-:W-:Y:S04]  /*207e0*/  STS.U8 [R52+UR8+0x1c80], R157 ;  /* 0x001c809d34007988 */ /* 0x000fe80008000008 */
[----:B------:R-:W-:Y:S04]  /*207f0*/  STS.U8 [R52+UR8+0x2080], R158 ;  /* 0x0020809e34007988 */ /* 0x000fe80008000008 */
[----:B------:R-:W-:Y:S04]  /*20800*/  STS.U8 [R52+UR8+0x2480], R159 ;  /* 0x0024809f34007988 */ /* 0x000fe80008000008 */
[----:B------:R-:W-:Y:S04]  /*20810*/  STS.U8 [R52+UR8+0x2880], R160 ;  /* 0x002880a034007988 */ /* 0x000fe80008000008 */
[----:B------:R-:W2:Y:S04]  /*20820*/  LDL R72, [R1+0xa2c] ;  /* 0x000a2c0001487983 */ /* 0x000ea80000100800 */
[----:B------:R-:W-:Y:S04]  /*20830*/  STS.U8 [R52+UR8+0x2c80], R161 ;  /* 0x002c80a134007988 */ /* 0x000fe80008000008 */
[----:B------:R-:W-:Y:S04]  /*20840*/  STS.U8 [R52+UR8+0x3080], R162 ;  /* 0x003080a234007988 */ /* 0x000fe80008000008 */
[----:B------:R0:W-:Y:S04]  /*20850*/  STS.U8 [R52+UR8+0x3480], R163 ;  /* 0x003480a334007988 */ /* 0x0001e80008000008 */
[----:B------:R1:W2:Y:S01]  /*20860*/  @!P0 LDG.E.U8 R164, desc[UR16][R2.64] ;  /* 0x0000001002a48981 */ /* 0x0002a2000c1e1100 */
[----:B0-----:R-:W-:Y:S01]  /*20870*/  PRMT R163, RZ, 0x7610, R163 ;  /* 0x00007610ffa37816 */ /* 0x001fe200000000a3 */
[----:B-1----:R-:W-:-:S02]  /*20880*/  @!P0 IMAD.MOV.U32 R2, RZ, RZ, R78 ;  /* 0x000000ffff028224 */ /* 0x002fc400078e004e */
[----:B------:R-:W2:Y:S01]  /*20890*/  LDL R78, [R1+0x5d8] ;  /* 0x0005d800014e7983 */ /* 0x000ea20000100800 */
[----:B----4-:R-:W-:-:S05]  /*208a0*/  @!P0 IMAD.MOV.U32 R3, RZ, RZ, R38 ;  /* 0x000000ffff038224 */ /* 0x010fca00078e0026 */
[----:B------:R0:W4:Y:S02]  /*208b0*/  @!P0 LDG.E.U8 R163, desc[UR16][R2.64] ;  /* 0x0000001002a38981 */ /* 0x000124000c1e1100 */
[----:B0-----:R-:W-:Y:S02]  /*208c0*/  @!P0 IMAD.MOV.U32 R3, RZ, RZ, R69 ;  /* 0x000000ffff038224 */ /* 0x001fe400078e0045 */
[----:B------:R-:W-:Y:S01]  /*208d0*/  @!P0 IMAD.MOV.U32 R2, RZ, RZ, R0 ;  /* 0x000000ffff028224 */ /* 0x000fe200078e0000 */
[----:B------:R-:W4:Y:S04]  /*208e0*/  LDL R69, [R1+0x594] ;  /* 0x0005940001457983 */ /* 0x000f280000100800 */
[----:B------:R-:W4:Y:S01]  /*208f0*/  LDL R0, [R1+0x598] ;  /* 0x0005980001007983 */ /* 0x000f220000100800 */
[----:B------:R-:W-:-:S02]  /*20900*/  PRMT R162, RZ, 0x7610, R162 ;  /* 0x00007610ffa27816 */ /* 0x000fc400000000a2 */
[----:B------:R-:W-:-:S04]  /*20910*/  PRMT R161, RZ, 0x7610, R161 ;  /* 0x00007610ffa17816 */ /* 0x000fc800000000a1 */
[----:B------:R0:W4:Y:S01]  /*20920*/  @!P0 LDG.E.U8 R162, desc[UR16][R2.64] ;  /* 0x0000001002a28981 */ /* 0x000122000c1e1100 */
[----:B------:R-:W-:Y:S01]  /*20930*/  PRMT R160, RZ, 0x7610, R160 ;  /* 0x00007610ffa07816 */ /* 0x000fe200000000a0 */
[----:B0-----:R-:W-:Y:S02]  /*20940*/  @!P0 IMAD.MOV.U32 R2, RZ, RZ, R75 ;  /* 0x000000ffff028224 */ /* 0x001fe400078e004b */
[----:B------:R-:W-:Y:S01]  /*20950*/  @!P0 IMAD.MOV.U32 R3, RZ, RZ, R77 ;  /* 0x000000ffff038224 */ /* 0x000fe200078e004d */
[----:B------:R-:W4:Y:S04]  /*20960*/  LDL R75, [R1+0x558] ;  /* 0x00055800014b7983 */ /* 0x000f280000100800 */
[----:B------:R-:W4:Y:S04]  /*20970*/  LDL R77, [R1+0x554] ;  /* 0x00055400014d7983 */ /* 0x000f280000100800 */
[----:B------:R3:W4:Y:S01]  /*20980*/  @!P0 LDG.E.U8 R161, desc[UR16][R2.64] ;  /* 0x0000001002a18981 */ /* 0x000722000c1e1100 */
[----:B------:R-:W-:Y:S01]  /*20990*/  PRMT R159, RZ, 0x7610, R159 ;  /* 0x00007610ff9f7816 */ /* 0x000fe2000000009f */
[----:B---3--:R-:W-:-:S02]  /*209a0*/  @!P0 IMAD.MOV.U32 R2, RZ, RZ, R45 ;  /* 0x000000ffff028224 */ /* 0x008fc400078e002d */
[----:B------:R-:W-:Y:S01]  /*209b0*/  @!P0 IMAD.MOV.U32 R3, RZ, RZ, R54 ;  /* 0x000000ffff038224 */ /* 0x000fe200078e0036 */
[----:B------:R-:W3:Y:S04]  /*209c0*/  LDL R45, [R1+0x518] ;  /* 0x00051800012d7983 */ /* 0x000ee80000100800 */
[----:B------:R-:W3:Y:S04]  /*209d0*/  LDL R54, [R1+0x514] ;  /* 0x0005140001367983 */ /* 0x000ee80000100800 */
[----:B------:R0:W3:Y:S02]  /*209e0*/  @!P0 LDG.E.U8 R160, desc[UR16][R2.64] ;  /* 0x0000001002a08981 */ /* 0x0000e4000c1e1100 */
[----:B0-----:R-:W-:-:S02]  /*209f0*/  @!P0 IMAD.MOV.U32 R2, RZ, RZ, R83 ;  /* 0x000000ffff028224 */ /* 0x001fc400078e0053 */
[----:B------:R-:W-:Y:S01]  /*20a00*/  @!P0 IMAD.MOV.U32 R3, RZ, RZ, R84 ;  /* 0x000000ffff038224 */ /* 0x000fe200078e0054 */
[----:B------:R-:W-:Y:S01]  /*20a10*/  PRMT R158, RZ, 0x7610, R158 ;  /* 0x00007610ff9e7816 */ /* 0x000fe2000000009e */
[----:B------:R-:W3:Y:S04]  /*20a20*/  LDL R84, [R1+0x454] ;  /* 0x0004540001547983 */ /* 0x000ee80000100800 */
[----:B------:R2:W3:Y:S01]  /*20a30*/  @!P0 LDG.E.U8 R159, desc[UR16][R2.64] ;  /* 0x00000010029f8981 */ /* 0x0004e2000c1e1100 */
[----:B------:R-:W-:-:S03]  /*20a40*/  PRMT R157, RZ, 0x7610, R157 ;  /* 0x00007610ff9d7816 */ /* 0x000fc6000000009d */
[----:B------:R-:W3:Y:S01]  /*20a50*/  LDL R83, [R1+0x458] ;  /* 0x0004580001537983 */ /* 0x000ee20000100800 */
[----:B--2---:R-:W-:-:S03]  /*20a60*/  @!P0 IMAD.MOV.U32 R2, RZ, RZ, R31 ;  /* 0x000000ffff028224 */ /* 0x004fc600078e001f */
[----:B------:R-:W2:Y:S01]  /*20a70*/  LDL R31, [R1+0x498] ;  /* 0x00049800011f7983 */ /* 0x000ea20000100800 */
[----:B------:R-:W-:-:S03]  /*20a80*/  @!P0 IMAD.MOV.U32 R3, RZ, RZ, R72 ;  /* 0x000000ffff038224 */ /* 0x000fc600078e0048 */
[----:B------:R-:W2:Y:S04]  /*20a90*/  LDL R72, [R1+0x494] ;  /* 0x0004940001487983 */ /* 0x000ea80000100800 */
[----:B------:R0:W2:Y:S02]  /*20aa0*/  @!P0 LDG.E.U8 R158, desc[UR16][R2.64] ;  /* 0x00000010029e8981 */ /* 0x0000a4000c1e1100 */
[----:B0-----:R-:W-:Y:S01]  /*20ab0*/  @!P0 IMAD.MOV.U32 R3, RZ, RZ, R80 ;  /* 0x000000ffff038224 */ /* 0x001fe200078e0050 */
[----:B------:R-:W-:Y:S01]  /*20ac0*/  PRMT R156, RZ, 0x7610, R156 ;  /* 0x00007610ff9c7816 */ /* 0x000fe2000000009c */
[----:B------:R-:W2:Y:S01]  /*20ad0*/  LDL R80, [R1+0x3d4] ;  /* 0x0003d40001507983 */ /* 0x000ea20000100800 */
[----:B------:R-:W-:-:S03]  /*20ae0*/  @!P0 IMAD.MOV.U32 R2, RZ, RZ, R78 ;  /* 0x000000ffff028224 */ /* 0x000fc600078e004e */
[----:B------:R-:W2:Y:S04]  /*20af0*/  LDL R78, [R1+0x3d8] ;  /* 0x0003d800014e7983 */ /* 0x000ea80000100800 */
[----:B------:R4:W2:Y:S02]  /*20b00*/  @!P0 LDG.E.U8 R157, desc[UR16][R2.64] ;  /* 0x00000010029d8981 */ /* 0x0008a4000c1e1100 */
[----:B----4-:R-:W-:Y:S02]  /*20b10*/  @!P0 IMAD.MOV.U32 R3, RZ, RZ, R69 ;  /* 0x000000ffff038224 */ /* 0x010fe400078e0045 */
[----:B------:R-:W4:Y:S01]  /*20b20*/  LDL R69, [R1+0x414] ;  /* 0x0004140001457983 */ /* 0x000f220000100800 */
[----:B------:R-:W-:-:S03]  /*20b30*/  @!P0 IMAD.MOV.U32 R2, RZ, RZ, R0 ;  /* 0x000000ffff028224 */ /* 0x000fc600078e0000 */
[----:B------:R-:W4:Y:S01]  /*20b40*/  LDL R0, [R1+0x418] ;  /* 0x0004180001007983 */ /* 0x000f220000100800 */
[----:B------:R-:W-:-:S03]  /*20b50*/  PRMT R155, RZ, 0x7610, R155 ;  /* 0x00007610ff9b7816 */ /* 0x000fc6000000009b */
[----:B------:R0:W4:Y:S01]  /*20b60*/  @!P0 LDG.E.U8 R156, desc[UR16][R2.64] ;  /* 0x00000010029c8981 */ /* 0x000122000c1e1100 */
[----:B------:R-:W-:Y:S02]  /*20b70*/  PRMT R154, RZ, 0x7610, R154 ;  /* 0x00007610ff9a7816 */ /* 0x000fe4000000009a */
[----:B------:R-:W-:Y:S01]  /*20b80*/  PRMT R153, RZ, 0x7610, R153 ;  /* 0x00007610ff997816 */ /* 0x000fe20000000099 */
[----:B0-----:R-:W-:Y:S02]  /*20b90*/  @!P0 IMAD.MOV.U32 R2, RZ, RZ, R75 ;  /* 0x000000ffff028224 */ /* 0x001fe400078e004b */
        /* <DEDUP_REMOVED lines=10> */
[----:B------:R-:W-:-:S05]  /*20c40*/  @!P0 IMAD.MOV.U32 R3, RZ, RZ, R86 ;  /* 0x000000ffff038224 */ /* 0x000fca00078e0056 */
[----:B------:R2:W3:Y:S02]  /*20c50*/  @!P0 LDG.E.U8 R153, desc[UR16][R2.64] ;  /* 0x0000001002998981 */ /* 0x0004e4000c1e1100 */
[----:B--2---:R-:W-:Y:S02]  /*20c60*/  @!P0 IMAD.MOV.U32 R2, RZ, RZ, R31 ;  /* 0x000000ffff028224 */ /* 0x004fe400078e001f */
[----:B------:R-:W2:Y:S01]  /*20c70*/  LDL R31, [R1+0x318] ;  /* 0x00031800011f7983 */ /* 0x000ea20000100800 */
[----:B------:R-:W-:Y:S02]  /*20c80*/  PRMT R152, RZ, 0x7610, R152 ;  /* 0x00007610ff987816 */ /* 0x000fe40000000098 */
[----:B------:R-:W-:Y:S01]  /*20c90*/  PRMT R23, RZ, 0x7610, R23 ;  /* 0x00007610ff177816 */ /* 0x000fe20000000017 */
[----:B------:R-:W-:Y:S04]  /*20ca0*/  STS.U8 [R52+UR8+0x3880], R8 ;  /* 0x0038800834007988 */ /* 0x000fe80008000008 */
[----:B------:R-:W-:Y:S04]  /*20cb0*/  STS.U8 [R52+UR8+0x3c80], R9 ;  /* 0x003c800934007988 */ /* 0x000fe80008000008 */
[----:B------:R-:W-:Y:S04]  /*20cc0*/  STS.U8 [R52+UR8+0x4080], R4 ;  /* 0x0040800434007988 */ /* 0x000fe80008000008 */
[----:B------:R-:W-:Y:S04]  /*20cd0*/  STS.U8 [R52+UR8+0x4480], R5 ;  /* 0x0044800534007988 */ /* 0x000fe80008000008 */
[----:B------:R-:W-:Y:S04]  /*20ce0*/  STS.U8 [R52+UR8+0x4880], R7 ;  /* 0x0048800734007988 */ /* 0x000fe80008000008 */
[----:B------:R-:W-:Y:S01]  /*20cf0*/  STS.U8 [R52+UR8+0x4c80], R12 ;  /* 0x004c800c34007988 */ /* 0x000fe20008000008 */
[----:B------:R-:W-:-:S03]  /*20d00*/  @!P0 IMAD.MOV.U32 R3, RZ, RZ, R72 ;  /* 0x000000ffff038224 */ /* 0x000fc600078e0048 */
[----:B------:R-:W2:Y:S04]  /*20d10*/  LDL R72, [R1+0x314] ;  /* 0x0003140001487983 */ /* 0x000ea80000100800 */
[----:B------:R0:W2:Y:S02]  /*20d20*/  @!P0 LDG.E.U8 R152, desc[UR16][R2.64] ;  /* 0x0000001002988981 */ /* 0x0000a4000c1e1100 */
[----:B0-----:R-:W-:Y:S02]  /*20d30*/  @!P0 IMAD.MOV.U32 R2, RZ, RZ, R83 ;  /* 0x000000ffff028224 */ /* 0x001fe400078e0053 */
[----:B------:R-:W-:-:S05]  /*20d40*/  @!P0 IMAD.MOV.U32 R3, RZ, RZ, R84 ;  /* 0x000000ffff038224 */ /* 0x000fca00078e0054 */
[----:B------:R4:W2:Y:S04]  /*20d50*/  @!P0 LDG.E.U8 R23, desc[UR16][R2.64] ;  /* 0x0000001002178981 */ /* 0x0008a8000c1e1100 */
[----:B------:R-:W-:Y:S04]  /*20d60*/  STS.U8 [R52+UR8+0x5080], R6 ;  /* 0x0050800634007988 */ /* 0x000fe80008000008 */
        /* <DEDUP_REMOVED lines=8> */
[----:B------:R0:W-:Y:S01]  /*20df0*/  STS.U8 [R52+UR8+0x7480], R66 ;  /* 0x0074804234007988 */ /* 0x0001e20008000008 */
[----:B----4-:R-:W-:-:S03]  /*20e00*/  @!P0 IMAD.MOV.U32 R3, RZ, RZ, R69 ;  /* 0x000000ffff038224 */ /* 0x010fc600078e0045 */
[----:B------:R-:W4:Y:S01]  /*20e10*/  LDL R69, [R1+0x2d8] ;  /* 0x0002d80001457983 */ /* 0x000f220000100800 */
[----:B------:R-:W-:-:S03]  /*20e20*/  @!P0 IMAD.MOV.U32 R2, RZ, RZ, R0 ;  /* 0x000000ffff028224 */ /* 0x000fc600078e0000 */
[----:B------:R-:W4:Y:S04]  /*20e30*/  LDL.LU R0, [R1+0x2d4] ;  /* 0x0002d40001007983 */ /* 0x000f280000300800 */
[----:B0-----:R-:W4:Y:S01]  /*20e40*/  LDL R66, [R1+0x294] ;  /* 0x0002940001427983 */ /* 0x001f220000100800 */
[----:B------:R-:W-:Y:S02]  /*20e50*/  PRMT R22, RZ, 0x7610, R22 ;  /* 0x00007610ff167816 */ /* 0x000fe40000000016 */
[----:B------:R-:W-:-:S04]  /*20e60*/  PRMT R21, RZ, 0x7610, R21 ;  /* 0x00007610ff157816 */ /* 0x000fc80000000015 */
[----:B------:R0:W4:Y:S01]  /*20e70*/  @!P0 LDG.E.U8 R22, desc[UR16][R2.64] ;  /* 0x0000001002168981 */ /* 0x000122000c1e1100 */
[----:B------:R-:W-:Y:S01]  /*20e80*/  PRMT R20, RZ, 0x7610, R20 ;  /* 0x00007610ff147816 */ /* 0x000fe20000000014 */
[----:B0-----:R-:W-:Y:S02]  /*20e90*/  @!P0 IMAD.MOV.U32 R2, RZ, RZ, R78 ;  /* 0x000000ffff028224 */ /* 0x001fe400078e004e */
[----:B------:R-:W-:-:S05]  /*20ea0*/  @!P0 IMAD.MOV.U32 R3, RZ, RZ, R80 ;  /* 0x000000ffff038224 */ /* 0x000fca00078e0050 */
[----:B------:R0:W4:Y:S02]  /*20eb0*/  @!P0 LDG.E.U8 R21, desc[UR16][R2.64] ;  /* 0x0000001002158981 */ /* 0x000124000c1e1100 */
[----:B0-----:R-:W-:Y:S02]  /*20ec0*/  @!P0 IMAD.MOV.U32 R2, RZ, RZ, R75 ;  /* 0x000000ffff028224 */ /* 0x001fe400078e004b */
[----:B------:R-:W-:-:S05]  /*20ed0*/  @!P0 IMAD.MOV.U32 R3, RZ, RZ, R77 ;  /* 0x000000ffff038224 */ /* 0x000fca00078e004d */
[----:B------:R3:W4:Y:S01]  /*20ee0*/  @!P0 LDG.E.U8 R20, desc[UR16][R2.64] ;  /* 0x0000001002148981 */ /* 0x000722000c1e1100 */
[----:B------:R-:W-:-:S03]  /*20ef0*/  PRMT R19, RZ, 0x7610, R19 ;  /* 0x00007610ff137816 */ /* 0x000fc60000000013 */
[----:B------:R-:W-:Y:S01]  /*20f00*/  STS.U8 [R52+UR8+0x7880], R74 ;  /* 0x0078804a34007988 */ /* 0x000fe20008000008 */
[----:B---3--:R-:W-:-:S03]  /*20f10*/  @!P0 IMAD.MOV.U32 R2, RZ, RZ, R45 ;  /* 0x000000ffff028224 */ /* 0x008fc600078e002d */
[----:B------:R-:W3:Y:S01]  /*20f20*/  LDL.LU R45, [R1+0x298] ;  /* 0x00029800012d7983 */ /* 0x000ee20000300800 */
[----:B------:R-:W-:-:S03]  /*20f30*/  @!P0 IMAD.MOV.U32 R3, RZ, RZ, R54 ;  /* 0x000000ffff038224 */ /* 0x000fc600078e0036 */
[----:B------:R0:W-:Y:S04]  /*20f40*/  STS.U8 [R52+UR8+0x7c80], R41 ;  /* 0x007c802934007988 */ /* 0x0001e80008000008 */
[----:B------:R2:W3:Y:S04]  /*20f50*/  @!P0 LDG.E.U8 R19, desc[UR16][R2.64] ;  /* 0x0000001002138981 */ /* 0x0004e8000c1e1100 */
[----:B0-----:R-:W3:Y:S04]  /*20f60*/  LDL.LU R52, [R1+0x254] ;  /* 0x0002540001347983 */ /* 0x001ee80000300800 */
[----:B------:R-:W3:Y:S04]  /*20f70*/  LDL.LU R41, [R1+0x258] ;  /* 0x0002580001297983 */ /* 0x000ee80000300800 */
[----:B------:R-:W3:Y:S01]  /*20f80*/  LDL.LU R251, [R1+0x214] ;  /* 0x0002140001fb7983 */ /* 0x000ee20000300800 */
[----:B--2---:R-:W-:-:S03]  /*20f90*/  @!P0 IMAD.MOV.U32 R2, RZ, RZ, R31 ;  /* 0x000000ffff028224 */ /* 0x004fc600078e001f */
[----:B------:R-:W2:Y:S01]  /*20fa0*/  LDL.LU R31, [R1+0x218] ;  /* 0x00021800011f7983 */ /* 0x000ea20000300800 */
[----:B------:R-:W0:Y:S03]  /*20fb0*/  S2R R150, SR_TID.X ;  /* 0x0000000000967919 */ /* 0x000e260000002100 */
[----:B------:R-:W2:Y:S04]  /*20fc0*/  LDL R81, [R1+0x9e4] ;  /* 0x0009e40001517983 */ /* 0x000ea80000100800 */
[----:B------:R-:W2:Y:S04]  /*20fd0*/  LDL R80, [R1+0xde4] ;  /* 0x000de40001507983 */ /* 0x000ea80000100800 */
[----:B------:R-:W2:Y:S04]  /*20fe0*/  LDL R78, [R1+0xda4] ;  /* 0x000da400014e7983 */ /* 0x000ea80000100800 */
[----:B------:R-:W2:Y:S01]  /*20ff0*/  LDL R77, [R1+0xda8] ;  /* 0x000da800014d7983 */ /* 0x000ea20000100800 */
[----:B------:R-:W-:-:S02]  /*21000*/  PRMT R18, RZ, 0x7610, R18 ;  /* 0x00007610ff127816 */ /* 0x000fc40000000012 */
[----:B0-----:R-:W-:-:S04]  /*21010*/  LOP3.LUT R150, R150, 0x7f, RZ, 0xc0, !PT ;  /* 0x0000007f96967812 */ /* 0x001fc800078ec0ff */
[----:B------:R-:W-:-:S05]  /*21020*/  LOP3.LUT R54, R150, 0x20, RZ, 0x3c, !PT ;  /* 0x0000002096367812 */ /* 0x000fca00078e3cff */
[----:B------:R0:W-:Y:S01]  /*21030*/  STS.U8 [R54+UR8+0x100], R71 ;  /* 0x0001004736007988 */ /* 0x0001e20008000008 */
[----:B------:R-:W-:Y:S01]  /*21040*/  @!P0 IMAD.MOV.U32 R3, RZ, RZ, R72 ;  /* 0x000000ffff038224 */ /* 0x000fe200078e0048 */
[----:B------:R-:W-:Y:S02]  /*21050*/  PRMT R15, RZ, 0x7610, R15 ;  /* 0x00007610ff0f7816 */ /* 0x000fe4000000000f */
[----:B------:R1:W-:Y:S04]  /*21060*/  STS.U8 [R54+UR8+0x500], R68 ;  /* 0x0005004436007988 */ /* 0x0003e80008000008 */
[----:B------:R1:W2:Y:S04]  /*21070*/  @!P0 LDG.E.U8 R18, desc[UR16][R2.64] ;  /* 0x0000001002128981 */ /* 0x0002a8000c1e1100 */
[----:B------:R1:W-:Y:S04]  /*21080*/  STS.U8 [R54+UR8+0x900], R65 ;  /* 0x0009004136007988 */ /* 0x0003e80008000008 */
[----:B------:R-:W-:Y:S04]  /*21090*/  STS.U8 [R54+UR8+0xd00], R63 ;  /* 0x000d003f36007988 */ /* 0x000fe80008000008 */
[----:B----4-:R4:W-:Y:S04]  /*210a0*/  STL [R1+0xe34], R0 ;  /* 0x000e340001007387 */ /* 0x0109e80000100800 */
[----:B------:R-:W2:Y:S04]  /*210b0*/  LDL R75, [R1+0xd64] ;  /* 0x000d6400014b7983 */ /* 0x000ea80000100800 */
[----:B------:R-:W2:Y:S04]  /*210c0*/  LDL R74, [R1+0xd68] ;  /* 0x000d6800014a7983 */ /* 0x000ea80000100800 */
[----:B------:R-:W2:Y:S04]  /*210d0*/  LDL R72, [R1+0xd24] ;  /* 0x000d240001487983 */ /* 0x000ea80000100800 */
[----:B0-----:R-:W2:Y:S01]  /*210e0*/  LDL R71, [R1+0xd28] ;  /* 0x000d280001477983 */ /* 0x001ea20000100800 */
[----:B-1----:R-:W-:-:S02]  /*210f0*/  @!P0 IMAD.MOV.U32 R2, RZ, RZ, R69 ;  /* 0x000000ffff028224 */ /* 0x002fc400078e0045 */
[----:B------:R-:W-:Y:S01]  /*21100*/  @!P0 IMAD.MOV.U32 R3, RZ, RZ, R0 ;  /* 0x000000ffff038224 */ /* 0x000fe200078e0000 */
[----:B------:R-:W2:Y:S04]  /*21110*/  LDL R69, [R1+0xce4] ;  /* 0x000ce40001457983 */ /* 0x000ea80000100800 */
[----:B------:R-:W2:Y:S04]  /*21120*/  LDL R68, [R1+0xce8] ;  /* 0x000ce80001447983 */ /* 0x000ea80000100800 */
[----:B------:R0:W2:Y:S04]  /*21130*/  @!P0 LDG.E.U8 R15, desc[UR16][R2.64] ;  /* 0x00000010020f8981 */ /* 0x0000a8000c1e1100 */
[----:B------:R-:W2:Y:S04]  /*21140*/  LDL R65, [R1+0xca8] ;  /* 0x000ca80001417983 */ /* 0x000ea80000100800 */
[----:B----4-:R-:W4:Y:S01]  /*21150*/  LDL R0, [R1+0xc68] ;  /* 0x000c680001007983 */ /* 0x010f220000100800 */
[----:B0-----:R-:W-:-:S03]  /*21160*/  @!P0 IMAD.MOV.U32 R3, RZ, RZ, R66 ;  /* 0x000000ffff038224 */ /* 0x001fc600078e0042 */
[----:B------:R-:W4:Y:S04]  /*21170*/  LDL R66, [R1+0xca4] ;  /* 0x000ca40001427983 */ /* 0x000f280000100800 */
[----:B------:R-:W4:Y:S01]  /*21180*/  LDL R63, [R1+0xc64] ;  /* 0x000c6400013f7983 */ /* 0x000f220000100800 */
[----:B------:R-:W-:Y:S02]  /*21190*/  PRMT R14, RZ, 0x7610, R14 ;  /* 0x00007610ff0e7816 */ /* 0x000fe4000000000e */
[----:B------:R-:W-:Y:S01]  /*211a0*/  PRMT R13, RZ, 0x7610, R13 ;  /* 0x00007610ff0d7816 */ /* 0x000fe2000000000d */
[----:B---3--:R-:W-:-:S05]  /*211b0*/  @!P0 IMAD.MOV.U32 R2, RZ, RZ, R45 ;  /* 0x000000ffff028224 */ /* 0x008fca00078e002d */
[----:B------:R0:W3:Y:S01]  /*211c0*/  @!P0 LDG.E.U8 R14, desc[UR16][R2.64] ;  /* 0x00000010020e8981 */ /* 0x0000e2000c1e1100 */
[----:B------:R-:W-:Y:S01]  /*211d0*/  PRMT R12, RZ, 0x7610, R12 ;  /* 0x00007610ff0c7816 */ /* 0x000fe2000000000c */
[----:B0-----:R-:W-:Y:S02]  /*211e0*/  @!P0 IMAD.MOV.U32 R3, RZ, RZ, R52 ;  /* 0x000000ffff038224 */ /* 0x001fe400078e0034 */
[----:B------:R-:W-:-:S05]  /*211f0*/  @!P0 IMAD.MOV.U32 R2, RZ, RZ, R41 ;  /* 0x000000ffff028224 */ /* 0x000fca00078e0029 */
[----:B------:R0:W3:Y:S02]  /*21200*/  @!P0 LDG.E.U8 R13, desc[UR16][R2.64] ;  /* 0x00000010020d8981 */ /* 0x0000e4000c1e1100 */
[----:B0-----:R-:W-:Y:S02]  /*21210*/  @!P0 IMAD.MOV.U32 R3, RZ, RZ, R251 ;  /* 0x000000ffff038224 */ /* 0x001fe400078e00fb */
[----:B--2---:R-:W-:-:S05]  /*21220*/  @!P0 IMAD.MOV.U32 R2, RZ, RZ, R31 ;  /* 0x000000ffff028224 */ /* 0x004fca00078e001f */
[----:B------:R0:W2:Y:S01]  /*21230*/  @!P0 LDG.E.U8 R12, desc[UR16][R2.64] ;  /* 0x00000010020c8981 */ /* 0x0000a2000c1e1100 */
[----:B------:R-:W-:Y:S02]  /*21240*/  PRMT R11, RZ, 0x7610, R11 ;  /* 0x00007610ff0b7816 */ /* 0x000fe4000000000b */
[----:B------:R-:W-:Y:S01]  /*21250*/  PRMT R9, RZ, 0x7610, R9 ;  /* 0x00007610ff097816 */ /* 0x000fe20000000009 */
[----:B0-----:R-:W-:Y:S02]  /*21260*/  @!P0 IMAD.MOV.U32 R2, RZ, RZ, R80 ;  /* 0x000000ffff028224 */ /* 0x001fe400078e0050 */
[----:B------:R-:W-:-:S05]  /*21270*/  @!P0 IMAD.MOV.U32 R3, RZ, RZ, R81 ;  /* 0x000000ffff038224 */ /* 0x000fca00078e0051 */
[----:B------:R0:W2:Y:S01]  /*21280*/  @!P0 LDG.E.U8 R11, desc[UR16][R2.64] ;  /* 0x00000010020b8981 */ /* 0x0000a2000c1e1100 */
[----:B------:R-:W-:Y:S01]  /*21290*/  PRMT R8, RZ, 0x7610, R8 ;  /* 0x00007610ff087816 */ /* 0x000fe20000000008 */
[----:B0-----:R-:W-:Y:S02]  /*212a0*/  @!P0 IMAD.MOV.U32 R2, RZ, RZ, R77 ;  /* 0x000000ffff028224 */ /* 0x001fe400078e004d */
[----:B------:R-:W-:-:S05]  /*212b0*/  @!P0 IMAD.MOV.U32 R3, RZ, RZ, R78 ;  /* 0x000000ffff038224 */ /* 0x000fca00078e004e */
[----:B------:R0:W2:Y:S01]  /*212c0*/  @!P0 LDG.E.U8 R9, desc[UR16][R2.64] ;  /* 0x0000001002098981 */ /* 0x0000a2000c1e1100 */
[----:B------:R-:W-:-:S03]  /*212d0*/  PRMT R7, RZ, 0x7610, R7 ;  /* 0x00007610ff077816 */ /* 0x000fc60000000007 */
[----:B------:R-:W-:Y:S01]  /*212e0*/  STS.U8 [R54+UR8+0x1100], R82 ;  /* 0x0011005236007988 */ /* 0x000fe20008000008 */
[----:B------:R-:W-:-:S03]  /*212f0*/  PRMT R6, RZ, 0x7610, R6 ;  /* 0x00007610ff067816 */ /* 0x000fc60000000006 */
[----:B------:R-:W-:Y:S04]  /*21300*/  STS.U8 [R54+UR8+0x1500], R79 ;  /* 0x0015004f36007988 */ /* 0x000fe80008000008 */
[----:B------:R-:W-:Y:S04]  /*21310*/  STS.U8 [R54+UR8+0x1900], R76 ;  /* 0x0019004c36007988 */ /* 0x000fe80008000008 */
[----:B------:R-:W-:Y:S04]  /*21320*/  STS.U8 [R54+UR8+0x1d00], R73 ;  /* 0x001d004936007988 */ /* 0x000fe80008000008 */
[----:B------:R-:W-:Y:S04]  /*21330*/  STS.U8 [R54+UR8+0x2100], R70 ;  /* 0x0021004636007988 */ /* 0x000fe80008000008 */
[----:B------:R-:W-:Y:S04]  /*21340*/  STS.U8 [R54+UR8+0x2500], R67 ;  /* 0x0025004336007988 */ /* 0x000fe80008000008 */
[----:B------:R-:W-:Y:S01]  /*21350*/  STS.U8 [R54+UR8+0x2900], R64 ;  /* 0x0029004036007988 */ /* 0x000fe20008000008 */
[----:B------:R-:W-:-:S03]  /*21360*/  PRMT R5, RZ, 0x7610, R5 ;  /* 0x00007610ff057816 */ /* 0x000fc60000000005 */
        /* <DEDUP_REMOVED lines=11> */
[----:B------:R-:W-:Y:S01]  /*21420*/  STS.U8 [R54+UR8+0x5900], R248 ;  /* 0x005900f836007988 */ /* 0x000fe20008000008 */
[----:B0-----:R-:W-:-:S02]  /*21430*/  @!P0 IMAD.MOV.U32 R3, RZ, RZ, R75 ;  /* 0x000000ffff038224 */ /* 0x001fc400078e004b */
[----:B------:R-:W-:-:S05]  /*21440*/  @!P0 IMAD.MOV.U32 R2, RZ, RZ, R74 ;  /* 0x000000ffff028224 */ /* 0x000fca00078e004a */
[----:B------:R0:W2:Y:S02]  /*21450*/  @!P0 LDG.E.U8 R8, desc[UR16][R2.64] ;  /* 0x0000001002088981 */ /* 0x0000a4000c1e1100 */
[----:B0-----:R-:W-:Y:S02]  /*21460*/  @!P0 IMAD.MOV.U32 R2, RZ, RZ, R71 ;  /* 0x000000ffff028224 */ /* 0x001fe400078e0047 */
[----:B------:R-:W-:-:S05]  /*21470*/  @!P0 IMAD.MOV.U32 R3, RZ, RZ, R72 ;  /* 0x000000ffff038224 */ /* 0x000fca00078e0048 */
[----:B------:R0:W2:Y:S02]  /*21480*/  @!P0 LDG.E.U8 R7, desc[UR16][R2.64] ;  /* 0x0000001002078981 */ /* 0x0000a4000c1e1100 */
[----:B0-----:R-:W-:Y:S02]  /*21490*/  @!P0 IMAD.MOV.U32 R2, RZ, RZ, R68 ;  /* 0x000000ffff028224 */ /* 0x001fe400078e0044 */
[----:B------:R-:W-:-:S05]  /*214a0*/  @!P0 IMAD.MOV.U32 R3, RZ, RZ, R69 ;  /* 0x000000ffff038224 */ /* 0x000fca00078e0045 */
[----:B------:R0:W2:Y:S02]  /*214b0*/  @!P0 LDG.E.U8 R6, desc[UR16][R2.64] ;  /* 0x0000001002068981 */ /* 0x0000a4000c1e1100 */
[----:B0-----:R-:W-:Y:S02]  /*214c0*/  @!P0 IMAD.MOV.U32 R2, RZ, RZ, R65 ;  /* 0x000000ffff028224 */ /* 0x001fe400078e0041 */
[----:B----4-:R-:W-:Y:S01]  /*214d0*/  @!P0 IMAD.MOV.U32 R3, RZ, RZ, R66 ;  /* 0x000000ffff038224 */ /* 0x010fe200078e0042 */
[----:B------:R-:W-:Y:S04]  /*214e0*/  STS.U8 [R54+UR8+0x5d00], R247 ;  /* 0x005d00f736007988 */ /* 0x000fe80008000008 */
[----:B------:R0:W4:Y:S04]  /*214f0*/  @!P0 LDG.E.U8 R5, desc[UR16][R2.64] ;  /* 0x0000001002058981 */ /* 0x000128000c1e1100 */
[----:B------:R-:W-:Y:S01]  /*21500*/  STS.U8 [R54+UR8+0x6100], R246 ;  /* 0x006100f636007988 */ /* 0x000fe20008000008 */
[----:B0-----:R-:W-:Y:S01]  /*21510*/  @!P0 IMAD.MOV.U32 R2, RZ, RZ, R0 ;  /* 0x000000ffff028224 */ /* 0x001fe200078e0000 */
[----:B------:R-:W-:-:S02]  /*21520*/  LOP3.LUT R0, R150, 0x30, RZ, 0x3c, !PT ;  /* 0x0000003096007812 */ /* 0x000fc400078e3cff */
[----:B------:R-:W0:Y:S01]  /*21530*/  S2R R150, SR_TID.X ;  /* 0x0000000000967919 */ /* 0x000e220000002100 */
        /* <DEDUP_REMOVED lines=24> */
[----:B------:R-:W-:-:S03]  /*216c0*/  PRMT R4, RZ, 0x7610, R4 ;  /* 0x00007610ff047816 */ /* 0x000fc60000000004 */
[----:B------:R-:W-:Y:S01]  /*216d0*/  STS.U8 [R0+UR8+0x4580], R221 ;  /* 0x004580dd00007988 */ /* 0x000fe20008000008 */
[----:B------:R-:W-:-:S03]  /*216e0*/  @!P0 IMAD.MOV.U32 R3, RZ, RZ, R63 ;  /* 0x000000ffff038224 */ /* 0x000fc600078e003f */
[----:B------:R-:W-:Y:S04]  /*216f0*/  STS.U8 [R0+UR8+0x4980], R220 ;  /* 0x004980dc00007988 */ /* 0x000fe80008000008 */
[----:B------:R-:W-:Y:S01]  /*21700*/  STS.U8 [R0+UR8+0x4d80], R219 ;  /* 0x004d80db00007988 */ /* 0x000fe20008000008 */
[----:B0-----:R-:W-:-:S03]  /*21710*/  LOP3.LUT R150, R150, 0x7f, RZ, 0xc0, !PT ;  /* 0x0000007f96967812 */ /* 0x001fc600078ec0ff */
[----:B------:R-:W-:Y:S04]  /*21720*/  STS.U8 [R0+UR8+0x5180], R218 ;  /* 0x005180da00007988 */ /* 0x000fe80008000008 */
[----:B------:R-:W-:Y:S04]  /*21730*/  STS.U8 [R0+UR8+0x5580], R217 ;  /* 0x005580d900007988 */ /* 0x000fe80008000008 */
[----:B------:R-:W-:Y:S04]  /*21740*/  STS.U8 [R0+UR8+0x5980], R216 ;  /* 0x005980d800007988 */ /* 0x000fe80008000008 */
[----:B------:R-:W-:Y:S04]  /*21750*/  STS.U8 [R0+UR8+0x5d80], R215 ;  /* 0x005d80d700007988 */ /* 0x000fe80008000008 */
[----:B------:R-:W-:Y:S04]  /*21760*/  STS.U8 [R0+UR8+0x6180], R214 ;  /* 0x006180d600007988 */ /* 0x000fe80008000008 */
[----:B------:R-:W-:Y:S04]  /*21770*/  STS.U8 [R0+UR8+0x6580], R213 ;  /* 0x006580d500007988 */ /* 0x000fe80008000008 */
[----:B------:R0:W4:Y:S04]  /*21780*/  @!P0 LDG.E.U8 R4, desc[UR16][R2.64] ;  /* 0x0000001002048981 */ /* 0x000128000c1e1100 */
[----:B------:R-:W-:Y:S04]  /*21790*/  STS.U8 [R0+UR8+0x6980], R212 ;  /* 0x006980d400007988 */ /* 0x000fe80008000008 */
[----:B------:R-:W-:Y:S01]  /*217a0*/  STS.U8 [R0+UR8+0x6d80], R211 ;  /* 0x006d80d300007988 */ /* 0x000fe20008000008 */
[----:B0-----:R-:W-:-:S03]  /*217b0*/  LOP3.LUT R2, R150, 0x40, RZ, 0x3c, !PT ;  /* 0x0000004096027812 */ /* 0x001fc600078e3cff */
[----:B------:R-:W-:Y:S04]  /*217c0*/  STS.U8 [R0+UR8+0x7180], R210 ;  /* 0x007180d200007988 */ /* 0x000fe80008000008 */
[----:B------:R-:W-:Y:S04]  /*217d0*/  STS.U8 [R0+UR8+0x7580], R209 ;  /* 0x007580d100007988 */ /* 0x000fe80008000008 */
[----:B------:R-:W-:Y:S04]  /*217e0*/  STS.U8 [R0+UR8+0x7980], R208 ;  /* 0x007980d000007988 */ /* 0x000fe80008000008 */
[----:B------:R0:W-:Y:S04]  /*217f0*/  STS.U8 [R0+UR8+0x7d80], R207 ;  /* 0x007d80cf00007988 */ /* 0x0001e80008000008 */
        /* <DEDUP_REMOVED lines=62> */
[----:B------:R1:W-:Y:S04]  /*21be0*/  STL [R1+0xe38], R251 ;  /* 0x000e38fb01007387 */ /* 0x0003e80000100800 */
[----:B---3--:R-:W-:Y:S04]  /*21bf0*/  STS.U8 [R0+UR8+0x7680], R14 ;  /* 0x0076800e00007988 */ /* 0x008fe80008000008 */
[----:B------:R-:W-:Y:S04]  /*21c00*/  STS.U8 [R0+UR8+0x7a80], R13 ;  /* 0x007a800d00007988 */ /* 0x000fe80008000008 */
[----:B------:R-:W3:Y:S04]  /*21c10*/  LDL R3, [R1+0xddc] ;  /* 0x000ddc0001037983 */ /* 0x000ee80000100800 */
[----:B0-----:R-:W3:Y:S04]  /*21c20*/  LDL R2, [R1+0xde0] ;  /* 0x000de00001027983 */ /* 0x001ee80000100800 */
[----:B------:R-:W4:Y:S04]  /*21c30*/  LDL R64, [R1+0xd9c] ;  /* 0x000d9c0001407983 */ /* 0x000f280000100800 */
[----:B------:R-:W4:Y:S04]  /*21c40*/  LDL R63, [R1+0xda0] ;  /* 0x000da000013f7983 */ /* 0x000f280000100800 */
[----:B--2---:R0:W-:Y:S04]  /*21c50*/  STS.U8 [R0+UR8+0x7e80], R12 ;  /* 0x007e800c00007988 */ /* 0x0041e80008000008 */
[----:B-1----:R-:W2:Y:S04]  /*21c60*/  LDL.LU R251, [R1+0x3c8] ;  /* 0x0003c80001fb7983 */ /* 0x002ea80000300800 */
[----:B0-----:R-:W2:Y:S04]  /*21c70*/  LDL.LU R0, [R1+0x3cc] ;  /* 0x0003cc0001007983 */ /* 0x001ea80000300800 */
[----:B------:R-:W2:Y:S04]  /*21c80*/  LDL.LU R221, [R1+0x3c4] ;  /* 0x0003c40001dd7983 */ /* 0x000ea80000300800 */
        /* <DEDUP_REMOVED lines=25> */
[----:B------:R-:W2:Y:S04]  /*21e20*/  LDL R58, [R1+0xd5c] ;  /* 0x000d5c00013a7983 */ /* 0x000ea80000100800 */
        /* <DEDUP_REMOVED lines=8> */
[----:B------:R-:W2:Y:S01]  /*21eb0*/  LDL R59, [R1+0xc60] ;  /* 0x000c6000013b7983 */ /* 0x000ea20000100800 */
[----:B------:R-:W-:-:S03]  /*21ec0*/  PRMT R191, RZ, 0x7610, R191 ;  /* 0x00007610ffbf7816 */ /* 0x000fc600000000bf */
[----:B------:R-:W2:Y:S04]  /*21ed0*/  LDL.LU R194, [R1+0x208] ;  /* 0x0002080001c27983 */ /* 0x000ea80000300800 */
[----:B------:R-:W2:Y:S04]  /*21ee0*/  LDL.LU R193, [R1+0x20c] ;  /* 0x00020c0001c17983 */ /* 0x000ea80000300800 */
[----:B------:R-:W2:Y:S04]  /*21ef0*/  LDL.LU R192, [R1+0x204] ;  /* 0x0002040001c07983 */ /* 0x000ea80000300800 */
[----:B------:R-:W2:Y:S04]  /*21f00*/  LDL R70, [R1+0xc24] ;  /* 0x000c240001467983 */ /* 0x000ea80000100800 */
[----:B------:R-:W2:Y:S01]  /*21f10*/  LDL R69, [R1+0xc28] ;  /* 0x000c280001457983 */ /* 0x000ea20000100800 */
[----:B------:R-:W-:-:S02]  /*21f20*/  PRMT R190, RZ, 0x7610, R190 ;  /* 0x00007610ffbe7816 */ /* 0x000fc400000000be */
[----:B------:R-:W-:Y:S01]  /*21f30*/  PRMT R189, RZ, 0x7610, R189 ;  /* 0x00007610ffbd7816 */ /* 0x000fe200000000bd */
[----:B------:R-:W2:Y:S01]  /*21f40*/  LDL R68, [R1+0xba4] ;  /* 0x000ba40001447983 */ /* 0x000ea20000100800 */
[----:B------:R-:W-:Y:S02]  /*21f50*/  PRMT R188, RZ, 0x7610, R188 ;  /* 0x00007610ffbc7816 */ /* 0x000fe400000000bc */
[----:B------:R-:W-:Y:S01]  /*21f60*/  PRMT R187, RZ, 0x7610, R187 ;  /* 0x00007610ffbb7816 */ /* 0x000fe200000000bb */
[----:B------:R-:W2:Y:S01]  /*21f70*/  LDL R67, [R1+0xba8] ;  /* 0x000ba80001437983 */ /* 0x000ea20000100800 */
[----:B------:R-:W-:Y:S02]  /*21f80*/  PRMT R186, RZ, 0x7610, R186 ;  /* 0x00007610ffba7816 */ /* 0x000fe400000000ba */
[----:B------:R-:W-:Y:S01]  /*21f90*/  PRMT R185, RZ, 0x7610, R185 ;  /* 0x00007610ffb97816 */ /* 0x000fe200000000b9 */
        /* <DEDUP_REMOVED lines=12> */
[----:B------:R-:W2:Y:S04]  /*22060*/  LDL R73, [R1+0x504] ;  /* 0x0005040001497983 */ /* 0x000ea80000100800 */
[----:B---3--:R4:W3:Y:S02]  /*22070*/  @!P0 LDG.E.U8 R191, desc[UR16][R2.64] ;  /* 0x0000001002bf8981 */ /* 0x0088e4000c1e1100 */
[----:B----4-:R-:W-:Y:S02]  /*22080*/  @!P0 IMAD.MOV.U32 R2, RZ, RZ, R63 ;  /* 0x000000ffff028224 */ /* 0x010fe400078e003f */
[----:B------:R-:W-:Y:S01]  /*22090*/  @!P0 IMAD.MOV.U32 R3, RZ, RZ, R64 ;  /* 0x000000ffff038224 */ /* 0x000fe200078e0040 */
[----:B------:R-:W4:Y:S04]  /*220a0*/  LDL R63, [R1+0xc20] ;  /* 0x000c2000013f7983 */ /* 0x000f280000100800 */
[----:B------:R-:W3:Y:S04]  /*220b0*/  LDL R64, [R1+0xc1c] ;  /* 0x000c1c0001407983 */ /* 0x000ee80000100800 */
[----:B------:R2:W3:Y:S02]  /*220c0*/  @!P0 LDG.E.U8 R190, desc[UR16][R2.64] ;  /* 0x0000001002be8981 */ /* 0x0004e4000c1e1100 */
        /* <DEDUP_REMOVED lines=11> */
[----:B------:R-:W-:Y:S01]  /*22180*/  @!P0 IMAD.MOV.U32 R3, RZ, RZ, R66 ;  /* 0x000000ffff038224 */ /* 0x000fe200078e0042 */
[----:B------:R-:W2:Y:S04]  /*22190*/  LDL R65, [R1+0xb68] ;  /* 0x000b680001417983 */ /* 0x000ea80000100800 */
[----:B------:R0:W2:Y:S04]  /*221a0*/  @!P0 LDG.E.U8 R187, desc[UR16][R2.64] ;  /* 0x0000001002bb8981 */ /* 0x0000a8000c1e1100 */
[----:B------:R-:W2:Y:S01]  /*221b0*/  LDL R66, [R1+0xb64] ;  /* 0x000b640001427983 */ /* 0x000ea20000100800 */
[----:B0-----:R-:W-:-:S02]  /*221c0*/  @!P0 IMAD.MOV.U32 R2, RZ, RZ, R61 ;  /* 0x000000ffff028224 */ /* 0x001fc400078e003d */
[----:B------:R-:W-:Y:S01]  /*221d0*/  @!P0 IMAD.MOV.U32 R3, RZ, RZ, R62 ;  /* 0x000000ffff038224 */ /* 0x000fe200078e003e */
[----:B------:R-:W2:Y:S04]  /*221e0*/  LDL R61, [R1+0xba0] ;  /* 0x000ba000013d7983 */ /* 0x000ea80000100800 */
[----:B------:R-:W2:Y:S04]  /*221f0*/  LDL R62, [R1+0xb9c] ;  /* 0x000b9c00013e7983 */ /* 0x000ea80000100800 */
[----:B------:R0:W2:Y:S02]  /*22200*/  @!P0 LDG.E.U8 R186, desc[UR16][R2.64] ;  /* 0x0000001002ba8981 */ /* 0x0000a4000c1e1100 */
        /* <DEDUP_REMOVED lines=10> */
[----:B----4-:R-:W-:-:S03]  /*222b0*/  @!P0 IMAD.MOV.U32 R2, RZ, RZ, R63 ;  /* 0x000000ffff028224 */ /* 0x010fc600078e003f */
[----:B------:R-:W4:Y:S01]  /*222c0*/  LDL R63, [R1+0xb28] ;  /* 0x000b2800013f7983 */ /* 0x000f220000100800 */
[----:B---3--:R-:W-:-:S03]  /*222d0*/  @!P0 IMAD.MOV.U32 R3, RZ, RZ, R64 ;  /* 0x000000ffff038224 */ /* 0x008fc600078e0040 */
[----:B------:R-:W3:Y:S04]  /*222e0*/  LDL R64, [R1+0xb24] ;  /* 0x000b240001407983 */ /* 0x000ee80000100800 */
[----:B------:R2:W3:Y:S02]  /*222f0*/  @!P0 LDG.E.U8 R183, desc[UR16][R2.64] ;  /* 0x0000001002b78981 */ /* 0x0004e4000c1e1100 */
        /* <DEDUP_REMOVED lines=12> */
[----:B------:R-:W-:Y:S01]  /*223c0*/  PRMT R176, RZ, 0x7610, R176 ;  /* 0x00007610ffb07816 */ /* 0x000fe200000000b0 */
[----:B------:R-:W2:Y:S04]  /*223d0*/  LDL R68, [R1+0xa5c] ;  /* 0x000a5c0001447983 */ /* 0x000ea80000100800 */
[----:B------:R0:W2:Y:S04]  /*223e0*/  @!P0 LDG.E.U8 R180, desc[UR16][R2.64] ;  /* 0x0000001002b48981 */ /* 0x0000a8000c1e1100 */
[----:B------:R-:W2:Y:S01]  /*223f0*/  LDL R67, [R1+0xa60] ;  /* 0x000a600001437983 */ /* 0x000ea20000100800 */
[----:B0-----:R-:W-:-:S03]  /*22400*/  @!P0 IMAD.MOV.U32 R2, RZ, RZ, R61 ;  /* 0x000000ffff028224 */ /* 0x001fc600078e003d */
        /* <DEDUP_REMOVED lines=15> */
[----:B----4-:R-:W-:Y:S01]  /*22500*/  @!P0 IMAD.MOV.U32 R2, RZ, RZ, R63 ;  /* 0x000000ffff028224 */ /* 0x010fe200078e003f */
[----:B------:R-:W-:Y:S01]  /*22510*/  PRMT R174, RZ, 0x7610, R174 ;  /* 0x00007610ffae7816 */ /* 0x000fe200000000ae */
[----:B------:R-:W4:Y:S01]  /*22520*/  LDL R63, [R1+0x5c8] ;  /* 0x0005c800013f7983 */ /* 0x000f220000100800 */
[----:B---3--:R-:W-:Y:S01]  /*22530*/  @!P0 IMAD.MOV.U32 R3, RZ, RZ, R64 ;  /* 0x000000ffff038224 */ /* 0x008fe200078e0040 */
[----:B------:R-:W-:-:S02]  /*22540*/  PRMT R173, RZ, 0x7610, R173 ;  /* 0x00007610ffad7816 */ /* 0x000fc400000000ad */
[----:B------:R-:W3:Y:S04]  /*22550*/  LDL R64, [R1+0x5c4] ;  /* 0x0005c40001407983 */ /* 0x000ee80000100800 */
[----:B------:R2:W3:Y:S02]  /*22560*/  @!P0 LDG.E.U8 R176, desc[UR16][R2.64] ;  /* 0x0000001002b08981 */ /* 0x0004e4000c1e1100 */
[----:B--2---:R-:W-:Y:S02]  /*22570*/  @!P0 IMAD.MOV.U32 R3, RZ, RZ, R58 ;  /* 0x000000ffff038224 */ /* 0x004fe400078e003a */
[----:B------:R-:W2:Y:S01]  /*22580*/  LDL R58, [R1+0xa24] ;  /* 0x000a2400013a7983 */ /* 0x000ea20000100800 */
[----:B------:R-:W-:-:S03]  /*22590*/  @!P0 IMAD.MOV.U32 R2, RZ, RZ, R57 ;  /* 0x000000ffff028224 */ /* 0x000fc600078e0039 */
[----:B------:R-:W4:Y:S04]  /*225a0*/  LDL R57, [R1+0xa28] ;  /* 0x000a280001397983 */ /* 0x000f280000100800 */
[----:B------:R0:W3:Y:S02]  /*225b0*/  @!P0 LDG.E.U8 R175, desc[UR16][R2.64] ;  /* 0x0000001002af8981 */ /* 0x0000e4000c1e1100 */
[----:B0-----:R-:W-:Y:S02]  /*225c0*/  @!P0 IMAD.MOV.U32 R3, RZ, RZ, R56 ;  /* 0x000000ffff038224 */ /* 0x001fe400078e0038 */
[----:B------:R-:W3:Y:S01]  /*225d0*/  LDL R56, [R1+0x5cc] ;  /* 0x0005cc0001387983 */ /* 0x000ee20000100800 */
[----:B------:R-:W-:-:S03]  /*225e0*/  @!P0 IMAD.MOV.U32 R2, RZ, RZ, R55 ;  /* 0x000000ffff028224 */ /* 0x000fc600078e0037 */
[----:B------:R-:W3:Y:S04]  /*225f0*/  LDL R55, [R1+0x5d0] ;  /* 0x0005d00001377983 */ /* 0x000ee80000100800 */
[----:B------:R0:W3:Y:S01]  /*22600*/  @!P0 LDG.E.U8 R174, desc[UR16][R2.64] ;  /* 0x0000001002ae8981 */ /* 0x0000e2000c1e1100 */
[----:B------:R-:W-:Y:S02]  /*22610*/  PRMT R172, RZ, 0x7610, R172 ;  /* 0x00007610ffac7816 */ /* 0x000fe400000000ac */
[----:B------:R-:W-:Y:S02]  /*22620*/  PRMT R171, RZ, 0x7610, R171 ;  /* 0x00007610ffab7816 */ /* 0x000fe400000000ab */
[----:B------:R-:W-:Y:S01]  /*22630*/  PRMT R170, RZ, 0x7610, R170 ;  /* 0x00007610ffaa7816 */ /* 0x000fe200000000aa */
[----:B0-----:R-:W-:Y:S01]  /*22640*/  @!P0 IMAD.MOV.U32 R2, RZ, RZ, R61 ;  /* 0x000000ffff028224 */ /* 0x001fe200078e003d */
[----:B------:R-:W-:Y:S01]  /*22650*/  PRMT R169, RZ, 0x7610, R169 ;  /* 0x00007610ffa97816 */ /* 0x000fe200000000a9 */
        /* <DEDUP_REMOVED lines=19> */
[----:B------:R0:W3:Y:S04]  /*22790*/  @!P0 LDG.E.U8 R170, desc[UR16][R2.64] ;  /* 0x0000001002aa8981 */ /* 0x0000e8000c1e1100 */
[----:B------:R-:W3:Y:S01]  /*227a0*/  LDL R60, [R1+0x584] ;  /* 0x00058400013c7983 */ /* 0x000ee20000100800 */
[----:B0-----:R-:W-:-:S02]  /*227b0*/  @!P0 IMAD.MOV.U32 R2, RZ, RZ, R67 ;  /* 0x000000ffff028224 */ /* 0x001fc400078e0043 */
[----:B------:R-:W-:Y:S01]  /*227c0*/  @!P0 IMAD.MOV.U32 R3, RZ, RZ, R68 ;  /* 0x000000ffff038224 */ /* 0x000fe200078e0044 */
[----:B------:R-:W-:Y:S01]  /*227d0*/  PRMT R166, RZ, 0x7610, R166 ;  /* 0x00007610ffa67816 */ /* 0x000fe200000000a6 */
[----:B------:R-:W3:Y:S04]  /*227e0*/  LDL R68, [R1+0x4c8] ;  /* 0x0004c80001447983 */ /* 0x000ee80000100800 */
[----:B------:R2:W3:Y:S04]  /*227f0*/  @!P0 LDG.E.U8 R169, desc[UR16][R2.64] ;  /* 0x0000001002a98981 */ /* 0x0004e8000c1e1100 */
[----:B------:R-:W3:Y:S01]  /*22800*/  LDL R67, [R1+0x48c] ;  /* 0x00048c0001437983 */ /* 0x000ee20000100800 */
[----:B--2---:R-:W-:-:S03]  /*22810*/  @!P0 IMAD.MOV.U32 R3, RZ, RZ, R58 ;  /* 0x000000ffff038224 */ /* 0x004fc600078e003a */
[----:B------:R-:W2:Y:S01]  /*22820*/  LDL R58, [R1+0x54c] ;  /* 0x00054c00013a7983 */ /* 0x000ea20000100800 */
[----:B----4-:R-:W-:-:S03]  /*22830*/  @!P0 IMAD.MOV.U32 R2, RZ, RZ, R57 ;  /* 0x000000ffff028224 */ /* 0x010fc600078e0039 */
[----:B------:R-:W4:Y:S04]  /*22840*/  LDL R57, [R1+0x550] ;  /* 0x0005500001397983 */ /* 0x000f280000100800 */
[----:B------:R0:W4:Y:S02]  /*22850*/  @!P0 LDG.E.U8 R168, desc[UR16][R2.64] ;  /* 0x0000001002a88981 */ /* 0x000124000c1e1100 */
[----:B0-----:R-:W-:Y:S02]  /*22860*/  @!P0 IMAD.MOV.U32 R2, RZ, RZ, R65 ;  /* 0x000000ffff028224 */ /* 0x001fe400078e0041 */
[----:B------:R-:W-:Y:S01]  /*22870*/  @!P0 IMAD.MOV.U32 R3, RZ, RZ, R66 ;  /* 0x000000ffff038224 */ /* 0x000fe200078e0042 */
[----:B------:R-:W-:Y:S01]  /*22880*/  PRMT R165, RZ, 0x7610, R165 ;  /* 0x00007610ffa57816 */ /* 0x000fe200000000a5 */
[----:B------:R-:W4:Y:S04]  /*22890*/  LDL R66, [R1+0x490] ;  /* 0x0004900001427983 */ /* 0x000f280000100800 */
[----:B------:R3:W4:Y:S04]  /*228a0*/  @!P0 LDG.E.U8 R167, desc[UR16][R2.64] ;  /* 0x0000001002a78981 */ /* 0x000728000c1e1100 */
[----:B------:R-:W4:Y:S01]  /*228b0*/  LDL R65, [R1+0x484] ;  /* 0x0004840001417983 */ /* 0x000f220000100800 */
[----:B---3--:R-:W-:-:S03]  /*228c0*/  @!P0 IMAD.MOV.U32 R3, RZ, RZ, R56 ;  /* 0x000000ffff038224 */ /* 0x008fc600078e0038 */
[----:B------:R-:W3:Y:S01]  /*228d0*/  LDL R56, [R1+0x544] ;  /* 0x0005440001387983 */ /* 0x000ee20000100800 */
[----:B------:R-:W-:-:S03]  /*228e0*/  @!P0 IMAD.MOV.U32 R2, RZ, RZ, R55 ;  /* 0x000000ffff028224 */ /* 0x000fc600078e0037 */
[----:B------:R-:W3:Y:S04]  /*228f0*/  LDL R55, [R1+0x548] ;  /* 0x0005480001377983 */ /* 0x000ee80000100800 */
[----:B------:R0:W3:Y:S01]  /*22900*/  @!P0 LDG.E.U8 R166, desc[UR16][R2.64] ;  /* 0x0000001002a68981 */ /* 0x0000e2000c1e1100 */
[----:B------:R-:W-:Y:S01]  /*22910*/  PRMT R164, RZ, 0x7610, R164 ;  /* 0x00007610ffa47816 */ /* 0x000fe200000000a4 */
[----:B0-----:R-:W-:Y:S02]  /*22920*/  @!P0 IMAD.MOV.U32 R2, RZ, RZ, R63 ;  /* 0x000000ffff028224 */ /* 0x001fe400078e003f */
[----:B------:R-:W-:Y:S01]  /*22930*/  @!P0 IMAD.MOV.U32 R3, RZ, RZ, R64 ;  /* 0x000000ffff038224 */ /* 0x000fe200078e0040 */
[----:B------:R-:W3:Y:S04]  /*22940*/  LDL R63, [R1+0x44c] ;  /* 0x00044c00013f7983 */ /* 0x000ee80000100800 */
[----:B------:R-:W3:Y:S04]  /*22950*/  LDL R64, [R1+0x488] ;  /* 0x0004880001407983 */ /* 0x000ee80000100800 */
[----:B------:R0:W3:Y:S01]  /*22960*/  @!P0 LDG.E.U8 R165, desc[UR16][R2.64] ;  /* 0x0000001002a58981 */ /* 0x0000e2000c1e1100 */
[----:B------:R-:W-:Y:S01]  /*22970*/  PRMT R163, RZ, 0x7610, R163 ;  /* 0x00007610ffa37816 */ /* 0x000fe200000000a3 */
[----:B0-----:R-:W-:-:S02]  /*22980*/  @!P0 IMAD.MOV.U32 R2, RZ, RZ, R61 ;  /* 0x000000ffff028224 */ /* 0x001fc400078e003d */
[----:B------:R-:W-:Y:S01]  /*22990*/  @!P0 IMAD.MOV.U32 R3, RZ, RZ, R62 ;  /* 0x000000ffff038224 */ /* 0x000fe200078e003e */
[----:B------:R-:W3:Y:S04]  /*229a0*/  LDL R61, [R1+0x444] ;  /* 0x00044400013d7983 */ /* 0x000ee80000100800 */
[----:B------:R-:W3:Y:S04]  /*229b0*/  LDL R62, [R1+0x450] ;  /* 0x00045000013e7983 */ /* 0x000ee80000100800 */
[----:B------:R0:W3:Y:S01]  /*229c0*/  @!P0 LDG.E.U8 R164, desc[UR16][R2.64] ;  /* 0x0000001002a48981 */ /* 0x0000e2000c1e1100 */
[----:B------:R-:W-:Y:S01]  /*229d0*/  PRMT R162, RZ, 0x7610, R162 ;  /* 0x00007610ffa27816 */ /* 0x000fe200000000a2 */
[----:B0-----:R-:W-:-:S02]  /*229e0*/  @!P0 IMAD.MOV.U32 R2, RZ, RZ, R59 ;  /* 0x000000ffff028224 */ /* 0x001fc400078e003b */
[----:B------:R-:W3:Y:S01]  /*229f0*/  LDL R59, [R1+0x40c] ;  /* 0x00040c00013b7983 */ /* 0x000ee20000100800 */
[----:B------:R-:W-:-:S03]  /*22a00*/  @!P0 IMAD.MOV.U32 R3, RZ, RZ, R60 ;  /* 0x000000ffff038224 */ /* 0x000fc600078e003c */
[----:B------:R-:W3:Y:S04]  /*22a10*/  LDL R60, [R1+0x448] ;  /* 0x00044800013c7983 */ /* 0x000ee80000100800 */
[----:B------:R2:W3:Y:S02]  /*22a20*/  @!P0 LDG.E.U8 R163, desc[UR16][R2.64] ;  /* 0x0000001002a38981 */ /* 0x0004e4000c1e1100 */
[----:B--2---:R-:W-:Y:S02]  /*22a30*/  @!P0 IMAD.MOV.U32 R3, RZ, RZ, R58 ;  /* 0x000000ffff038224 */ /* 0x004fe400078e003a */
[----:B------:R-:W2:Y:S01]  /*22a40*/  LDL R58, [R1+0x410] ;  /* 0x00041000013a7983 */ /* 0x000ea20000100800 */
[----:B----4-:R-:W-:-:S03]  /*22a50*/  @!P0 IMAD.MOV.U32 R2, RZ, RZ, R57 ;  /* 0x000000ffff028224 */ /* 0x010fc600078e0039 */
[----:B------:R-:W4:Y:S04]  /*22a60*/  LDL R57, [R1+0x404] ;  /* 0x0004040001397983 */ /* 0x000f280000100800 */
[----:B------:R3:W4:Y:S02]  /*22a70*/  @!P0 LDG.E.U8 R162, desc[UR16][R2.64] ;  /* 0x0000001002a28981 */ /* 0x000724000c1e1100 */
[----:B---3--:R-:W-:Y:S02]  /*22a80*/  @!P0 IMAD.MOV.U32 R3, RZ, RZ, R56 ;  /* 0x000000ffff038224 */ /* 0x008fe400078e0038 */
[----:B------:R-:W3:Y:S01]  /*22a90*/  LDL R56, [R1+0x408] ;  /* 0x0004080001387983 */ /* 0x000ee20000100800 */
[----:B------:R-:W-:-:S03]  /*22aa0*/  @!P0 IMAD.MOV.U32 R2, RZ, RZ, R55 ;  /* 0x000000ffff028224 */ /* 0x000fc600078e0037 */
[----:B------:R-:W3:Y:S01]  /*22ab0*/  LDL R55, [R1+0x3d0] ;  /* 0x0003d00001377983 */ /* 0x000ee20000100800 */
[----:B------:R-:W-:Y:S02]  /*22ac0*/  PRMT R161, RZ, 0x7610, R161 ;  /* 0x00007610ffa17816 */ /* 0x000fe400000000a1 */
[----:B------:R-:W-:-:S04]  /*22ad0*/  PRMT R160, RZ, 0x7610, R160 ;  /* 0x00007610ffa07816 */ /* 0x000fc800000000a0 */
[----:B------:R0:W3:Y:S01]  /*22ae0*/  @!P0 LDG.E.U8 R161, desc[UR16][R2.64] ;  /* 0x0000001002a18981 */ /* 0x0000e2000c1e1100 */
[----:B------:R-:W-:Y:S01]  /*22af0*/  PRMT R159, RZ, 0x7610, R159 ;  /* 0x00007610ff9f7816 */ /* 0x000fe2000000009f */
[----:B0-----:R-:W-:Y:S02]  /*22b00*/  @!P0 IMAD.MOV.U32 R2, RZ, RZ, R74 ;  /* 0x000000ffff028224 */ /* 0x001fe400078e004a */
[----:B------:R-:W-:-:S05]  /*22b10*/  @!P0 IMAD.MOV.U32 R3, RZ, RZ, R75 ;  /* 0x000000ffff038224 */ /* 0x000fca00078e004b */
        /* <DEDUP_REMOVED lines=30> */
[----:B0-----:R-:W-:Y:S01]  /*22d00*/  @!P0 IMAD.MOV.U32 R3, RZ, RZ, R59 ;  /* 0x000000ffff038224 */ /* 0x001fe200078e003b */
[----:B------:R-:W-:Y:S02]  /*22d10*/  PRMT R22, RZ, 0x7610, R22 ;  /* 0x00007610ff167816 */ /* 0x000fe40000000016 */
[----:B------:R-:W-:Y:S02]  /*22d20*/  PRMT R21, RZ, 0x7610, R21 ;  /* 0x00007610ff157816 */ /* 0x000fe40000000015 */
[----:B------:R-:W-:Y:S02]  /*22d30*/  PRMT R20, RZ, 0x7610, R20 ;  /* 0x00007610ff147816 */ /* 0x000fe40000000014 */
[----:B------:R-:W-:Y:S02]  /*22d40*/  PRMT R19, RZ, 0x7610, R19 ;  /* 0x00007610ff137816 */ /* 0x000fe40000000013 */
[----:B------:R-:W-:-:S02]  /*22d50*/  PRMT R18, RZ, 0x7610, R18 ;  /* 0x00007610ff127816 */ /* 0x000fc40000000012 */
[----:B------:R-:W-:Y:S02]  /*22d60*/  PRMT R15, RZ, 0x7610, R15 ;  /* 0x00007610ff0f7816 */ /* 0x000fe4000000000f */
[----:B------:R-:W-:Y:S02]  /*22d70*/  PRMT R14, RZ, 0x7610, R14 ;  /* 0x00007610ff0e7816 */ /* 0x000fe4000000000e */
[----:B------:R-:W-:Y:S02]  /*22d80*/  PRMT R13, RZ, 0x7610, R13 ;  /* 0x00007610ff0d7816 */ /* 0x000fe4000000000d */
[----:B------:R-:W-:Y:S02]  /*22d90*/  LOP3.LUT R151, R151, 0x7f, RZ, 0xc0, !PT ;  /* 0x0000007f97977812 */ /* 0x000fe400078ec0ff */
[----:B------:R-:W-:Y:S02]  /*22da0*/  PRMT R12, RZ, 0x7610, R12 ;  /* 0x00007610ff0c7816 */ /* 0x000fe4000000000c */
[----:B------:R-:W-:-:S05]  /*22db0*/  LOP3.LUT R54, R151, 0x60, RZ, 0x3c, !PT ;  /* 0x0000006097367812 */ /* 0x000fca00078e3cff */
[----:B------:R0:W-:Y:S04]  /*22dc0*/  STS.U8 [R54+UR8+0x300], R11 ;  /* 0x0003000b36007988 */ /* 0x0001e80008000008 */
[----:B------:R1:W-:Y:S01]  /*22dd0*/  STS.U8 [R54+UR8+0x700], R9 ;  /* 0x0007000936007988 */ /* 0x0003e20008000008 */
[----:B0-----:R-:W-:Y:S01]  /*22de0*/  PRMT R11, RZ, 0x7610, R11 ;  /* 0x00007610ff0b7816 */ /* 0x001fe2000000000b */
[----:B--2---:R-:W-:-:S05]  /*22df0*/  @!P0 IMAD.MOV.U32 R2, RZ, RZ, R58 ;  /* 0x000000ffff028224 */ /* 0x004fca00078e003a */
[----:B------:R4:W2:Y:S02]  /*22e00*/  @!P0 LDG.E.U8 R152, desc[UR16][R2.64] ;  /* 0x0000001002988981 */ /* 0x0008a4000c1e1100 */
[----:B----4-:R-:W-:Y:S02]  /*22e10*/  @!P0 IMAD.MOV.U32 R3, RZ, RZ, R57 ;  /* 0x000000ffff038224 */ /* 0x010fe400078e0039 */
[----:B---3--:R-:W-:-:S05]  /*22e20*/  @!P0 IMAD.MOV.U32 R2, RZ, RZ, R56 ;  /* 0x000000ffff028224 */ /* 0x008fca00078e0038 */
[----:B------:R0:W3:Y:S02]  /*22e30*/  @!P0 LDG.E.U8 R23, desc[UR16][R2.64] ;  /* 0x0000001002178981 */ /* 0x0000e4000c1e1100 */
[----:B0-----:R-:W-:Y:S02]  /*22e40*/  @!P0 IMAD.MOV.U32 R2, RZ, RZ, R55 ;  /* 0x000000ffff028224 */ /* 0x001fe400078e0037 */
[----:B------:R-:W-:-:S05]  /*22e50*/  @!P0 IMAD.MOV.U32 R3, RZ, RZ, R0 ;  /* 0x000000ffff038224 */ /* 0x000fca00078e0000 */
[----:B------:R0:W4:Y:S02]  /*22e60*/  @!P0 LDG.E.U8 R22, desc[UR16][R2.64] ;  /* 0x0000001002168981 */ /* 0x000124000c1e1100 */
[----:B0-----:R-:W-:Y:S02]  /*22e70*/  @!P0 IMAD.MOV.U32 R2, RZ, RZ, R251 ;  /* 0x000000ffff028224 */ /* 0x001fe400078e00fb */
        /* <DEDUP_REMOVED lines=22> */
[----:B------:R0:W3:Y:S01]  /*22fe0*/  @!P0 LDG.E.U8 R12, desc[UR16][R2.64] ;  /* 0x00000010020c8981 */ /* 0x0000e2000c1e1100 */
[----:B-1----:R-:W-:Y:S01]  /*22ff0*/  PRMT R9, RZ, 0x7610, R9 ;  /* 0x00007610ff097816 */ /* 0x002fe20000000009 */
[----:B0-----:R-:W-:Y:S02]  /*23000*/  @!P0 IMAD.MOV.U32 R2, RZ, RZ, R195 ;  /* 0x000000ffff028224 */ /* 0x001fe400078e00c3 */
[----:B------:R-:W-:-:S05]  /*23010*/  @!P0 IMAD.MOV.U32 R3, RZ, RZ, R193 ;  /* 0x000000ffff038224 */ /* 0x000fca00078e00c1 */
[----:B------:R0:W3:Y:S04]  /*23020*/  @!P0 LDG.E.U8 R11, desc[UR16][R2.64] ;  /* 0x00000010020b8981 */ /* 0x0000e8000c1e1100 */
[----:B------:R1:W-:Y:S01]  /*23030*/  STS.U8 [R54+UR8+0xb00], R8 ;  /* 0x000b000836007988 */ /* 0x0003e20008000008 */
[----:B0-----:R-:W-:Y:S02]  /*23040*/  @!P0 IMAD.MOV.U32 R2, RZ, RZ, R215 ;  /* 0x000000ffff028224 */ /* 0x001fe400078e00d7 */
[----:B------:R-:W-:Y:S01]  /*23050*/  @!P0 IMAD.MOV.U32 R3, RZ, RZ, R213 ;  /* 0x000000ffff038224 */ /* 0x000fe200078e00d5 */
[----:B-1----:R-:W-:-:S04]  /*23060*/  PRMT R8, RZ, 0x7610, R8 ;  /* 0x00007610ff087816 */ /* 0x002fc80000000008 */
        /* <DEDUP_REMOVED lines=20> */
[----:B------:R0:W3:Y:S02]  /*231b0*/  @!P0 LDG.E.U8 R5, desc[UR16][R2.64] ;  /* 0x0000001002058981 */ /* 0x0000e4000c1e1100 */
[----:B0-----:R-:W-:Y:S02]  /*231c0*/  @!P0 IMAD.MOV.U32 R2, RZ, RZ, R194 ;  /* 0x000000ffff028224 */ /* 0x001fe400078e00c2 */
[----:B------:R-:W-:-:S05]  /*231d0*/  @!P0 IMAD.MOV.U32 R3, RZ, RZ, R192 ;  /* 0x000000ffff038224 */ /* 0x000fca00078e00c0 */
[----:B------:R0:W3:Y:S04]  /*231e0*/  @!P0 LDG.E.U8 R4, desc[UR16][R2.64] ;  /* 0x0000001002048981 */ /* 0x0000e8000c1e1100 */
        /* <DEDUP_REMOVED lines=16> */
[----:B--2---:R-:W-:Y:S01]  /*232f0*/  STS.U8 [R54+UR8+0x5f00], R152 ;  /* 0x005f009836007988 */ /* 0x004fe20008000008 */
[----:B0-----:R-:W-:-:S03]  /*23300*/  LOP3.LUT R2, R146, 0x70, RZ, 0x3c, !PT ;  /* 0x0000007092027812 */ /* 0x001fc600078e3cff */
[----:B----4-:R-:W-:Y:S04]  /*23310*/  STS.U8 [R54+UR8+0x6300], R22 ;  /* 0x0063001636007988 */ /* 0x010fe80008000008 */
[----:B---3--:R-:W-:Y:S01]  /*23320*/  STS.U8 [R54+UR8+0x6700], R20 ;  /* 0x0067001436007988 */ /* 0x008fe20008000008 */
[----:B------:R-:W-:Y:S02]  /*23330*/  IMAD.MOV.U32 R250, RZ, RZ, R25 ;  /* 0x000000fffffa7224 */ /* 0x000fe400078e0019 */
[----:B------:R-:W-:Y:S02]  /*23340*/  IMAD.MOV.U32 R252, RZ, RZ, R24 ;  /* 0x000000fffffc7224 */ /* 0x000fe400078e0018 */
[----:B------:R-:W-:Y:S01]  /*23350*/  IMAD.MOV.U32 R230, RZ, RZ, R27 ;  /* 0x000000ffffe67224 */ /* 0x000fe200078e001b */
[----:B------:R-:W2:Y:S01]  /*23360*/  LDL.LU.64 R24, [R1] ;  /* 0x0000000001187983 */ /* 0x000ea20000300a00 */
[----:B------:R-:W-:-:S02]  /*23370*/  IMAD.MOV.U32 R249, RZ, RZ, R26 ;  /* 0x000000fffff97224 */ /* 0x000fc400078e001a */
[----:B------:R-:W-:Y:S01]  /*23380*/  IMAD.MOV.U32 R229, RZ, RZ, R29 ;  /* 0x000000ffffe57224 */ /* 0x000fe200078e001d */
[----:B------:R-:W2:Y:S01]  /*23390*/  LDL.LU.64 R26, [R1+0x8] ;  /* 0x00000800011a7983 */ /* 0x000ea20000300a00 */
[----:B------:R-:W-:Y:S02]  /*233a0*/  IMAD.MOV.U32 R248, RZ, RZ, R28 ;  /* 0x000000fffff87224 */ /* 0x000fe400078e001c */
[----:B------:R-:W-:Y:S01]  /*233b0*/  IMAD.MOV.U32 R246, RZ, RZ, R31 ;  /* 0x000000fffff67224 */ /* 0x000fe200078e001f */
[----:B------:R-:W2:Y:S01]  /*233c0*/  LDL.LU.64 R28, [R1+0x10] ;  /* 0x00001000011c7983 */ /* 0x000ea20000300a00 */
[----:B------:R-:W-:Y:S02]  /*233d0*/  IMAD.MOV.U32 R247, RZ, RZ, R30 ;  /* 0x000000fffff77224 */ /* 0x000fe400078e001e */
[----:B------:R-:W-:Y:S01]  /*233e0*/  IMAD.MOV.U32 R245, RZ, RZ, R33 ;  /* 0x000000fffff57224 */ /* 0x000fe200078e0021 */
[----:B------:R-:W2:Y:S01]  /*233f0*/  LDL.LU.64 R30, [R1+0x18] ;  /* 0x00001800011e7983 */ /* 0x000ea20000300a00 */
[----:B------:R-:W-:-:S02]  /*23400*/  IMAD.MOV.U32 R228, RZ, RZ, R32 ;  /* 0x000000ffffe47224 */ /* 0x000fc400078e0020 */
[----:B------:R-:W-:Y:S01]  /*23410*/  IMAD.MOV.U32 R231, RZ, RZ, R35 ;  /* 0x000000ffffe77224 */ /* 0x000fe200078e0023 */
[----:B------:R-:W2:Y:S04]  /*23420*/  LDL.LU.64 R32, [R1+0x20] ;  /* 0x0000200001207983 */ /* 0x000ea80000300a00 */
[----:B------:R-:W-:Y:S01]  /*23430*/  STS.U8 [R54+UR8+0x6b00], R18 ;  /* 0x006b001236007988 */ /* 0x000fe20008000008 */
        /* <DEDUP_REMOVED lines=9> */
[----:B------:R-:W2:Y:S04]  /*234d0*/  LDL.LU.64 R38, [R1+0x38] ;  /* 0x0000380001267983 */ /* 0x000ea80000300a00 */
[----:B------:R-:W-:Y:S01]  /*234e0*/  STS.U8 [R54+UR8+0x7300], R14 ;  /* 0x0073000e36007988 */ /* 0x000fe20008000008 */
        /* <DEDUP_REMOVED lines=21> */
[----:B------:R-:W-:-:S03]  /*23640*/  IMAD.MOV.U32 R237, RZ, RZ, R46 ;  /* 0x000000ffffed7224 */ /* 0x000fc600078e002e */
        /* <DEDUP_REMOVED lines=8> */
[----:B------:R-:W2:Y:S01]  /*236d0*/  LDL.LU.64 R46, [R1+0x58] ;  /* 0x00005800012e7983 */ /* 0x000ea20000300a00 */
[----:B------:R-:W-:-:S03]  /*236e0*/  IMAD.MOV.U32 R244, RZ, RZ, R53 ;  /* 0x000000fffff47224 */ /* 0x000fc600078e0035 */
[----:B------:R-:W-:Y:S01]  /*236f0*/  STS.U8 [R2+UR8+0x3780], R171 ;  /* 0x003780ab02007988 */ /* 0x000fe20008000008 */
[----:B------:R-:W-:-:S03]  /*23700*/  IMAD.MOV.U32 R243, RZ, RZ, R52 ;  /* 0x000000fffff37224 */ /* 0x000fc600078e0034 */
[----:B------:R-:W2:Y:S04]  /*23710*/  LDL.LU.64 R48, [R1+0x60] ;  /* 0x0000600001307983 */ /* 0x000ea80000300a00 */
[----:B------:R-:W-:Y:S04]  /*23720*/  STS.U8 [R2+UR8+0x3b80], R169 ;  /* 0x003b80a902007988 */ /* 0x000fe80008000008 */
[----:B------:R-:W2:Y:S04]  /*23730*/  LDL.LU.64 R50, [R1+0x68] ;  /* 0x0000680001327983 */ /* 0x000ea80000300a00 */
[----:B------:R-:W-:Y:S04]  /*23740*/  STS.U8 [R2+UR8+0x3f80], R167 ;  /* 0x003f80a702007988 */ /* 0x000fe80008000008 */
[----:B------:R-:W2:Y:S04]  /*23750*/  LDL.LU.64 R52, [R1+0x70] ;  /* 0x0000700001347983 */ /* 0x000ea80000300a00 */
[----:B------:R-:W-:Y:S04]  /*23760*/  STS.U8 [R2+UR8+0x4380], R165 ;  /* 0x004380a502007988 */ /* 0x000fe80008000008 */
[----:B0-----:R-:W2:Y:S04]  /*23770*/  LDL.LU.64 R54, [R1+0x78] ;  /* 0x0000780001367983 */ /* 0x001ea80000300a00 */
[----:B------:R-:W-:Y:S04]  /*23780*/  STS.U8 [R2+UR8+0x4780], R163 ;  /* 0x004780a302007988 */ /* 0x000fe80008000008 */
[----:B------:R-:W2:Y:S04]  /*23790*/  LDL.LU.64 R56, [R1+0x80] ;  /* 0x0000800001387983 */ /* 0x000ea80000300a00 */
        /* <DEDUP_REMOVED lines=26> */
[----:B------:R0:W-:Y:S04]  /*23940*/  STS.U8 [R2+UR8+0x7f80], R4 ;  /* 0x007f800402007988 */ /* 0x0001e80008000008 */
[----:B------:R-:W2:Y:S04]  /*23950*/  LDL.LU.64 R84, [R1+0xf0] ;  /* 0x0000f00001547983 */ /* 0x000ea80000300a00 */
[----:B------:R-:W2:Y:S01]  /*23960*/  LDL.LU.64 R86, [R1+0xf8] ;  /* 0x0000f80001567983 */ /* 0x000ea20000300a00 */
[----:B0-----:R-:W0:Y:S03]  /*23970*/  LDC R2, c[0x0][0x230] ;  /* 0x00008c00ff027b82 */ /* 0x001e260000000800 */
[----:B------:R-:W2:Y:S04]  /*23980*/  LDL.LU.64 R88, [R1+0x100] ;  /* 0x0001000001587983 */ /* 0x000ea80000300a00 */
        /* <DEDUP_REMOVED lines=17> */
[----:B------:R-:W2:Y:S01]  /*23aa0*/  LDL.LU.64 R124, [R1+0x190] ;  /* 0x00019000017c7983 */ /* 0x000ea20000300a00 */
[----:B0-----:R-:W-:-:S03]  /*23ab0*/  VIADD R2, R2, 0x7f ;  /* 0x0000007f02027836 */ /* 0x001fc60000000000 */
[----:B------:R-:W2:Y:S04]  /*23ac0*/  LDL.LU.64 R126, [R1+0x198] ;  /* 0x00019800017e7983 */ /* 0x000ea80000300a00 */
[----:B------:R-:W2:Y:S04]  /*23ad0*/  LDL.LU.64 R128, [R1+0x1a0] ;  /* 0x0001a00001807983 */ /* 0x000ea80000300a00 */
[----:B------:R-:W2:Y:S04]  /*23ae0*/  LDL.LU.64 R130, [R1+0x1a8] ;  /* 0x0001a80001827983 */ /* 0x000ea80000300a00 */
[----:B------:R-:W2:Y:S04]  /*23af0*/  LDL.LU.64 R132, [R1+0x1b0] ;  /* 0x0001b00001847983 */ /* 0x000ea80000300a00 */
[----:B------:R-:W2:Y:S01]  /*23b00*/  LDL.LU.64 R134, [R1+0x1b8] ;  /* 0x0001b80001867983 */ /* 0x000ea20000300a00 */
[----:B------:R-:W-:-:S03]  /*23b10*/  SHF.R.S32.HI R3, RZ, 0x1f, R2 ;  /* 0x0000001fff037819 */ /* 0x000fc60000011402 */
[----:B------:R-:W2:Y:S01]  /*23b20*/  LDL.LU.64 R136, [R1+0x1c0] ;  /* 0x0001c00001887983 */ /* 0x000ea20000300a00 */
[----:B------:R-:W-:-:S03]  /*23b30*/  VIADD R202, R202, 0x1 ;  /* 0x00000001caca7836 */ /* 0x000fc60000000000 */
[----:B------:R-:W2:Y:S04]  /*23b40*/  LDL.LU.64 R138, [R1+0x1c8] ;  /* 0x0001c800018a7983 */ /* 0x000ea80000300a00 */
[----:B------:R-:W2:Y:S04]  /*23b50*/  LDL.LU.64 R140, [R1+0x1d0] ;  /* 0x0001d000018c7983 */ /* 0x000ea80000300a00 */
[----:B------:R-:W2:Y:S04]  /*23b60*/  LDL.LU.64 R142, [R1+0x1d8] ;  /* 0x0001d800018e7983 */ /* 0x000ea80000300a00 */
[----:B------:R-:W2:Y:S01]  /*23b70*/  LDL.LU.64 R144, [R1+0x1e0] ;  /* 0x0001e00001907983 */ /* 0x000ea20000300a00 */
[----:B------:R-:W-:-:S03]  /*23b80*/  LEA.HI R2, R3, R2, RZ, 0x7 ;  /* 0x0000000203027211 */ /* 0x000fc600078f38ff */
[----:B------:R-:W2:Y:S04]  /*23b90*/  LDL.LU.64 R146, [R1+0x1e8] ;  /* 0x0001e80001927983 */ /* 0x000ea80000300a00 */
[----:B------:R-:W2:Y:S04]  /*23ba0*/  LDL.LU.64 R148, [R1+0x1f0] ;  /* 0x0001f00001947983 */ /* 0x000ea80000300a00 */
[----:B------:R-:W2:Y:S04]  /*23bb0*/  LDL.LU.64 R150, [R1+0x1f8] ;  /* 0x0001f80001967983 */ /* 0x000ea80000300a00 */
[----:B------:R0:W-:Y:S04]  /*23bc0*/  STL [R1+0x200], R202 ;  /* 0x000200ca01007387 */ /* 0x0001e80000100800 */
[----:B------:R-:W3:Y:S01]  /*23bd0*/  LDL.LU R3, [R1+0x9e0] ;  /* 0x0009e00001037983 */ /* 0x000ee20000300800 */
[----:B------:R-:W-:Y:S01]  /*23be0*/  SHF.R.S32.HI R2, RZ, 0x7, R2 ;  /* 0x00000007ff027819 */ /* 0x000fe20000011402 */
[----:B------:R1:W-:Y:S06]  /*23bf0*/  MEMBAR.ALL.CTA ;  /* 0x0000000000007992 */ /* 0x0003ec0000008000 */
[----:B-1----:R-:W1:Y:S01]  /*23c00*/  FENCE.VIEW.ASYNC.S ;  /* 0x00000000000073c6 */ /* 0x002e620000000000 */
[----:B------:R-:W-:-:S02]  /*23c10*/  ISETP.NE.U32.AND P0, PT, R202, R2, PT ;  /* 0x00000002ca00720c */ /* 0x000fc40003f05070 */
[----:B0-----:R-:W0:Y:S08]  /*23c20*/  LDC R202, c[0x0][0x238] ;  /* 0x00008e00ffca7b82 */ /* 0x001e300000000800 */
[----:B-1----:R-:W-:Y:S01]  /*23c30*/  BAR.SYNC.DEFER_BLOCKING 0x0 ;  /* 0x0000000000007b1d */ /* 0x002fe20000010000 */
[----:B0-----:R-:W-:-:S05]  /*23c40*/  IMAD.SHL.U32 R202, R202, 0x80, RZ ;  /* 0x00000080caca7824 */ /* 0x001fca00078e00ff */
[----:B---3--:R-:W-:-:S05]  /*23c50*/  IADD3 R3, P5, R202, R3, RZ ;  /* 0x00000003ca037210 */ /* 0x008fca0007fbe0ff */
[----:B------:R0:W-:Y:S04]  /*23c60*/  STL [R1+0x9e0], R3 ;  /* 0x0009e00301007387 */ /* 0x0001e80000100800 */
[----:B0-----:R-:W3:Y:S02]  /*23c70*/  LDL.LU R3, [R1+0x9d8] ;  /* 0x0009d80001037983 */ /* 0x001ee40000300800 */
[----:B---3--:R-:W-:-:S05]  /*23c80*/  IADD3 R3, P6, R202, R3, RZ ;  /* 0x00000003ca037210 */ /* 0x008fca0007fde0ff */
[----:B------:R0:W-:Y:S04]  /*23c90*/  STL [R1+0x9d8], R3 ;  /* 0x0009d80301007387 */ /* 0x0001e80000100800 */
[----:B0-----:R-:W3:Y:S01]  /*23ca0*/  LDL.LU R3, [R1+0x9d0] ;  /* 0x0009d00001037983 */ /* 0x001ee20000300800 */
[C---:B------:R-:W-:Y:S02]  /*23cb0*/  IADD3 R16, P2, R202.reuse, R16, RZ ;  /* 0x00000010ca107210 */ /* 0x040fe40007f5e0ff */
[C---:B------:R-:W-:Y:S02]  /*23cc0*/  IADD3 R10, P3, R202.reuse, R10, RZ ;  /* 0x0000000aca0a7210 */ /* 0x040fe40007f7e0ff */
[----:B---3--:R-:W-:-:S05]  /*23cd0*/  IADD3 R3, P1, R202, R3, RZ ;  /* 0x00000003ca037210 */ /* 0x008fca0007f3e0ff */
[----:B------:R-:W-:Y:S04]  /*23ce0*/  STL [R1+0x9d0], R3 ;  /* 0x0009d00301007387 */ /* 0x000fe80000100800 */
[----:B------:R0:W-:Y:S04]  /*23cf0*/  STL [R1+0x9c8], R16 ;  /* 0x0009c81001007387 */ /* 0x0001e80000100800 */
[----:B0-----:R-:W3:Y:S04]  /*23d00*/  LDL.LU R16, [R1+0x10a8] ;  /* 0x0010a80001107983 */ /* 0x001ee80000300800 */
[----:B------:R0:W-:Y:S04]  /*23d10*/  STL [R1+0x9c0], R10 ;  /* 0x0009c00a01007387 */ /* 0x0001e80000100800 */
[----:B------:R-:W4:Y:S01]  /*23d20*/  LDL.LU R3, [R1+0x9b8] ;  /* 0x0009b80001037983 */ /* 0x000f220000300800 */
[----:B------:R-:W-:-:S02]  /*23d30*/  IADD3 R17, P4, R202, R17, RZ ;  /* 0x00000011ca117210 */ /* 0x000fc40007f9e0ff */
[----:B0-----:R-:W-:-:S05]  /*23d40*/  SHF.R.S32.HI R10, RZ, 0x1f, R202 ;  /* 0x0000001fff0a7819 */ /* 0x001fca00000114ca */
[----:B---3--:R-:W-:Y:S01]  /*23d50*/  IMAD.X R16, R10, 0x1, R16, P4 ;  /* 0x000000010a107824 */ /* 0x008fe200020e0610 */
[----:B----4-:R-:W-:-:S05]  /*23d60*/  IADD3 R3, P4, R202, R3, RZ ;  /* 0x00000003ca037210 */ /* 0x010fca0007f9e0ff */
[----:B------:R0:W-:Y:S04]  /*23d70*/  STL [R1+0x9b8], R3 ;  /* 0x0009b80301007387 */ /* 0x0001e80000100800 */
[----:B0-----:R-:W3:Y:S02]  /*23d80*/  LDL.LU R3, [R1+0x9dc] ;  /* 0x0009dc0001037983 */ /* 0x001ee40000300800 */
[----:B---3--:R-:W-:-:S05]  /*23d90*/  IMAD.X R3, R10, 0x1, R3, P5 ;  /* 0x000000010a037824 */ /* 0x008fca00028e0603 */
[----:B------:R0:W-:Y:S04]  /*23da0*/  STL [R1+0x9dc], R3 ;  /* 0x0009dc0301007387 */ /* 0x0001e80000100800 */
[----:B0-----:R-:W3:Y:S02]  /*23db0*/  LDL.LU R3, [R1+0x9b0] ;  /* 0x0009b00001037983 */ /* 0x001ee40000300800 */
[----:B---3--:R-:W-:-:S05]  /*23dc0*/  IADD3 R3, P5, R202, R3, RZ ;  /* 0x00000003ca037210 */ /* 0x008fca0007fbe0ff */
        /* <DEDUP_REMOVED lines=148> */
[----:B0-----:R-:W3:Y:S01]  /*24710*/  LDL.LU R3, [R1+0x8e8] ;  /* 0x0008e80001037983 */ /* 0x001ee20000300800 */
[----:B--2---:R-:W-:Y:S01]  /*24720*/  WARPGROUP.ARRIVE ;  /* 0x00000000000079c5 */ /* 0x004fe20000000000 */
[----:B------:R-:W-:-:S05]  /*24730*/  UMOV UR13, 0x40000040 ;  /* 0x40000040000d7882 */ /* 0x000fca0000000000 */
[----:B------:R-:W-:Y:S01]  /*24740*/  QGMMA.64x256x32.F32.E5M2.E5M2 R24, gdesc[UR12], R24, gsb0 ;  /* 0x03e000000c1879f3 */ /* 0x000fe20008003818 */
[----:B---3--:R-:W-:-:S05]  /*24750*/  IADD3 R3, P6, R202, R3, RZ ;  /* 0x00000003ca037210 */ /* 0x008fca0007fde0ff */
[----:B------:R0:W-:Y:S04]  /*24760*/  STL [R1+0x8e8], R3 ;  /* 0x0008e80301007387 */ /* 0x0001e80000100800 */
[----:B0-----:R-:W2:Y:S01]  /*24770*/  LDL.LU R3, [R1+0x90c] ;  /* 0x00090c0001037983 */ /* 0x001ea20000300800 */
[----:B------:R-:W-:Y:S02]  /*24780*/  WARPGROUP.DEPBAR.LE gsb0, 0x0 ;  /* 0x00008000000079c5 */ /* 0x000fe40000010000 */
[----:B------:R-:W-:-:S15]  /*24790*/  WARPGROUP.ARRIVE ;  /* 0x00000000000079c5 */ /* 0x000fde0000000000 */
[----:B------:R-:W-:Y:S01]  /*247a0*/  QGMMA.64x256x32.F32.E5M2.E5M2 R24, gdesc[UR4], R24, gsb0 ;  /* 0x03e00000041879f3 */ /* 0x000fe20008003818 */
[----:B--2---:R-:W-:-:S05]  /*247b0*/  IMAD.X R3, R10, 0x1, R3, P1 ;  /* 0x000000010a037824 */ /* 0x004fca00008e0603 */
[----:B------:R0:W-:Y:S04]  /*247c0*/  STL [R1+0x90c], R3 ;  /* 0x00090c0301007387 */ /* 0x0001e80000100800 */
[----:B0-----:R-:W2:Y:S01]  /*247d0*/  LDL.LU R3, [R1+0x8e0] ;  /* 0x0008e00001037983 */ /* 0x001ea20000300800 */
[----:B------:R-:W-:Y:S02]  /*247e0*/  WARPGROUP.DEPBAR.LE gsb0, 0x0 ;  /* 0x00008000000079c5 */ /* 0x000fe40000010000 */
[----:B------:R-:W-:-:S15]  /*247f0*/  WARPGROUP.ARRIVE ;  /* 0x00000000000079c5 */ /* 0x000fde0000000000 */
[----:B------:R-:W-:Y:S01]  /*24800*/  QGMMA.64x256x32.F32.E5M2.E5M2 R24, gdesc[UR24], R24, gsb0 ;  /* 0x03e00000181879f3 */ /* 0x000fe20008003818 */
[----:B--2---:R-:W-:-:S05]  /*24810*/  IADD3 R3, P1, R202, R3, RZ ;  /* 0x00000003ca037210 */ /* 0x004fca0007f3e0ff */
[----:B------:R0:W-:Y:S04]  /*24820*/  STL [R1+0x8e0], R3 ;  /* 0x0008e00301007387 */ /* 0x0001e80000100800 */
[----:B0-----:R-:W2:Y:S01]  /*24830*/  LDL.LU R3, [R1+0x904] ;  /* 0x0009040001037983 */ /* 0x001ea20000300800 */
[----:B------:R-:W-:Y:S02]  /*24840*/  WARPGROUP.DEPBAR.LE gsb0, 0x0 ;  /* 0x00008000000079c5 */ /* 0x000fe40000010000 */
[----:B------:R-:W-:-:S15]  /*24850*/  WARPGROUP.ARRIVE ;  /* 0x00000000000079c5 */ /* 0x000fde0000000000 */
[----:B------:R-:W-:Y:S03]  /*24860*/  QGMMA.64x256x32.F32.E5M2.E5M2 R24, gdesc[UR20], R24, gsb0 ;  /* 0x03e00000141879f3 */ /* 0x000fe60008003818 */
[----:B------:R-:W-:Y:S02]  /*24870*/  WARPGROUP.DEPBAR.LE gsb0, 0x0 ;  /* 0x00008000000079c5 */ /* 0x000fe40000010000 */
[----:B--2---:R-:W-:-:S05]  /*24880*/  IMAD.X R3, R10, 0x1, R3, P2 ;  /* 0x000000010a037824 */ /* 0x004fca00010e0603 */
[----:B------:R-:W-:Y:S04]  /*24890*/  STL [R1+0x904], R3 ;  /* 0x0009040301007387 */ /* 0x000fe80000100800 */
[----:B------:R-:W-:Y:S04]  /*248a0*/  STL.64 [R1], R24 ;  /* 0x0000001801007387 */ /* 0x000fe80000100a00 */
        /* <DEDUP_REMOVED lines=63> */
[----:B0-----:R-:W2:Y:S04]  /*24ca0*/  LDL.LU.64 R150, [R1+0x10a0] ;  /* 0x0010a00001967983 */ /* 0x001ea80000300a00 */
[----:B------:R-:W3:Y:S04]  /*24cb0*/  LDL.LU.64 R148, [R1+0x1098] ;  /* 0x0010980001947983 */ /* 0x000ee80000300a00 */
[----:B------:R-:W4:Y:S04]  /*24cc0*/  LDL.LU.64 R146, [R1+0x1090] ;  /* 0x0010900001927983 */ /* 0x000f280000300a00 */
[----:B------:R-:W2:Y:S04]  /*24cd0*/  LDL.LU.64 R144, [R1+0x1088] ;  /* 0x0010880001907983 */ /* 0x000ea80000300a00 */
[----:B------:R-:W3:Y:S04]  /*24ce0*/  LDL.LU.64 R142, [R1+0x1080] ;  /* 0x00108000018e7983 */ /* 0x000ee80000300a00 */
[----:B------:R-:W4:Y:S04]  /*24cf0*/  LDL.LU.64 R140, [R1+0x1078] ;  /* 0x00107800018c7983 */ /* 0x000f280000300a00 */
[----:B------:R-:W2:Y:S04]  /*24d00*/  LDL.LU.64 R138, [R1+0x1070] ;  /* 0x00107000018a7983 */ /* 0x000ea80000300a00 */
[----:B------:R-:W3:Y:S04]  /*24d10*/  LDL.LU.64 R136, [R1+0x1068] ;  /* 0x0010680001887983 */ /* 0x000ee80000300a00 */
[----:B------:R-:W4:Y:S04]  /*24d20*/  LDL.LU.64 R134, [R1+0x1060] ;  /* 0x0010600001867983 */ /* 0x000f280000300a00 */
[----:B------:R-:W2:Y:S04]  /*24d30*/  LDL.LU.64 R132, [R1+0x1058] ;  /* 0x0010580001847983 */ /* 0x000ea80000300a00 */
[----:B------:R-:W3:Y:S04]  /*24d40*/  LDL.LU.64 R130, [R1+0x1050] ;  /* 0x0010500001827983 */ /* 0x000ee80000300a00 */
        /* <DEDUP_REMOVED lines=52> */
[----:B------:R-:W3:Y:S01]  /*25090*/  LDL.LU.64 R24, [R1+0xea8] ;  /* 0x000ea80001187983 */ /* 0x000ee20000300a00 */
[----:B----4-:R-:W-:-:S02]  /*250a0*/  IMAD.X R134, R10, 0x1, R134, P1 ;  /* 0x000000010a867824 */ /* 0x010fc400008e0686 */
[C---:B--2---:R-:W-:Y:S02]  /*250b0*/  IMAD.X R132, R10.reuse, 0x1, R132, P6 ;  /* 0x000000010a847824 */ /* 0x044fe400030e0684 */
[C---:B---3--:R-:W-:Y:S02]  /*250c0*/  IMAD.X R130, R10.reuse, 0x1, R130, P5 ;  /* 0x000000010a827824 */ /* 0x048fe400028e0682 */
[C---:B------:R-:W-:Y:S02]  /*250d0*/  IMAD.X R128, R10.reuse, 0x1, R128, P4 ;  /* 0x000000010a807824 */ /* 0x040fe400020e0680 */
[----:B------:R-:W-:Y:S01]  /*250e0*/  IMAD.X R126, R10, 0x1, R126, P3 ;  /* 0x000000010a7e7824 */ /* 0x000fe200018e067e */
[C---:B------:R-:W-:Y:S02]  /*250f0*/  IADD3 R125, P2, R202.reuse, R125, RZ ;  /* 0x0000007dca7d7210 */ /* 0x040fe40007f5e0ff */
[----:B------:R-:W-:-:S03]  /*25100*/  IADD3 R127, P3, R202, R127, RZ ;  /* 0x0000007fca7f7210 */ /* 0x000fc60007f7e0ff */
[----:B------:R0:W-:Y:S01]  /*25110*/  STL [R1+0x8d8], R125 ;  /* 0x0008d87d01007387 */ /* 0x0001e20000100800 */
[C---:B------:R-:W-:Y:S02]  /*25120*/  IADD3 R129, P4, R202.reuse, R129, RZ ;  /* 0x00000081ca817210 */ /* 0x040fe40007f9e0ff */
[C---:B------:R-:W-:Y:S01]  /*25130*/  IADD3 R131, P5, R202.reuse, R131, RZ ;  /* 0x00000083ca837210 */ /* 0x040fe20007fbe0ff */
[----:B0-----:R-:W2:Y:S04]  /*25140*/  LDL.LU R125, [R1+0xea4] ;  /* 0x000ea400017d7983 */ /* 0x001ea80000300800 */
[----:B------:R0:W-:Y:S01]  /*25150*/  STL [R1+0x8fc], R126 ;  /* 0x0008fc7e01007387 */ /* 0x0001e20000100800 */
[----:B------:R-:W-:-:S03]  /*25160*/  IADD3 R133, P6, R202, R133, RZ ;  /* 0x00000085ca857210 */ /* 0x000fc60007fde0ff */
[----:B0-----:R-:W2:Y:S04]  /*25170*/  LDL.LU R126, [R1+0xea0] ;  /* 0x000ea000017e7983 */ /* 0x001ea80000300800 */
[----:B------:R0:W-:Y:S04]  /*25180*/  STL [R1+0x8d0], R127 ;  /* 0x0008d07f01007387 */ /* 0x0001e80000100800 */
[----:B0-----:R-:W2:Y:S04]  /*25190*/  LDL.LU R127, [R1+0xe9c] ;  /* 0x000e9c00017f7983 */ /* 0x001ea80000300800 */
[----:B------:R0:W-:Y:S01]  /*251a0*/  STL [R1+0x8f4], R128 ;  /* 0x0008f48001007387 */ /* 0x0001e20000100800 */
[----:B------:R-:W-:-:S03]  /*251b0*/  IADD3 R135, P1, R202, R135, RZ ;  /* 0x00000087ca877210 */ /* 0x000fc60007f3e0ff */
[----:B0-----:R-:W2:Y:S04]  /*251c0*/  LDL.LU R128, [R1+0xe98] ;  /* 0x000e980001807983 */ /* 0x001ea80000300800 */
[----:B------:R0:W-:Y:S01]  /*251d0*/  STL [R1+0x8c8], R129 ;  /* 0x0008c88101007387 */ /* 0x0001e20000100800 */
[----:B------:R-:W-:-:S03]  /*251e0*/  IMAD.X R136, R10, 0x1, R136, P2 ;  /* 0x000000010a887824 */ /* 0x000fc600010e0688 */
        /* <DEDUP_REMOVED lines=46> */
[----:B------:R0:W-:Y:S04]  /*254d0*/  STL [R1+0x888], R145 ;  /* 0x0008889101007387 */ /* 0x0001e80000100800 */
        /* <DEDUP_REMOVED lines=13> */
[----:B------:R-:W3:Y:S02]  /*255b0*/  LDL.LU R3, [R1+0x894] ;  /* 0x0008940001037983 */ /* 0x000ee40000300800 */
        /* <DEDUP_REMOVED lines=483> */
[----:B---3--:R-:W-:-:S05]  /*273f0*/  IADD3 R3, P6, R3, UR9, RZ ;  /* 0x0000000903037c10 */ /* 0x008fca000ffde0ff */
        /* <DEDUP_REMOVED lines=27> */
[----:B------:R0:W-:Y:S02]  /*275b0*/  STL [R1+0x5ec], R3 ;  /* 0x0005ec0301007387 */ /* 0x0001e40000100800 */
[----:B0-----:R-:W-:Y:S02]  /*275c0*/  IMAD.MOV.U32 R3, RZ, RZ, R222 ;  /* 0x000000ffff037224 */ /* 0x001fe400078e00de */
[----:B------:R-:W-:Y:S02]  /*275d0*/  IMAD.MOV.U32 R222, RZ, RZ, R223 ;  /* 0x000000ffffde7224 */ /* 0x000fe400078e00df */
[----:B------:R-:W-:Y:S02]  /*275e0*/  IMAD.MOV.U32 R223, RZ, RZ, R224 ;  /* 0x000000ffffdf7224 */ /* 0x000fe400078e00e0 */
[----:B------:R-:W-:Y:S02]  /*275f0*/  IMAD.MOV.U32 R224, RZ, RZ, R225 ;  /* 0x000000ffffe07224 */ /* 0x000fe400078e00e1 */
[----:B------:R-:W-:-:S02]  /*27600*/  IMAD.MOV.U32 R225, RZ, RZ, R226 ;  /* 0x000000ffffe17224 */ /* 0x000fc400078e00e2 */
[----:B------:R-:W-:Y:S01]  /*27610*/  IMAD.MOV.U32 R226, RZ, RZ, R227 ;  /* 0x000000ffffe27224 */ /* 0x000fe200078e00e3 */
[----:B------:R-:W-:Y:S01]  /*27620*/  IADD3 R3, P5, R3, UR9, RZ ;  /* 0x0000000903037c10 */ /* 0x000fe2000ffbe0ff */
[----:B------:R-:W-:Y:S02]  /*27630*/  IMAD.MOV.U32 R227, RZ, RZ, R228 ;  /* 0x000000ffffe37224 */ /* 0x000fe400078e00e4 */
[----:B------:R-:W-:Y:S02]  /*27640*/  IMAD.MOV.U32 R228, RZ, RZ, R229 ;  /* 0x000000ffffe47224 */ /* 0x000fe400078e00e5 */
[----:B------:R-:W-:Y:S02]  /*27650*/  IMAD.MOV.U32 R229, RZ, RZ, R230 ;  /* 0x000000ffffe57224 */ /* 0x000fe400078e00e6 */
[----:B------:R-:W3:Y:S04]  /*27660*/  LDL.LU R230, [R1+0x29c] ;  /* 0x00029c0001e67983 */ /* 0x000ee80000300800 */
[----:B------:R0:W-:Y:S04]  /*27670*/  STL [R1+0xde8], R3 ;  /* 0x000de80301007387 */ /* 0x0001e80000100800 */
[----:B0-----:R-:W4:Y:S02]  /*27680*/  LDL.LU R3, [R1+0x9fc] ;  /* 0x0009fc0001037983 */ /* 0x001f240000300800 */
[----:B----4-:R-:W-:-:S05]  /*27690*/  IADD3.X R3, R3, UR11, RZ, P6, !PT ;  /* 0x0000000b03037c10 */ /* 0x010fca000b7fe4ff */
[----:B------:R0:W-:Y:S04]  /*276a0*/  STL [R1+0x9fc], R3 ;  /* 0x0009fc0301007387 */ /* 0x0001e80000100800 */
[----:B0-----:R-:W4:Y:S02]  /*276b0*/  LDL.LU R3, [R1+0xde4] ;  /* 0x000de40001037983 */ /* 0x001f240000300800 */
[----:B----4-:R-:W-:-:S05]  /*276c0*/  IADD3 R3, P6, R3, UR9, RZ ;  /* 0x0000000903037c10 */ /* 0x010fca000ffde0ff */
        /* <DEDUP_REMOVED lines=504> */
[----:B------:R0:W-:Y:S02]  /*29650*/  STL [R1+0xb48], R3 ;  /* 0x000b480301007387 */ /* 0x0001e40000100800 */
[----:B0-----:R-:W-:Y:S02]  /*29660*/  IMAD.MOV.U32 R3, RZ, RZ, R222 ;  /* 0x000000ffff037224 */ /* 0x001fe400078e00de */
[----:B------:R-:W-:Y:S02]  /*29670*/  IMAD.MOV.U32 R222, RZ, RZ, R223 ;  /* 0x000000ffffde7224 */ /* 0x000fe400078e00df */
[----:B------:R-:W-:Y:S02]  /*29680*/  IMAD.MOV.U32 R223, RZ, RZ, R225 ;  /* 0x000000ffffdf7224 */ /* 0x000fe400078e00e1 */
[----:B------:R-:W-:Y:S02]  /*29690*/  IMAD.MOV.U32 R225, RZ, RZ, R226 ;  /* 0x000000ffffe17224 */ /* 0x000fe400078e00e2 */
[----:B------:R-:W-:-:S02]  /*296a0*/  IMAD.MOV.U32 R226, RZ, RZ, R227 ;  /* 0x000000ffffe27224 */ /* 0x000fc400078e00e3 */
[----:B------:R-:W-:Y:S01]  /*296b0*/  IMAD.MOV.U32 R227, RZ, RZ, R228 ;  /* 0x000000ffffe37224 */ /* 0x000fe200078e00e4 */
[----:B------:R-:W-:Y:S01]  /*296c0*/  IADD3.X R3, R3, UR11, RZ, P1, !PT ;  /* 0x0000000b03037c10 */ /* 0x000fe20008ffe4ff */
[----:B------:R-:W-:Y:S02]  /*296d0*/  IMAD.MOV.U32 R228, RZ, RZ, R229 ;  /* 0x000000ffffe47224 */ /* 0x000fe400078e00e5 */
[----:B---3--:R-:W-:Y:S02]  /*296e0*/  IMAD.MOV.U32 R229, RZ, RZ, R230 ;  /* 0x000000ffffe57224 */ /* 0x008fe400078e00e6 */
[----:B------:R-:W-:Y:S02]  /*296f0*/  IMAD.MOV.U32 R230, RZ, RZ, R231 ;  /* 0x000000ffffe67224 */ /* 0x000fe400078e00e7 */
[----:B------:R-:W3:Y:S04]  /*29700*/  LDL.LU R231, [R1+0x294] ;  /* 0x0002940001e77983 */ /* 0x000ee80000300800 */
        /* <DEDUP_REMOVED lines=510> */
[----:B------:R0:W-:Y:S02]  /*2b6f0*/  STL [R1+0x4ac], R3 ;  /* 0x0004ac0301007387 */ /* 0x0001e40000100800 */
[----:B0-----:R-:W-:Y:S02]  /*2b700*/  IMAD.MOV.U32 R3, RZ, RZ, R222 ;  /* 0x000000ffff037224 */ /* 0x001fe400078e00de */
[----:B------:R-:W-:Y:S02]  /*2b710*/  IMAD.MOV.U32 R222, RZ, RZ, R223 ;  /* 0x000000ffffde7224 */ /* 0x000fe400078e00df */
[----:B------:R-:W4:Y:S01]  /*2b720*/  LDL.LU R223, [R1+0x2bc] ;  /* 0x0002bc0001df7983 */ /* 0x000f220000300800 */
[----:B------:R-:W-:-:S05]  /*2b730*/  IADD3 R3, P2, R3, UR9, RZ ;  /* 0x0000000903037c10 */ /* 0x000fca000ff5e0ff */
[----:B------:R0:W-:Y:S04]  /*2b740*/  STL [R1+0x480], R3 ;  /* 0x0004800301007387 */ /* 0x0001e80000100800 */
[----:B0-----:R-:W2:Y:S02]  /*2b750*/  LDL.LU R3, [R1+0x4a4] ;  /* 0x0004a40001037983 */ /* 0x001ea40000300800 */
[----:B--2---:R-:W-:-:S05]  /*2b760*/  IADD3.X R3, R3, UR11, RZ, P3, !PT ;  /* 0x0000000b03037c10 */ /* 0x004fca0009ffe4ff */
[----:B------:R0:W-:Y:S04]  /*2b770*/  STL [R1+0x4a4], R3 ;  /* 0x0004a40301007387 */ /* 0x0001e80000100800 */
[----:B0-----:R-:W2:Y:S02]  /*2b780*/  LDL.LU R3, [R1+0x478] ;  /* 0x0004780001037983 */ /* 0x001ea40000300800 */
[----:B--2---:R-:W-:-:S05]  /*2b790*/  IADD3 R3, P3, R3, UR9, RZ ;  /* 0x0000000903037c10 */ /* 0x004fca000ff7e0ff */
        /* <DEDUP_REMOVED lines=128> */
[----:B--2---:R-:W-:Y:S02]  /*2bfa0*/  IADD3.X R3, R3, UR11, RZ, P1, !PT ;  /* 0x0000000b03037c10 */ /* 0x004fe40008ffe4ff */
[----:B------:R-:W-:-:S03]  /*2bfb0*/  IADD3 R251, P1, R251, UR9, RZ ;  /* 0x00000009fbfb7c10 */ /* 0x000fc6000ff3e0ff */
[----:B------:R-:W-:Y:S04]  /*2bfc0*/  STL [R1+0x3f4], R3 ;  /* 0x0003f40301007387 */ /* 0x000fe80000100800 */
[----:B------:R0:W-:Y:S04]  /*2bfd0*/  STL [R1+0x3c8], R251 ;  /* 0x0003c8fb01007387 */ /* 0x0001e80000100800 */
[----:B0-----:R-:W2:Y:S04]  /*2bfe0*/  LDL.LU R251, [R1+0xe38] ;  /* 0x000e380001fb7983 */ /* 0x001ea80000300800 */
[----:B------:R-:W3:Y:S02]  /*2bff0*/  LDL.LU R3, [R1+0x3ec] ;  /* 0x0003ec0001037983 */ /* 0x000ee40000300800 */
[----:B---3--:R-:W-:-:S05]  /*2c000*/  IADD3.X R3, R3, UR11, RZ, P2, !PT ;  /* 0x0000000b03037c10 */ /* 0x008fca00097fe4ff */
[----:B------:R0:W-:Y:S04]  /*2c010*/  STL [R1+0x3ec], R3 ;  /* 0x0003ec0301007387 */ /* 0x0001e80000100800 */
[----:B0-----:R-:W3:Y:S02]  /*2c020*/  LDL.LU R3, [R1+0x3c0] ;  /* 0x0003c00001037983 */ /* 0x001ee40000300800 */
[----:B---3--:R-:W-:-:S05]  /*2c030*/  IADD3 R3, P2, R3, UR9, RZ ;  /* 0x0000000903037c10 */ /* 0x008fca000ff5e0ff */
[----:B------:R0:W-:Y:S04]  /*2c040*/  STL [R1+0x3c0], R3 ;  /* 0x0003c00301007387 */ /* 0x0001e80000100800 */
[----:B0-----:R-:W3:Y:S02]  /*2c050*/  LDL.LU R3, [R1+0x3e4] ;  /* 0x0003e40001037983 */ /* 0x001ee40000300800 */
        /* <DEDUP_REMOVED lines=14> */
[----:B0-----:R-:W3:Y:S01]  /*2c140*/  LDL.LU R3, [R1+0x3a8] ;  /* 0x0003a80001037983 */ /* 0x001ee20000300800 */
[----:B------:R-:W-:Y:S02]  /*2c150*/  IADD3.X R0, R0, UR11, RZ, P6, !PT ;  /* 0x0000000b00007c10 */ /* 0x000fe4000b7fe4ff */
[----:B---3--:R-:W-:-:S05]  /*2c160*/  IADD3 R3, P5, R3, UR9, RZ ;  /* 0x0000000903037c10 */ /* 0x008fca000ffbe0ff */
[----:B------:R-:W-:Y:S04]  /*2c170*/  STL [R1+0x3a8], R3 ;  /* 0x0003a80301007387 */ /* 0x000fe80000100800 */
[----:B------:R0:W-:Y:S04]  /*2c180*/  STL [R1+0x3cc], R0 ;  /* 0x0003cc0001007387 */ /* 0x0001e80000100800 */
[----:B0-----:R-:W3:Y:S04]  /*2c190*/  LDL.LU R0, [R1+0xe34] ;  /* 0x000e340001007983 */ /* 0x001ee80000300800 */
[----:B------:R-:W4:Y:S01]  /*2c1a0*/  LDL.LU R3, [R1+0x3a0] ;  /* 0x0003a00001037983 */ /* 0x000f220000300800 */
[----:B------:R-:W-:-:S02]  /*2c1b0*/  IADD3.X R221, R221, UR11, RZ, P1, !PT ;  /* 0x0000000bdddd7c10 */ /* 0x000fc40008ffe4ff */
[----:B----4-:R-:W-:-:S05]  /*2c1c0*/  IADD3 R3, P6, R3, UR9, RZ ;  /* 0x0000000903037c10 */ /* 0x010fca000ffde0ff */
[----:B------:R-:W-:Y:S04]  /*2c1d0*/  STL [R1+0x3a0], R3 ;  /* 0x0003a00301007387 */ /* 0x000fe80000100800 */
[----:B------:R0:W-:Y:S04]  /*2c1e0*/  STL [R1+0x3c4], R221 ;  /* 0x0003c4dd01007387 */ /* 0x0001e80000100800 */
[----:B0-----:R-:W4:Y:S02]  /*2c1f0*/  LDL.LU R221, [R1+0x398] ;  /* 0x0003980001dd7983 */ /* 0x001f240000300800 */
[----:B----4-:R-:W-:-:S05]  /*2c200*/  IADD3 R221, P1, R221, UR9, RZ ;  /* 0x00000009dddd7c10 */ /* 0x010fca000ff3e0ff */
[----:B------:R0:W-:Y:S04]  /*2c210*/  STL [R1+0x398], R221 ;  /* 0x000398dd01007387 */ /* 0x0001e80000100800 */
[----:B0-----:R-:W4:Y:S02]  /*2c220*/  LDL.LU R221, [R1+0x3bc] ;  /* 0x0003bc0001dd7983 */ /* 0x001f240000300800 */
[----:B----4-:R-:W-:Y:S02]  /*2c230*/  IADD3.X R221, R221, UR11, RZ, P2, !PT ;  /* 0x0000000bdddd7c10 */ /* 0x010fe400097fe4ff */
[----:B------:R-:W-:-:S03]  /*2c240*/  IADD3 R220, P2, R220, UR9, RZ ;  /* 0x00000009dcdc7c10 */ /* 0x000fc6000ff5e0ff */
[----:B------:R0:W-:Y:S04]  /*2c250*/  STL [R1+0x3bc], R221 ;  /* 0x0003bcdd01007387 */ /* 0x0001e80000100800 */
[----:B------:R-:W-:Y:S04]  /*2c260*/  STL [R1+0x390], R220 ;  /* 0x000390dc01007387 */ /* 0x000fe80000100800 */
[----:B0-----:R-:W4:Y:S02]  /*2c270*/  LDL.LU R221, [R1+0x3b4] ;  /* 0x0003b40001dd7983 */ /* 0x001f240000300800 */
[----:B----4-:R-:W-:-:S02]  /*2c280*/  IADD3.X R221, R221, UR11, RZ, P3, !PT ;  /* 0x0000000bdddd7c10 */ /* 0x010fc40009ffe4ff */
[----:B------:R-:W-:-:S03]  /*2c290*/  IADD3 R219, P3, R219, UR9, RZ ;  /* 0x00000009dbdb7c10 */ /* 0x000fc6000ff7e0ff */
[----:B------:R0:W-:Y:S04]  /*2c2a0*/  STL [R1+0x3b4], R221 ;  /* 0x0003b4dd01007387 */ /* 0x0001e80000100800 */
[----:B------:R-:W-:Y:S04]  /*2c2b0*/  STL [R1+0x388], R219 ;  /* 0x000388db01007387 */ /* 0x000fe80000100800 */
        /* <DEDUP_REMOVED lines=21> */
[----:B0-----:R-:W4:Y:S01]  /*2c410*/  LDL.LU R221, [R1+0x368] ;  /* 0x0003680001dd7983 */ /* 0x001f220000300800 */
[----:B------:R-:W-:Y:S02]  /*2c420*/  IADD3.X R218, R218, UR11, RZ, P2, !PT ;  /* 0x0000000bdada7c10 */ /* 0x000fe400097fe4ff */
[----:B----4-:R-:W-:-:S05]  /*2c430*/  IADD3 R221, P1, R221, UR9, RZ ;  /* 0x00000009dddd7c10 */ /* 0x010fca000ff3e0ff */
[----:B------:R0:W-:Y:S04]  /*2c440*/  STL [R1+0x368], R221 ;  /* 0x000368dd01007387 */ /* 0x0001e80000100800 */
[----:B------:R-:W-:Y:S04]  /*2c450*/  STL [R1+0x38c], R218 ;  /* 0x00038cda01007387 */ /* 0x000fe80000100800 */
[----:B0-----:R-:W4:Y:S01]  /*2c460*/  LDL.LU R221, [R1+0x360] ;  /* 0x0003600001dd7983 */ /* 0x001f220000300800 */
[----:B------:R-:W-:Y:S02]  /*2c470*/  IADD3.X R217, R217, UR11, RZ, P3, !PT ;  /* 0x0000000bd9d97c10 */ /* 0x000fe40009ffe4ff */
[----:B----4-:R-:W-:-:S05]  /*2c480*/  IADD3 R221, P2, R221, UR9, RZ ;  /* 0x00000009dddd7c10 */ /* 0x010fca000ff5e0ff */
[----:B------:R0:W-:Y:S04]  /*2c490*/  STL [R1+0x360], R221 ;  /* 0x000360dd01007387 */ /* 0x0001e80000100800 */
[----:B------:R-:W-:Y:S04]  /*2c4a0*/  STL [R1+0x384], R217 ;  /* 0x000384d901007387 */ /* 0x000fe80000100800 */
        /* <DEDUP_REMOVED lines=111> */
[----:B------:R-:W-:Y:S01]  /*2cba0*/  WARPGROUP.ARRIVE ;  /* 0x00000000000079c5 */ /* 0x000fe20000000000 */
[----:B------:R-:W-:Y:S01]  /*2cbb0*/  UMOV UR30, UR14 ;  /* 0x0000000e001e7c82 */ /* 0x000fe20008000000 */
[----:B------:R-:W-:-:S04]  /*2cbc0*/  UMOV UR31, UR15 ;  /* 0x0000000f001f7c82 */ /* 0x000fc80008000000 */
[----:B------:R-:W-:Y:S01]  /*2cbd0*/  QGMMA.64x256x32.F32.E5M2.E5M2 R24, gdesc[UR28], R24, gsb0 ;  /* 0x03e000001c1879f3 */ /* 0x000fe20008003818 */
[----:B----4-:R-:W-:-:S05]  /*2cbe0*/  IADD3 R221, P5, R221, UR9, RZ ;  /* 0x00000009dddd7c10 */ /* 0x010fca000ffbe0ff */
[----:B------:R0:W-:Y:S04]  /*2cbf0*/  STL [R1+0x2b8], R221 ;  /* 0x0002b8dd01007387 */ /* 0x0001e80000100800 */
[----:B0-----:R-:W4:Y:S01]  /*2cc00*/  LDL.LU R221, [R1+0x2dc] ;  /* 0x0002dc0001dd7983 */ /* 0x001f220000300800 */
[----:B------:R-:W-:Y:S02]  /*2cc10*/  WARPGROUP.DEPBAR.LE gsb0, 0x0 ;  /* 0x00008000000079c5 */ /* 0x000fe40000010000 */
[----:B------:R-:W-:Y:S01]  /*2cc20*/  WARPGROUP.ARRIVE ;  /* 0x00000000000079c5 */ /* 0x000fe20000000000 */
[----:B------:R-:W-:Y:S01]  /*2cc30*/  UMOV UR34, UR6 ;  /* 0x0000000600227c82 */ /* 0x000fe20008000000 */
[----:B------:R-:W-:-:S13]  /*2cc40*/  UMOV UR35, UR7 ;  /* 0x0000000700237c82 */ /* 0x000fda0008000000 */
[----:B------:R-:W-:Y:S01]  /*2cc50*/  QGMMA.64x256x32.F32.E5M2.E5M2 R24, gdesc[UR32], R24, gsb0 ;  /* 0x03e00000201879f3 */ /* 0x000fe20008003818 */
[----:B----4-:R-:W-:-:S05]  /*2cc60*/  IADD3.X R221, R221, UR11, RZ, P6, !PT ;  /* 0x0000000bdddd7c10 */ /* 0x010fca000b7fe4ff */
[----:B------:R0:W-:Y:S04]  /*2cc70*/  STL [R1+0x2dc], R221 ;  /* 0x0002dcdd01007387 */ /* 0x0001e80000100800 */
[----:B0-----:R-:W4:Y:S01]  /*2cc80*/  LDL.LU R221, [R1+0x2b0] ;  /* 0x0002b00001dd7983 */ /* 0x001f220000300800 */
[----:B---3--:R-:W-:Y:S01]  /*2cc90*/  IADD3.X R0, R0, UR11, RZ, P1, !PT ;  /* 0x0000000b00007c10 */ /* 0x008fe20008ffe4ff */
[----:B------:R-:W-:Y:S02]  /*2cca0*/  WARPGROUP.DEPBAR.LE gsb0, 0x0 ;  /* 0x00008000000079c5 */ /* 0x000fe40000010000 */
[----:B------:R-:W-:Y:S01]  /*2ccb0*/  WARPGROUP.ARRIVE ;  /* 0x00000000000079c5 */ /* 0x000fe20000000000 */
[----:B------:R-:W-:Y:S01]  /*2ccc0*/  UMOV UR38, UR26 ;  /* 0x0000001a00267c82 */ /* 0x000fe20008000000 */
[----:B------:R-:W-:-:S12]  /*2ccd0*/  UMOV UR39, UR27 ;  /* 0x0000001b00277c82 */ /* 0x000fd80008000000 */
[----:B------:R-:W-:Y:S01]  /*2cce0*/  QGMMA.64x256x32.F32.E5M2.E5M2 R24, gdesc[UR36], R24, gsb0 ;  /* 0x03e00000241879f3 */ /* 0x000fe20008003818 */
[----:B------:R-:W-:Y:S01]  /*2ccf0*/  UMOV UR42, UR22 ;  /* 0x00000016002a7c82 */ /* 0x000fe20008000000 */
[----:B------:R-:W-:Y:S01]  /*2cd00*/  UMOV UR43, UR23 ;  /* 0x00000017002b7c82 */ /* 0x000fe20008000000 */
[----:B----4-:R-:W-:-:S05]  /*2cd10*/  IADD3 R221, P6, R221, UR9, RZ ;  /* 0x00000009dddd7c10 */ /* 0x010fca000ffde0ff */
[----:B------:R-:W-:Y:S04]  /*2cd20*/  STL [R1+0x2b0], R221 ;  /* 0x0002b0dd01007387 */ /* 0x000fe80000100800 */
[----:B------:R0:W-:Y:S04]  /*2cd30*/  STL [R1+0x2d4], R0 ;  /* 0x0002d40001007387 */ /* 0x0001e80000100800 */
[----:B0-----:R-:W3:Y:S04]  /*2cd40*/  LDL.LU R0, [R1+0xe30] ;  /* 0x000e300001007983 */ /* 0x001ee80000300800 */
[----:B------:R-:W4:Y:S01]  /*2cd50*/  LDL.LU R221, [R1+0x2a8] ;  /* 0x0002a80001dd7983 */ /* 0x000f220000300800 */
[----:B------:R-:W-:-:S02]  /*2cd60*/  WARPGROUP.DEPBAR.LE gsb0, 0x0 ;  /* 0x00008000000079c5 */ /* 0x000fc40000010000 */
[----:B------:R-:W-:-:S06]  /*2cd70*/  WARPGROUP.ARRIVE ;  /* 0x00000000000079c5 */ /* 0x000fcc0000000000 */
[----:B------:R-:W-:Y:S01]  /*2cd80*/  QGMMA.64x256x32.F32.E5M2.E5M2 R24, gdesc[UR40], R24, gsb0 ;  /* 0x03e00000281879f3 */ /* 0x000fe20008003818 */
[----:B------:R-:W-:Y:S02]  /*2cd90*/  IADD3.X R206, R206, UR11, RZ, P2, !PT ;  /* 0x0000000bcece7c10 */ /* 0x000fe400097fe4ff */
[----:B------:R-:W-:Y:S02]  /*2cda0*/  IADD3.X R205, R205, UR11, RZ, P3, !PT ;  /* 0x0000000bcdcd7c10 */ /* 0x000fe40009ffe4ff */
[----:B------:R-:W-:Y:S02]  /*2cdb0*/  IADD3 R222, P3, R222, UR9, RZ ;  /* 0x00000009dede7c10 */ /* 0x000fe4000ff7e0ff */
[----:B------:R-:W-:Y:S02]  /*2cdc0*/  IADD3.X R223, R223, UR11, RZ, P4, !PT ;  /* 0x0000000bdfdf7c10 */ /* 0x000fe4000a7fe4ff */
[----:B------:R-:W-:Y:S02]  /*2cdd0*/  IADD3 R204, P4, R204, UR9, RZ ;  /* 0x00000009cccc7c10 */ /* 0x000fe4000ff9e0ff */
[----:B------:R-:W-:-:S02]  /*2cde0*/  IADD3.X R224, R224, UR11, RZ, P5, !PT ;  /* 0x0000000be0e07c10 */ /* 0x000fc4000affe4ff */
[----:B------:R-:W-:Y:S02]  /*2cdf0*/  IADD3 R203, P5, R203, UR9, RZ ;  /* 0x00000009cbcb7c10 */ /* 0x000fe4000ffbe0ff */
        /* <DEDUP_REMOVED lines=21> */
[----:B------:R-:W-:Y:S02]  /*2cf50*/  IADD3.X R250, R250, UR11, RZ, P5, !PT ;  /* 0x0000000bfafa7c10 */ /* 0x000fe4000affe4ff */
[----:B------:R-:W-:-:S02]  /*2cf60*/  IADD3.X R252, R252, UR11, RZ, P6, !PT ;  /* 0x0000000bfcfc7c10 */ /* 0x000fc4000b7fe4ff */
[----:B------:R-:W-:Y:S02]  /*2cf70*/  IADD3.X R192, R192, UR11, RZ, P3, !PT ;  /* 0x0000000bc0c07c10 */ /* 0x000fe40009ffe4ff */
[----:B----4-:R-:W-:Y:S02]  /*2cf80*/  IADD3 R221, P1, R221, UR9, RZ ;  /* 0x00000009dddd7c10 */ /* 0x010fe4000ff3e0ff */
[----:B---3--:R-:W-:-:S03]  /*2cf90*/  IADD3 R0, P2, R0, UR9, RZ ;  /* 0x0000000900007c10 */ /* 0x008fc6000ff5e0ff */
[----:B------:R-:W-:Y:S04]  /*2cfa0*/  STL [R1+0x2a8], R221 ;  /* 0x0002a8dd01007387 */ /* 0x000fe80000100800 */
[----:B------:R-:W-:Y:S04]  /*2cfb0*/  STL [R1+0x2cc], R206 ;  /* 0x0002ccce01007387 */ /* 0x000fe80000100800 */
[----:B------:R0:W-:Y:S01]  /*2cfc0*/  STL [R1+0x2a0], R0 ;  /* 0x0002a00001007387 */ /* 0x0001e20000100800 */
[----:B------:R-:W-:Y:S02]  /*2cfd0*/  IADD3.X R227, R227, UR11, RZ, P1, !PT ;  /* 0x0000000be3e37c10 */ /* 0x000fe40008ffe4ff */
[----:B------:R-:W-:-:S02]  /*2cfe0*/  IADD3 R228, P1, R228, UR9, RZ ;  /* 0x00000009e4e47c10 */ /* 0x000fc4000ff3e0ff */
[----:B------:R-:W-:Y:S01]  /*2cff0*/  IADD3.X R229, R229, UR11, RZ, P2, !PT ;  /* 0x0000000be5e57c10 */ /* 0x000fe200097fe4ff */
[----:B0-----:R0:W5:Y:S04]  /*2d000*/  LDL.LU R0, [R1+0xe2c] ;  /* 0x000e2c0001007983 */ /* 0x0011680000300800 */
[----:B------:R0:W-:Y:S04]  /*2d010*/  STL [R1+0x2c4], R205 ;  /* 0x0002c4cd01007387 */ /* 0x0001e80000100800 */
[----:B------:R0:W-:Y:S04]  /*2d020*/  STL [R1+0x298], R222 ;  /* 0x000298de01007387 */ /* 0x0001e80000100800 */
[----:B------:R0:W-:Y:S04]  /*2d030*/  STL [R1+0x2bc], R223 ;  /* 0x0002bcdf01007387 */ /* 0x0001e80000100800 */
[----:B------:R0:W-:Y:S04]  /*2d040*/  STL [R1+0x290], R204 ;  /* 0x000290cc01007387 */ /* 0x0001e80000100800 */
[----:B------:R0:W-:Y:S04]  /*2d050*/  STL [R1+0x2b4], R224 ;  /* 0x0002b4e001007387 */ /* 0x0001e80000100800 */
[----:B------:R0:W-:Y:S04]  /*2d060*/  STL [R1+0x288], R203 ;  /* 0x000288cb01007387 */ /* 0x0001e80000100800 */
[----:B------:R0:W-:Y:S01]  /*2d070*/  STL [R1+0x2ac], R225 ;  /* 0x0002ace101007387 */ /* 0x0001e20000100800 */
[----:B------:R-:W-:-:S03]  /*2d080*/  IADD3 R230, P2, R230, UR9, RZ ;  /* 0x00000009e6e67c10 */ /* 0x000fc6000ff5e0ff */
[----:B------:R0:W-:Y:S04]  /*2d090*/  STL [R1+0x280], R226 ;  /* 0x000280e201007387 */ /* 0x0001e80000100800 */
[----:B------:R0:W-:Y:S04]  /*2d0a0*/  STL [R1+0x2a4], R227 ;  /* 0x0002a4e301007387 */ /* 0x0001e80000100800 */
[----:B------:R0:W-:Y:S04]  /*2d0b0*/  STL [R1+0x278], R228 ;  /* 0x000278e401007387 */ /* 0x0001e80000100800 */
[----:B------:R0:W-:Y:S04]  /*2d0c0*/  STL [R1+0x29c], R229 ;  /* 0x00029ce501007387 */ /* 0x0001e80000100800 */
[----:B------:R0:W-:Y:S04]  /*2d0d0*/  STL [R1+0x270], R230 ;  /* 0x000270e601007387 */ /* 0x0001e80000100800 */
[----:B------:R0:W-:Y:S04]  /*2d0e0*/  STL [R1+0x294], R231 ;  /* 0x000294e701007387 */ /* 0x0001e80000100800 */
[----:B------:R0:W-:Y:S04]  /*2d0f0*/  STL [R1+0x268], R232 ;  /* 0x000268e801007387 */ /* 0x0001e80000100800 */
[----:B------:R0:W-:Y:S04]  /*2d100*/  STL [R1+0x28c], R201 ;  /* 0x00028cc901007387 */ /* 0x0001e80000100800 */
[----:B------:R0:W-:Y:S01]  /*2d110*/  STL [R1+0x260], R233 ;  /* 0x000260e901007387 */ /* 0x0001e20000100800 */
[----:B------:R-:W-:-:S03]  /*2d120*/  IADD3.X R236, R236, UR11, RZ, P1, !PT ;  /* 0x0000000becec7c10 */ /* 0x000fc60008ffe4ff */
[----:B------:R0:W-:Y:S01]  /*2d130*/  STL [R1+0x284], R200 ;  /* 0x000284c801007387 */ /* 0x0001e20000100800 */
[----:B------:R-:W-:-:S03]  /*2d140*/  IADD3 R198, P1, R198, UR9, RZ ;  /* 0x00000009c6c67c10 */ /* 0x000fc6000ff3e0ff */
[----:B------:R0:W-:Y:S01]  /*2d150*/  STL [R1+0x258], R234 ;  /* 0x000258ea01007387 */ /* 0x0001e20000100800 */
[----:B------:R-:W-:-:S03]  /*2d160*/  IADD3.X R237, R237, UR11, RZ, P2, !PT ;  /* 0x0000000beded7c10 */ /* 0x000fc600097fe4ff */
        /* <DEDUP_REMOVED lines=24> */
[----:B------:R0:W-:Y:S01]  /*2d2f0*/  STL [R1+0x208], R194 ;  /* 0x000208c201007387 */ /* 0x0001e20000100800 */
[----:B--2---:R-:W-:-:S03]  /*2d300*/  IADD3.X R251, R251, UR11, RZ, P1, !PT ;  /* 0x0000000bfbfb7c10 */ /* 0x004fc60008ffe4ff */
[----:B------:R0:W-:Y:S01]  /*2d310*/  STL [R1+0x22c], R249 ;  /* 0x00022cf901007387 */ /* 0x0001e20000100800 */
[----:B------:R-:W-:-:S03]  /*2d320*/  IADD3.X R193, R193, UR11, RZ, P2, !PT ;  /* 0x0000000bc1c17c10 */ /* 0x000fc600097fe4ff */
[----:B------:R0:W-:Y:S04]  /*2d330*/  STL [R1+0x224], R250 ;  /* 0x000224fa01007387 */ /* 0x0001e80000100800 */
[----:B------:R0:W-:Y:S04]  /*2d340*/  STL [R1+0x21c], R252 ;  /* 0x00021cfc01007387 */ /* 0x0001e80000100800 */
[----:B------:R0:W-:Y:S04]  /*2d350*/  STL [R1+0x204], R192 ;  /* 0x000204c001007387 */ /* 0x0001e80000100800 */
[----:B------:R0:W-:Y:S04]  /*2d360*/  STL [R1+0x214], R251 ;  /* 0x000214fb01007387 */ /* 0x0001e80000100800 */
[----:B------:R0:W-:Y:S01]  /*2d370*/  STL [R1+0x20c], R193 ;  /* 0x00020cc101007387 */ /* 0x0001e20000100800 */
[----:B------:R-:W-:-:S02]  /*2d380*/  WARPGROUP.DEPBAR.LE gsb0, 0x0 ;  /* 0x00008000000079c5 */ /* 0x000fc40000010000 */
[----:B------:R-:W-:Y:S05]  /*2d390*/  @P0 BRA `(.L_x_2) ;  /* 0xfffffea000b80947 */ /* 0x000fea000383ffff */
.L_x_1:
[----:B------:R2:W-:Y:S01]  /*2d3a0*/  STL [R1+0xe3c], R149 ;  /* 0x000e3c9501007387 */ /* 0x0005e20000100800 */
[----:B------:R-:W-:Y:S01]  /*2d3b0*/  F2FP.SATFINITE.E5M2.F32.PACK_AB_MERGE_C R30, R31, R30, RZ ;  /* 0x0000001e1f1e723e */ /* 0x000fe200048060ff */
[----:B------:R-:W-:Y:S01]  /*2d3c0*/  ULDC.64 UR4, c[0x0][0x228] ;  /* 0x00008a0000047ab9 */ /* 0x000fe20000000a00 */
[----:B------:R-:W-:Y:S01]  /*2d3d0*/  F2FP.SATFINITE.E5M2.F32.PACK_AB_MERGE_C R27, R27, R26, RZ ;  /* 0x0000001a1b1b723e */ /* 0x000fe200048060ff */
[----:B------:R-:W3:Y:S01]  /*2d3e0*/  LDL.LU R5, [R1+0x4] ;  /* 0x0000040001057983 */ /* 0x000ee20000300800 */
[----:B------:R-:W-:Y:S01]  /*2d3f0*/  F2FP.SATFINITE.E5M2.F32.PACK_AB_MERGE_C R32, R33, R32, RZ ;  /* 0x000000202120723e */ /* 0x000fe200048060ff */
[----:B------:R-:W-:Y:S02]  /*2d400*/  ULDC UR6, c[0x0][0x22c] ;  /* 0x00008b0000067ab9 */ /* 0x000fe40000000800 */
[----:B--2---:R-:W3:Y:S04]  /*2d410*/  LDL.LU R149, [R1] ;  /* 0x0000000001957983 */ /* 0x004ee80000300800 */
[----:B------:R2:W-:Y:S04]  /*2d420*/  STL [R1+0xe38], R148 ;  /* 0x000e389401007387 */ /* 0x0005e80000100800 */
[----:B--2---:R-:W2:Y:S04]  /*2d430*/  LDL.LU R148, [R1+0x8] ;  /* 0x0000080001947983 */ /* 0x004ea80000300800 */
[----:B------:R-:W2:Y:S04]  /*2d440*/  LDL.LU R3, [R1+0xc] ;  /* 0x00000c0001037983 */ /* 0x000ea80000300800 */
[----:B------:R4:W-:Y:S04]  /*2d450*/  STL [R1+0xe34], R151 ;  /* 0x000e349701007387 */ /* 0x0009e80000100800 */
[----:B----4-:R-:W4:Y:S04]  /*2d460*/  LDL.LU R151, [R1+0x10] ;  /* 0x0000100001977983 */ /* 0x010f280000300800 */
[----:B-1----:R-:W4:Y:S04]  /*2d470*/  LDL.LU R2, [R1+0x14] ;  /* 0x0000140001027983 */ /* 0x002f280000300800 */
[----:B------:R1:W-:Y:S04]  /*2d480*/  STL [R1+0xe30], R150 ;  /* 0x000e309601007387 */ /* 0x0003e80000100800 */
[----:B-1----:R-:W4:Y:S04]  /*2d490*/  LDL.LU R150, [R1+0x18] ;  /* 0x0000180001967983 */ /* 0x002f280000300800 */
[----:B------:R-:W4:Y:S04]  /*2d4a0*/  LDL.LU R4, [R1+0x1c] ;  /* 0x00001c0001047983 */ /* 0x000f280000300800 */
[----:B-----5:R1:W-:Y:S04]  /*2d4b0*/  STL [R1+0xe2c], R0 ;  /* 0x000e2c0001007387 */ /* 0x0203e80000100800 */
[----:B-1----:R-:W4:Y:S04]  /*2d4c0*/  LDL.LU R0, [R1+0x20] ;  /* 0x0000200001007983 */ /* 0x002f280000300800 */
[----:B------:R-:W4:Y:S04]  /*2d4d0*/  LDL.LU R6, [R1+0x24] ;  /* 0x0000240001067983 */ /* 0x000f280000300800 */
[----:B------:R-:W4:Y:S04]  /*2d4e0*/  LDL.LU R17, [R1+0x28] ;  /* 0x0000280001117983 */ /* 0x000f280000300800 */
[----:B------:R-:W4:Y:S04]  /*2d4f0*/  LDL.LU R7, [R1+0x2c] ;  /* 0x00002c0001077983 */ /* 0x000f280000300800 */
[----:B------:R-:W4:Y:S04]  /*2d500*/  LDL.LU R16, [R1+0x30] ;  /* 0x0000300001107983 */ /* 0x000f280000300800 */
[----:B------:R-:W4:Y:S04]  /*2d510*/  LDL.LU R9, [R1+0x34] ;  /* 0x0000340001097983 */ /* 0x000f280000300800 */
[----:B------:R-:W4:Y:S04]  /*2d520*/  LDL.LU R202, [R1+0x38] ;  /* 0x0000380001ca7983 */ /* 0x000f280000300800 */
[----:B------:R-:W4:Y:S04]  /*2d530*/  LDL.LU R8, [R1+0x3c] ;  /* 0x00003c0001087983 */ /* 0x000f280000300800 */
[----:B------:R-:W4:Y:S04]  /*2d540*/  LDL.LU R10, [R1+0x40] ;  /* 0x00004000010a7983 */ /* 0x000f280000300800 */
[----:B0-----:R-:W4:Y:S04]  /*2d550*/  LDL.LU R252, [R1+0x44] ;  /* 0x0000440001fc7983 */ /* 0x001f280000300800 */
        /* <DEDUP_REMOVED lines=107> */
[----:B------:R-:W4:Y:S01]  /*2dc10*/  LDL.LU R193, [R1+0x1f4] ;  /* 0x0001f40001c17983 */ /* 0x000f220000300800 */
[----:B---3--:R-:W-:-:S03]  /*2dc20*/  F2FP.SATFINITE.E5M2.F32.PACK_AB_MERGE_C R5, R5, R149, RZ ;  /* 0x000000950505723e */ /* 0x008fc600048060ff */
[----:B------:R-:W3:Y:S01]  /*2dc30*/  LDL.LU R194, [R1+0x1f8] ;  /* 0x0001f80001c27983 */ /* 0x000ee20000300800 */
[----:B--2---:R-:W-:-:S03]  /*2dc40*/  F2FP.SATFINITE.E5M2.F32.PACK_AB_MERGE_C R3, R3, R148, RZ ;  /* 0x000000940303723e */ /* 0x004fc600048060ff */
[----:B------:R-:W3:Y:S01]  /*2dc50*/  LDL.LU R192, [R1+0x1fc] ;  /* 0x0001fc0001c07983 */ /* 0x000ee20000300800 */
[----:B----4-:R-:W-:-:S03]  /*2dc60*/  F2FP.SATFINITE.E5M2.F32.PACK_AB_MERGE_C R2, R2, R151, RZ ;  /* 0x000000970202723e */ /* 0x010fc600048060ff */
[----:B------:R-:W2:Y:S01]  /*2dc70*/  LDL.LU R149, [R1+0xe3c] ;  /* 0x000e3c0001957983 */ /* 0x000ea20000300800 */
[----:B------:R-:W-:-:S03]  /*2dc80*/  F2FP.SATFINITE.E5M2.F32.PACK_AB_MERGE_C R4, R4, R150, RZ ;  /* 0x000000960404723e */ /* 0x000fc600048060ff */
[----:B------:R-:W2:Y:S01]  /*2dc90*/  LDL.LU R148, [R1+0xe38] ;  /* 0x000e380001947983 */ /* 0x000ea20000300800 */
[----:B------:R-:W-:-:S03]  /*2dca0*/  F2FP.SATFINITE.E5M2.F32.PACK_AB_MERGE_C R6, R6, R0, RZ ;  /* 0x000000000606723e */ /* 0x000fc600048060ff */
[----:B------:R-:W4:Y:S04]  /*2dcb0*/  LDL.LU R151, [R1+0xe34] ;  /* 0x000e340001977983 */ /* 0x000f280000300800 */
[----:B------:R-:W4:Y:S04]  /*2dcc0*/  LDL.LU R150, [R1+0xe30] ;  /* 0x000e300001967983 */ /* 0x000f280000300800 */
[----:B------:R-:W2:Y:S01]  /*2dcd0*/  LDL.LU R0, [R1+0xe2c] ;  /* 0x000e2c0001007983 */ /* 0x000ea20000300800 */
[----:B------:R-:W0:Y:S01]  /*2dce0*/  S2R R31, SR_TID.X ;  /* 0x00000000001f7919 */ /* 0x000e220000002100 */
[----:B------:R-:W-:-:S02]  /*2dcf0*/  F2FP.SATFINITE.E5M2.F32.PACK_AB_MERGE_C R29, R29, R28, RZ ;  /* 0x0000001c1d1d723e */ /* 0x000fc400048060ff */
[----:B------:R-:W-:Y:S02]  /*2dd00*/  F2FP.SATFINITE.E5M2.F32.PACK_AB_MERGE_C R64, R65, R64, RZ ;  /* 0x000000404140723e */ /* 0x000fe400048060ff */
[----:B------:R-:W-:Y:S02]  /*2dd10*/  PRMT R27, R27, 0x5410, R30 ;  /* 0x000054101b1b7816 */ /* 0x000fe4000000001e */
[----:B------:R-:W-:Y:S02]  /*2dd20*/  F2FP.SATFINITE.E5M2.F32.PACK_AB_MERGE_C R7, R7, R17, RZ ;  /* 0x000000110707723e */ /* 0x000fe400048060ff */
[----:B------:R-:W-:Y:S02]  /*2dd30*/  F2FP.SATFINITE.E5M2.F32.PACK_AB_MERGE_C R9, R9, R16, RZ ;  /* 0x000000100909723e */ /* 0x000fe400048060ff */
[----:B------:R-:W-:Y:S02]  /*2dd40*/  F2FP.SATFINITE.E5M2.F32.PACK_AB_MERGE_C R8, R8, R202, RZ ;  /* 0x000000ca0808723e */ /* 0x000fe400048060ff */
[----:B------:R-:W-:-:S02]  /*2dd50*/  F2FP.SATFINITE.E5M2.F32.PACK_AB_MERGE_C R37, R37, R36, RZ ;  /* 0x000000242525723e */ /* 0x000fc400048060ff */
[----:B------:R-:W-:Y:S02]  /*2dd60*/  F2FP.SATFINITE.E5M2.F32.PACK_AB_MERGE_C R39, R39, R38, RZ ;  /* 0x000000262727723e */ /* 0x000fe400048060ff */
[----:B------:R-:W-:Y:S02]  /*2dd70*/  F2FP.SATFINITE.E5M2.F32.PACK_AB_MERGE_C R10, R252, R10, RZ ;  /* 0x0000000afc0a723e */ /* 0x000fe400048060ff */
        /* <DEDUP_REMOVED lines=102> */
[----:B------:R-:W4:Y:S01]  /*2e3e0*/  LDL.LU R196, [R1+0xe24] ;  /* 0x000e240001c47983 */ /* 0x000f220000300800 */
[----:B------:R-:W-:-:S03]  /*2e3f0*/  F2FP.SATFINITE.E5M2.F32.PACK_AB_MERGE_C R193, R193, R195, RZ ;  /* 0x000000c3c1c1723e */ /* 0x000fc600048060ff */
[----:B------:R-:W4:Y:S01]  /*2e400*/  LDL.LU R195, [R1+0xe28] ;  /* 0x000e280001c37983 */ /* 0x000f220000300800 */
[----:B---3--:R-:W-:Y:S02]  /*2e410*/  F2FP.SATFINITE.E5M2.F32.PACK_AB_MERGE_C R192, R192, R194, RZ ;  /* 0x000000c2c0c0723e */ /* 0x008fe400048060ff */
[----:B------:R-:W-:Y:S01]  /*2e420*/  F2FP.SATFINITE.E5M2.F32.PACK_AB_MERGE_C R194, R25, R24, RZ ;  /* 0x0000001819c2723e */ /* 0x000fe200048060ff */
[----:B0-----:R-:W-:Y:S02]  /*2e430*/  IMAD.SHL.U32 R25, R31, 0x40, RZ ;  /* 0x000000401f197824 */ /* 0x001fe400078e00ff */
[----:B--2---:R-:W-:-:S03]  /*2e440*/  VIADD R26, R0, 0xff ;  /* 0x000000ff001a7836 */ /* 0x004fc60000000000 */
[----:B------:R-:W-:Y:S01]  /*2e450*/  LOP3.LUT R25, R25, 0x400, RZ, 0xc0, !PT ;  /* 0x0000040019197812 */ /* 0x000fe200078ec0ff */
[----:B------:R-:W-:Y:S01]  /*2e460*/  VIADD R33, R0, 0x1 ;  /* 0x0000000100217836 */ /* 0x000fe20000000000 */
[----:B------:R-:W-:Y:S02]  /*2e470*/  F2FP.SATFINITE.E5M2.F32.PACK_AB_MERGE_C R28, R35, R34, RZ ;  /* 0x00000022231c723e */ /* 0x000fe400048060ff */
[----:B------:R-:W-:Y:S02]  /*2e480*/  F2FP.SATFINITE.E5M2.F32.PACK_AB_MERGE_C R17, R245, R246, RZ ;  /* 0x000000f6f511723e */ /* 0x000fe400048060ff */
[----:B------:R-:W-:Y:S01]  /*2e490*/  F2FP.SATFINITE.E5M2.F32.PACK_AB_MERGE_C R16, R243, R244, RZ ;  /* 0x000000f4f310723e */ /* 0x000fe200048060ff */
[----:B------:R-:W-:Y:S01]  /*2e4a0*/  BAR.SYNC.DEFER_BLOCKING 0x0 ;  /* 0x0000000000007b1d */ /* 0x000fe20000010000 */
[----:B----4-:R-:W-:-:S04]  /*2e4b0*/  LOP3.LUT R24, R196, 0xf0, RZ, 0xc0, !PT ;  /* 0x000000f0c4187812 */ /* 0x010fc800078ec0ff */
[----:B------:R-:W-:Y:S01]  /*2e4c0*/  IADD3 R25, R25, UR8, R24 ;  /* 0x0000000819197c10 */ /* 0x000fe2000fffe018 */
[----:B------:R-:W-:Y:S01]  /*2e4d0*/  IMAD.SHL.U32 R24, R31, 0x8, RZ ;  /* 0x000000081f187824 */ /* 0x000fe200078e00ff */
[----:B------:R-:W-:Y:S01]  /*2e4e0*/  ISETP.GE.AND P0, PT, R195, UR4, PT ;  /* 0x00000004c3007c0c */ /* 0x000fe2000bf06270 */
[----:B------:R-:W-:-:S03]  /*2e4f0*/  ULDC UR4, c[0x0][0x22c] ;  /* 0x00008b0000047ab9 */ /* 0x000fc60000000800 */
[----:B------:R-:W-:Y:S02]  /*2e500*/  LOP3.LUT R24, R24, 0x300, RZ, 0xc0, !PT ;  /* 0x0000030018187812 */ /* 0x000fe400078ec0ff */
[----:B------:R-:W-:Y:S01]  /*2e510*/  ISETP.LT.AND P1, PT, R26, UR6, !P0 ;  /* 0x000000061a007c0c */ /* 0x000fe2000c721270 */
[----:B------:R-:W-:Y:S01]  /*2e520*/  VIADD R26, R0, 0x2 ;  /* 0x00000002001a7836 */ /* 0x000fe20000000000 */
[----:B------:R-:W-:Y:S01]  /*2e530*/  ISETP.LT.AND P3, PT, R33, UR4, !P0 ;  /* 0x0000000421007c0c */ /* 0x000fe2000c761270 */
[----:B------:R-:W-:Y:S01]  /*2e540*/  ULDC UR4, c[0x0][0x22c] ;  /* 0x00008b0000047ab9 */ /* 0x000fe20000000800 */
[----:B------:R-:W-:Y:S01]  /*2e550*/  IMAD.IADD R65, R24, 0x1, R25 ;  /* 0x0000000118417824 */ /* 0x000fe200078e0219 */
[----:B------:R-:W-:Y:S01]  /*2e560*/  PRMT R24, R5, 0x5410, R2 ;  /* 0x0000541005187816 */ /* 0x000fe20000000002 */
[----:B------:R-:W-:Y:S01]  /*2e570*/  ULDC UR6, c[0x0][0x22c] ;  /* 0x00008b0000067ab9 */ /* 0x000fe20000000800 */
[----:B------:R-:W-:Y:S01]  /*2e580*/  ISETP.LT.AND P5, PT, R26, UR4, !P0 ;  /* 0x000000041a007c0c */ /* 0x000fe2000c7a1270 */
[----:B------:R-:W-:Y:S01]  /*2e590*/  VIADD R33, R0, 0x3 ;  /* 0x0000000300217836 */ /* 0x000fe20000000000 */
[----:B------:R-:W-:Y:S01]  /*2e5a0*/  PRMT R25, R3, 0x5410, R4 ;  /* 0x0000541003197816 */ /* 0x000fe20000000004 */
[----:B------:R-:W-:Y:S01]  /*2e5b0*/  ULDC UR4, c[0x0][0x244] ;  /* 0x0000910000047ab9 */ /* 0x000fe20000000800 */
[----:B------:R-:W-:-:S05]  /*2e5c0*/  PRMT R26, R194, 0x5410, R29 ;  /* 0x00005410c21a7816 */ /* 0x000fca000000001d */
[----:B------:R0:W-:Y:S01]  /*2e5d0*/  STSM.16.M88.4 [R65], R24 ;  /* 0x0000001841007844 */ /* 0x0001e20000000200 */
[----:B------:R-:W-:-:S04]  /*2e5e0*/  LOP3.LUT R2, R31, 0x7f, RZ, 0xc0, !PT ;  /* 0x0000007f1f027812 */ /* 0x000fc800078ec0ff */
[----:B------:R-:W-:Y:S02]  /*2e5f0*/  LEA R2, R2, UR8, 0x4 ;  /* 0x0000000802027c11 */ /* 0x000fe4000f8e20ff */
[----:B0-----:R-:W-:Y:S02]  /*2e600*/  PRMT R24, R6, 0x5410, R9 ;  /* 0x0000541006187816 */ /* 0x001fe40000000009 */
[----:B------:R-:W-:Y:S01]  /*2e610*/  PRMT R25, R7, 0x5410, R8 ;  /* 0x0000541007197816 */ /* 0x000fe20000000008 */
[----:B------:R-:W-:Y:S01]  /*2e620*/  BAR.SYNC.DEFER_BLOCKING 0x0 ;  /* 0x0000000000007b1d */ /* 0x000fe20000010000 */
[----:B------:R-:W-:Y:S02]  /*2e630*/  PRMT R26, R32, 0x5410, R37 ;  /* 0x00005410201a7816 */ /* 0x000fe40000000025 */
[----:B------:R-:W-:-:S03]  /*2e640*/  PRMT R27, R28, 0x5410, R39 ;  /* 0x000054101c1b7816 */ /* 0x000fc60000000027 */
[----:B------:R-:W0:Y:S02]  /*2e650*/  LDS.128 R4, [R2] ;  /* 0x0000000002047984 */ /* 0x000e240000000c00 */
[----:B------:R-:W-:Y:S06]  /*2e660*/  BAR.SYNC.DEFER_BLOCKING 0x0 ;  /* 0x0000000000007b1d */ /* 0x000fec0000010000 */
[----:B------:R1:W-:Y:S02]  /*2e670*/  STSM.16.M88.4 [R65], R24 ;  /* 0x0000001841007844 */ /* 0x0003e40000000200 */
[----:B-1----:R-:W-:-:S02]  /*2e680*/  PRMT R24, R10, 0x5410, R13 ;  /* 0x000054100a187816 */ /* 0x002fc4000000000d */
[----:B------:R-:W-:Y:S01]  /*2e690*/  PRMT R25, R11, 0x5410, R12 ;  /* 0x000054100b197816 */ /* 0x000fe2000000000c */
[----:B------:R-:W-:Y:S01]  /*2e6a0*/  BAR.SYNC.DEFER_BLOCKING 0x0 ;  /* 0x0000000000007b1d */ /* 0x000fe20000010000 */
[----:B------:R-:W-:Y:S02]  /*2e6b0*/  PRMT R26, R40, 0x5410, R45 ;  /* 0x00005410281a7816 */ /* 0x000fe4000000002d */
[----:B------:R-:W-:-:S03]  /*2e6c0*/  PRMT R27, R42, 0x5410, R47 ;  /* 0x000054102a1b7816 */ /* 0x000fc6000000002f */
[----:B------:R-:W1:Y:S02]  /*2e6d0*/  LDS.128 R8, [R2] ;  /* 0x0000000002087984 */ /* 0x000e640000000c00 */
[----:B------:R-:W-:Y:S06]  /*2e6e0*/  BAR.SYNC.DEFER_BLOCKING 0x0 ;  /* 0x0000000000007b1d */ /* 0x000fec0000010000 */
[----:B------:R2:W-:Y:S02]  /*2e6f0*/  STSM.16.M88.4 [R65], R24 ;  /* 0x0000001841007844 */ /* 0x0005e40000000200 */
[----:B--2---:R-:W-:-:S02]  /*2e700*/  PRMT R24, R14, 0x5410, R17 ;  /* 0x000054100e187816 */ /* 0x004fc40000000011 */
[----:B------:R-:W-:Y:S01]  /*2e710*/  PRMT R25, R15, 0x5410, R16 ;  /* 0x000054100f197816 */ /* 0x000fe20000000010 */
[----:B------:R-:W-:Y:S01]  /*2e720*/  BAR.SYNC.DEFER_BLOCKING 0x0 ;  /* 0x0000000000007b1d */ /* 0x000fe20000010000 */
[----:B------:R-:W-:Y:S02]  /*2e730*/  PRMT R26, R48, 0x5410, R53 ;  /* 0x00005410301a7816 */ /* 0x000fe40000000035 */
[----:B------:R-:W-:-:S03]  /*2e740*/  PRMT R27, R50, 0x5410, R55 ;  /* 0x00005410321b7816 */ /* 0x000fc60000000037 */
[----:B------:R-:W2:Y:S02]  /*2e750*/  LDS.128 R12, [R2] ;  /* 0x00000000020c7984 */ /* 0x000ea40000000c00 */
[----:B------:R-:W-:Y:S06]  /*2e760*/  BAR.SYNC.DEFER_BLOCKING 0x0 ;  /* 0x0000000000007b1d */ /* 0x000fec0000010000 */
[----:B------:R3:W-:Y:S02]  /*2e770*/  STSM.16.M88.4 [R65], R24 ;  /* 0x0000001841007844 */ /* 0x0007e40000000200 */
[----:B---3--:R-:W-:-:S02]  /*2e780*/  PRMT R24, R18, 0x5410, R21 ;  /* 0x0000541012187816 */ /* 0x008fc40000000015 */
[----:B------:R-:W-:Y:S01]  /*2e790*/  PRMT R25, R19, 0x5410, R20 ;  /* 0x0000541013197816 */ /* 0x000fe20000000014 */
[----:B------:R-:W-:Y:S01]  /*2e7a0*/  BAR.SYNC.DEFER_BLOCKING 0x0 ;  /* 0x0000000000007b1d */ /* 0x000fe20000010000 */
[----:B------:R-:W-:Y:S02]  /*2e7b0*/  PRMT R26, R56, 0x5410, R61 ;  /* 0x00005410381a7816 */ /* 0x000fe4000000003d */
[----:B------:R-:W-:-:S03]  /*2e7c0*/  PRMT R27, R58, 0x5410, R63 ;  /* 0x000054103a1b7816 */ /* 0x000fc6000000003f */
[----:B------:R-:W3:Y:S02]  /*2e7d0*/  LDS.128 R16, [R2] ;  /* 0x0000000002107984 */ /* 0x000ee40000000c00 */
[----:B------:R-:W-:Y:S06]  /*2e7e0*/  BAR.SYNC.DEFER_BLOCKING 0x0 ;  /* 0x0000000000007b1d */ /* 0x000fec0000010000 */
[----:B------:R4:W-:Y:S02]  /*2e7f0*/  STSM.16.M88.4 [R65], R24 ;  /* 0x0000001841007844 */ /* 0x0009e40000000200 */
[----:B----4-:R-:W-:-:S02]  /*2e800*/  PRMT R24, R22, 0x5410, R153 ;  /* 0x0000541016187816 */ /* 0x010fc40000000099 */
[----:B------:R-:W-:Y:S01]  /*2e810*/  PRMT R25, R23, 0x5410, R152 ;  /* 0x0000541017197816 */ /* 0x000fe20000000098 */
[----:B------:R-:W-:Y:S01]  /*2e820*/  BAR.SYNC.DEFER_BLOCKING 0x0 ;  /* 0x0000000000007b1d */ /* 0x000fe20000010000 */
[----:B------:R-:W-:Y:S02]  /*2e830*/  PRMT R26, R64, 0x5410, R69 ;  /* 0x00005410401a7816 */ /* 0x000fe40000000045 */
[----:B------:R-:W-:-:S03]  /*2e840*/  PRMT R27, R66, 0x5410, R71 ;  /* 0x00005410421b7816 */ /* 0x000fc60000000047 */
[----:B------:R-:W4:Y:S02]  /*2e850*/  LDS.128 R20, [R2] ;  /* 0x0000000002147984 */ /* 0x000f240000000c00 */
[----:B------:R-:W-:Y:S06]  /*2e860*/  BAR.SYNC.DEFER_BLOCKING 0x0 ;  /* 0x0000000000007b1d */ /* 0x000fec0000010000 */
[----:B------:R-:W-:Y:S02]  /*2e870*/  STSM.16.M88.4 [R65], R24 ;  /* 0x0000001841007844 */ /* 0x000fe40000000200 */
[----:B------:R-:W-:Y:S01]  /*2e880*/  BAR.SYNC.DEFER_BLOCKING 0x0 ;  /* 0x0000000000007b1d */ /* 0x000fe20000010000 */
[----:B------:R-:W-:-:S02]  /*2e890*/  F2FP.SATFINITE.E5M2.F32.PACK_AB_MERGE_C R34, R73, R72, RZ ;  /* 0x000000484922723e */ /* 0x000fc400048060ff */
[----:B------:R-:W-:Y:S02]  /*2e8a0*/  F2FP.SATFINITE.E5M2.F32.PACK_AB_MERGE_C R35, R75, R74, RZ ;  /* 0x0000004a4b23723e */ /* 0x000fe400048060ff */
[----:B------:R-:W-:Y:S02]  /*2e8b0*/  ISETP.LT.AND P2, PT, R33, UR6, !P0 ;  /* 0x0000000621007c0c */ /* 0x000fe4000c741270 */
[----:B------:R-:W-:Y:S02]  /*2e8c0*/  PRMT R32, R154, 0x5410, R157 ;  /* 0x000054109a207816 */ /* 0x000fe4000000009d */
[----:B------:R-:W-:Y:S02]  /*2e8d0*/  PRMT R48, R170, 0x5410, R173 ;  /* 0x00005410aa307816 */ /* 0x000fe400000000ad */
[----:B------:R-:W-:Y:S02]  /*2e8e0*/  PRMT R49, R171, 0x5410, R172 ;  /* 0x00005410ab317816 */ /* 0x000fe400000000ac */
[----:B------:R-:W-:-:S02]  /*2e8f0*/  PRMT R50, R104, 0x5410, R109 ;  /* 0x0000541068327816 */ /* 0x000fc4000000006d */
[----:B------:R-:W-:Y:S02]  /*2e900*/  PRMT R51, R106, 0x5410, R111 ;  /* 0x000054106a337816 */ /* 0x000fe4000000006f */
[----:B------:R-:W-:Y:S02]  /*2e910*/  PRMT R52, R174, 0x5410, R177 ;  /* 0x00005410ae347816 */ /* 0x000fe400000000b1 */
[----:B------:R-:W-:Y:S02]  /*2e920*/  PRMT R53, R175, 0x5410, R176 ;  /* 0x00005410af357816 */ /* 0x000fe400000000b0 */
[----:B------:R-:W-:Y:S02]  /*2e930*/  PRMT R54, R112, 0x5410, R117 ;  /* 0x0000541070367816 */ /* 0x000fe40000000075 */
[----:B------:R-:W-:Y:S01]  /*2e940*/  PRMT R55, R114, 0x5410, R119 ;  /* 0x0000541072377816 */ /* 0x000fe20000000077 */
[----:B------:R-:W4:Y:S01]  /*2e950*/  LDS.128 R28, [R2] ;  /* 0x00000000021c7984 */ /* 0x000f220000000c00 */
[----:B------:R-:W-:-:S02]  /*2e960*/  PRMT R33, R155, 0x5410, R156 ;  /* 0x000054109b217816 */ /* 0x000fc4000000009c */
[----:B------:R-:W-:Y:S02]  /*2e970*/  PRMT R56, R178, 0x5410, R181 ;  /* 0x00005410b2387816 */ /* 0x000fe400000000b5 */
[----:B------:R-:W-:Y:S02]  /*2e980*/  PRMT R57, R179, 0x5410, R180 ;  /* 0x00005410b3397816 */ /* 0x000fe400000000b4 */
[----:B------:R-:W-:Y:S02]  /*2e990*/  PRMT R58, R120, 0x5410, R125 ;  /* 0x00005410783a7816 */ /* 0x000fe4000000007d */
[----:B------:R-:W-:Y:S01]  /*2e9a0*/  PRMT R59, R122, 0x5410, R127 ;  /* 0x000054107a3b7816 */ /* 0x000fe2000000007f */
[----:B------:R-:W-:Y:S01]  /*2e9b0*/  BAR.SYNC.DEFER_BLOCKING 0x0 ;  /* 0x0000000000007b1d */ /* 0x000fe20000010000 */
[----:B------:R-:W-:Y:S02]  /*2e9c0*/  PRMT R34, R34, 0x5410, R77 ;  /* 0x0000541022227816 */ /* 0x000fe4000000004d */
[----:B------:R-:W-:-:S02]  /*2e9d0*/  PRMT R35, R35, 0x5410, R78 ;  /* 0x0000541023237816 */ /* 0x000fc4000000004e */
[----:B------:R-:W-:Y:S02]  /*2e9e0*/  PRMT R60, R186, 0x5410, R189 ;  /* 0x00005410ba3c7816 */ /* 0x000fe400000000bd */
[----:B------:R-:W-:Y:S02]  /*2e9f0*/  PRMT R61, R187, 0x5410, R188 ;  /* 0x00005410bb3d7816 */ /* 0x000fe400000000bc */
[----:B------:R-:W-:Y:S02]  /*2ea00*/  PRMT R62, R136, 0x5410, R141 ;  /* 0x00005410883e7816 */ /* 0x000fe4000000008d */
[----:B------:R-:W-:Y:S02]  /*2ea10*/  PRMT R63, R138, 0x5410, R143 ;  /* 0x000054108a3f7816 */ /* 0x000fe4000000008f */
[----:B------:R-:W-:Y:S02]  /*2ea20*/  F2FP.SATFINITE.E5M2.F32.PACK_AB_MERGE_C R149, R149, R148, RZ ;  /* 0x000000949595723e */ /* 0x000fe400048060ff */
[----:B------:R-:W-:-:S02]  /*2ea30*/  F2FP.SATFINITE.E5M2.F32.PACK_AB_MERGE_C R151, R151, R150, RZ ;  /* 0x000000969797723e */ /* 0x000fc400048060ff */
[----:B------:R-:W-:Y:S01]  /*2ea40*/  PRMT R76, R190, 0x5410, R193 ;  /* 0x00005410be4c7816 */ /* 0x000fe200000000c1 */
[----:B------:R-:W-:Y:S01]  /*2ea50*/  IMAD R64, R195, UR4, RZ ;  /* 0x00000004c3407c24 */ /* 0x000fe2000f8e02ff */
[----:B------:R-:W-:Y:S01]  /*2ea60*/  ULDC.64 UR6, c[0x0][0x220] ;  /* 0x0000880000067ab9 */ /* 0x000fe20000000a00 */
[----:B------:R0:W-:Y:S01]  /*2ea70*/  STSM.16.M88.4 [R65], R32 ;  /* 0x0000002041007844 */ /* 0x0001e20000000200 */
[----:B------:R-:W-:Y:S01]  /*2ea80*/  PRMT R77, R191, 0x5410, R192 ;  /* 0x00005410bf4d7816 */ /* 0x000fe200000000c0 */
[----:B------:R-:W-:Y:S01]  /*2ea90*/  ULDC UR4, c[0x0][0x248] ;  /* 0x0000920000047ab9 */ /* 0x000fe20000000800 */
[----:B------:R-:W-:Y:S06]  /*2eaa0*/  BAR.SYNC.DEFER_BLOCKING 0x0 ;  /* 0x0000000000007b1d */ /* 0x000fec0000010000 */
[----:B------:R-:W4:Y:S01]  /*2eab0*/  LDS.128 R24, [R2] ;  /* 0x0000000002187984 */ /* 0x000f220000000c00 */
[----:B0-----:R-:W-:-:S02]  /*2eac0*/  PRMT R32, R158, 0x5410, R161 ;  /* 0x000054109e207816 */ /* 0x001fc400000000a1 */
[----:B------:R-:W-:Y:S02]  /*2ead0*/  PRMT R33, R159, 0x5410, R160 ;  /* 0x000054109f217816 */ /* 0x000fe400000000a0 */
[----:B------:R-:W-:Y:S02]  /*2eae0*/  PRMT R34, R80, 0x5410, R85 ;  /* 0x0000541050227816 */ /* 0x000fe40000000055 */
[----:B------:R-:W-:Y:S01]  /*2eaf0*/  PRMT R35, R82, 0x5410, R87 ;  /* 0x0000541052237816 */ /* 0x000fe20000000057 */
[----:B------:R-:W-:Y:S06]  /*2eb00*/  BAR.SYNC.DEFER_BLOCKING 0x0 ;  /* 0x0000000000007b1d */ /* 0x000fec0000010000 */
[----:B------:R0:W-:Y:S02]  /*2eb10*/  STSM.16.M88.4 [R65], R32 ;  /* 0x0000002041007844 */ /* 0x0001e40000000200 */
        /* <DEDUP_REMOVED lines=15> */
[----:B------:R-:W-:Y:S02]  /*2ec10*/  STSM.16.M88.4 [R65], R32 ;  /* 0x0000002041007844 */ /* 0x000fe40000000200 */
[----:B------:R-:W-:Y:S06]  /*2ec20*/  BAR.SYNC.DEFER_BLOCKING 0x0 ;  /* 0x0000000000007b1d */ /* 0x000fec0000010000 */
[----:B------:R-:W0:Y:S02]  /*2ec30*/  LDS.128 R44, [R2] ;  /* 0x00000000022c7984 */ /* 0x000e240000000c00 */
        /* <DEDUP_REMOVED lines=9> */
[----:B------:R1:W-:Y:S02]  /*2ecd0*/  STSM.16.M88.4 [R65], R56 ;  /* 0x0000003841007844 */ /* 0x0003e40000000200 */
[----:B------:R-:W-:Y:S06]  /*2ece0*/  BAR.SYNC.DEFER_BLOCKING 0x0 ;  /* 0x0000000000007b1d */ /* 0x000fec0000010000 */
[----:B------:R-:W0:Y:S01]  /*2ecf0*/  LDS.128 R52, [R2] ;  /* 0x0000000002347984 */ /* 0x000e220000000c00 */
[----:B-1----:R-:W-:-:S02]  /*2ed00*/  PRMT R56, R182, 0x5410, R185 ;  /* 0x00005410b6387816 */ /* 0x002fc400000000b9 */
[----:B------:R-:W-:Y:S02]  /*2ed10*/  PRMT R57, R183, 0x5410, R184 ;  /* 0x00005410b7397816 */ /* 0x000fe400000000b8 */
[----:B------:R-:W-:Y:S02]  /*2ed20*/  PRMT R58, R128, 0x5410, R133 ;  /* 0x00005410803a7816 */ /* 0x000fe40000000085 */
[----:B------:R-:W-:Y:S01]  /*2ed30*/  PRMT R59, R130, 0x5410, R135 ;  /* 0x00005410823b7816 */ /* 0x000fe20000000087 */
[----:B------:R-:W-:Y:S06]  /*2ed40*/  BAR.SYNC.DEFER_BLOCKING 0x0 ;  /* 0x0000000000007b1d */ /* 0x000fec0000010000 */
[----:B------:R-:W-:Y:S02]  /*2ed50*/  STSM.16.M88.4 [R65], R56 ;  /* 0x0000003841007844 */ /* 0x000fe40000000200 */
[----:B------:R-:W-:Y:S06]  /*2ed60*/  BAR.SYNC.DEFER_BLOCKING 0x0 ;  /* 0x0000000000007b1d */ /* 0x000fec0000010000 */
[----:B------:R-:W1:Y:S02]  /*2ed70*/  LDS.128 R56, [R2] ;  /* 0x0000000002387984 */ /* 0x000e640000000c00 */
[----:B------:R-:W-:Y:S06]  /*2ed80*/  BAR.SYNC.DEFER_BLOCKING 0x0 ;  /* 0x0000000000007b1d */ /* 0x000fec0000010000 */
[----:B------:R-:W-:Y:S02]  /*2ed90*/  STSM.16.M88.4 [R65], R60 ;  /* 0x0000003c41007844 */ /* 0x000fe40000000200 */
[----:B------:R-:W-:Y:S01]  /*2eda0*/  BAR.SYNC.DEFER_BLOCKING 0x0 ;  /* 0x0000000000007b1d */ /* 0x000fe20000010000 */
[----:B------:R-:W-:-:S02]  /*2edb0*/  PRMT R78, R144, 0x5410, R149 ;  /* 0x00005410904e7816 */ /* 0x000fc40000000095 */
[----:B------:R-:W-:-:S03]  /*2edc0*/  PRMT R79, R146, 0x5410, R151 ;  /* 0x00005410924f7816 */ /* 0x000fc60000000097 */
[----:B------:R-:W1:Y:S02]  /*2edd0*/  LDS.128 R60, [R2] ;  /* 0x00000000023c7984 */ /* 0x000e640000000c00 */
[----:B------:R-:W-:Y:S01]  /*2ede0*/  BAR.SYNC.DEFER_BLOCKING 0x0 ;  /* 0x0000000000007b1d */ /* 0x000fe20000010000 */
[----:B------:R-:W-:Y:S01]  /*2edf0*/  IMAD R68, R0, UR4, RZ ;  /* 0x0000000400447c24 */ /* 0x000fe2000f8e02ff */
[----:B------:R-:W-:Y:S02]  /*2ee00*/  IADD3 R3, P6, R64, UR6, RZ ;  /* 0x0000000640037c10 */ /* 0x000fe4000ffde0ff */
[----:B------:R-:W-:Y:S02]  /*2ee10*/  ISETP.LT.AND P4, PT, R0, UR5, !P0 ;  /* 0x0000000500007c0c */ /* 0x000fe4000c781270 */
[----:B------:R-:W-:Y:S01]  /*2ee20*/  LEA.HI.X.SX32 R64, R64, UR7, 0x1, P6 ;  /* 0x0000000740407c11 */ /* 0x000fe2000b0f0eff */
[C---:B------:R-:W-:Y:S01]  /*2ee30*/  VIADD R69, R68.reuse, UR4 ;  /* 0x0000000444457c36 */ /* 0x040fe20008000000 */
[-C--:B------:R-:W-:Y:S01]  /*2ee40*/  IADD3 R66, P6, R68, R3.reuse, RZ ;  /* 0x0000000344427210 */ /* 0x080fe20007fde0ff */
[----:B------:R-:W-:Y:S01]  /*2ee50*/  VIADD R70, R0, 0x4 ;  /* 0x0000000400467836 */ /* 0x000fe20000000000 */
[----:B------:R-:W-:Y:S01]  /*2ee60*/  PRMT R73, R4, 0x7770, RZ ;  /* 0x0000777004497816 */ /* 0x000fe200000000ff */
[----:B------:R-:W-:Y:S01]  /*2ee70*/  ULDC UR5, c[0x0][0x22c] ;  /* 0x00008b0000057ab9 */ /* 0x000fe20000000800 */
[----:B------:R2:W-:Y:S01]  /*2ee80*/  STSM.16.M88.4 [R65], R76 ;  /* 0x0000004c41007844 */ /* 0x0005e20000000200 */
[----:B------:R-:W-:Y:S01]  /*2ee90*/  LEA.HI.X.SX32 R67, R68, R64, 0x1, P6 ;  /* 0x0000004044437211 */ /* 0x000fe200030f0eff */
[----:B------:R-:W-:Y:S01]  /*2eea0*/  ULDC UR6, c[0x0][0x248] ;  /* 0x0000920000067ab9 */ /* 0x000fe20000000800 */
[----:B------:R-:W-:Y:S01]  /*2eeb0*/  PRMT R75, R4, 0x7771, RZ ;  /* 0x00007771044b7816 */ /* 0x000fe200000000ff */
[----:B------:R-:W-:Y:S01]  /*2eec0*/  BAR.SYNC.DEFER_BLOCKING 0x0 ;  /* 0x0000000000007b1d */ /* 0x000fe20000010000 */
[C---:B------:R-:W-:Y:S01]  /*2eed0*/  IADD3 R68, P6, R69.reuse, R3, RZ ;  /* 0x0000000345447210 */ /* 0x040fe20007fde0ff */
[----:B------:R-:W-:-:S03]  /*2eee0*/  VIADD R72, R69, UR4 ;  /* 0x0000000445487c36 */ /* 0x000fc60008000000 */
[----:B------:R-:W-:Y:S01]  /*2eef0*/  LEA.HI.X.SX32 R69, R69, R64, 0x1, P6 ;  /* 0x0000004045457211 */ /* 0x000fe200030f0eff */
[----:B------:R-:W-:Y:S01]  /*2ef00*/  ULDC UR7, c[0x0][0x22c] ;  /* 0x00008b0000077ab9 */ /* 0x000fe20000000800 */
[----:B--2---:R-:W-:Y:S01]  /*2ef10*/  VIADD R65, R0, 0x5 ;  /* 0x0000000500417836 */ /* 0x004fe20000000000 */
[----:B------:R2:W-:Y:S01]  /*2ef20*/  @P4 STG.E.U8 desc[UR16][R66.64], R73 ;  /* 0x0000004942004986 */ /* 0x0005e2000c101110 */
[----:B------:R-:W-:Y:S01]  /*2ef30*/  ISETP.LT.AND P4, PT, R70, UR5, !P0 ;  /* 0x0000000546007c0c */ /* 0x000fe2000c781270 */
[----:B------:R-:W-:Y:S01]  /*2ef40*/  ULDC UR5, c[0x0][0x22c] ;  /* 0x00008b0000057ab9 */ /* 0x000fe20000000800 */
[----:B------:R-:W-:-:S04]  /*2ef50*/  IADD3 R70, P6, R72, R3, RZ ;  /* 0x0000000348467210 */ /* 0x000fc80007fde0ff */
[CC--:B------:R-:W-:Y:S01]  /*2ef60*/  LEA.HI.X.SX32 R71, R72.reuse, R64.reuse, 0x1, P6 ;  /* 0x0000004048477211 */ /* 0x0c0fe200030f0eff */
[----:B------:R-:W-:Y:S01]  /*2ef70*/  VIADD R72, R72, UR4 ;  /* 0x0000000448487c36 */ /* 0x000fe20008000000 */
[----:B------:R3:W-:Y:S01]  /*2ef80*/  @P3 STG.E.U8 desc[UR16][R68.64], R75 ;  /* 0x0000004b44003986 */ /* 0x0007e2000c101110 */
[----:B------:R-:W-:Y:S01]  /*2ef90*/  ISETP.LT.AND P3, PT, R65, UR5, !P0 ;  /* 0x0000000541007c0c */ /* 0x000fe2000c761270 */
[----:B------:R-:W-:Y:S01]  /*2efa0*/  ULDC UR5, c[0x0][0x22c] ;  /* 0x00008b0000057ab9 */ /* 0x000fe20000000800 */
[----:B--2---:R-:W-:Y:S01]  /*2efb0*/  PRMT R73, R5, 0x7770, RZ ;  /* 0x0000777005497816 */ /* 0x004fe200000000ff */
[----:B------:R-:W-:Y:S01]  /*2efc0*/  VIADD R67, R0, 0x6 ;  /* 0x0000000600437836 */ /* 0x000fe20000000000 */
[C---:B------:R-:W-:Y:S01]  /*2efd0*/  IADD3 R66, P6, R72.reuse, R3, RZ ;  /* 0x0000000348427210 */ /* 0x040fe20007fde0ff */
[C---:B------:R-:W-:Y:S02]  /*2efe0*/  VIADD R65, R72.reuse, UR4 ;  /* 0x0000000448417c36 */ /* 0x040fe40008000000 */
[----:B------:R2:W-:Y:S01]  /*2eff0*/  @P5 STG.E.U8 desc[UR16][R70.64], R73 ;  /* 0x0000004946005986 */ /* 0x0005e2000c101110 */
[----:B------:R-:W-:Y:S01]  /*2f000*/  ISETP.LT.AND P5, PT, R67, UR5, !P0 ;  /* 0x0000000543007c0c */ /* 0x000fe2000c7a1270 */
[----:B------:R-:W-:Y:S01]  /*2f010*/  ULDC UR5, c[0x0][0x22c] ;  /* 0x00008b0000057ab9 */ /* 0x000fe20000000800 */
[----:B------:R-:W-:-:S02]  /*2f020*/  LEA.HI.X.SX32 R67, R72, R64, 0x1, P6 ;  /* 0x0000004048437211 */ /* 0x000fc400030f0eff */
[-C--:B---3--:R-:W-:Y:S01]  /*2f030*/  IADD3 R68, P6, R65, R3.reuse, RZ ;  /* 0x0000000341447210 */ /* 0x088fe20007fde0ff */
[----:B------:R-:W-:Y:S01]  /*2f040*/  VIADD R72, R0, 0x7 ;  /* 0x0000000700487836 */ /* 0x000fe20000000000 */
[----:B------:R-:W-:Y:S02]  /*2f050*/  PRMT R75, R5, 0x7771, RZ ;  /* 0x00007771054b7816 */ /* 0x000fe400000000ff */
[CC--:B------:R-:W-:Y:S01]  /*2f060*/  LEA.HI.X.SX32 R69, R65.reuse, R64.reuse, 0x1, P6 ;  /* 0x0000004041457211 */ /* 0x0c0fe200030f0eff */
[----:B------:R-:W-:Y:S01]  /*2f070*/  VIADD R65, R65, UR4 ;  /* 0x0000000441417c36 */ /* 0x000fe20008000000 */
[----:B--2---:R-:W-:Y:S01]  /*2f080*/  PRMT R73, R6, 0x7770, RZ ;  /* 0x0000777006497816 */ /* 0x004fe200000000ff */
[----:B------:R2:W-:Y:S01]  /*2f090*/  @P2 STG.E.U8 desc[UR16][R66.64], R75 ;  /* 0x0000004b42002986 */ /* 0x0005e2000c101110 */
[----:B------:R-:W-:Y:S01]  /*2f0a0*/  VIADD R71, R0, 0x8 ;  /* 0x0000000800477836 */ /* 0x000fe20000000000 */
[----:B------:R-:W-:Y:S01]  /*2f0b0*/  ISETP.LT.AND P2, PT, R72, UR5, !P0 ;  /* 0x0000000548007c0c */ /* 0x000fe2000c741270 */
[C---:B------:R-:W-:Y:S01]  /*2f0c0*/  VIADD R72, R65.reuse, UR4 ;  /* 0x0000000441487c36 */ /* 0x040fe20008000000 */
[----:B------:R-:W-:Y:S01]  /*2f0d0*/  IADD3 R70, P6, R65, R3, RZ ;  /* 0x0000000341467210 */ /* 0x000fe20007fde0ff */
[----:B------:R-:W-:Y:S01]  /*2f0e0*/  ULDC UR5, c[0x0][0x22c] ;  /* 0x00008b0000057ab9 */ /* 0x000fe20000000800 */
[----:B------:R3:W-:Y:S01]  /*2f0f0*/  @P4 STG.E.U8 desc[UR16][R68.64], R73 ;  /* 0x0000004944004986 */ /* 0x0007e2000c101110 */
[----:B------:R-:W-:Y:S01]  /*2f100*/  ISETP.LT.AND P4, PT, R71, UR5, !P0 ;  /* 0x0000000547007c0c */ /* 0x000fe2000c781270 */
[----:B------:R-:W-:Y:S01]  /*2f110*/  ULDC UR5, c[0x0][0x22c] ;  /* 0x00008b0000057ab9 */ /* 0x000fe20000000800 */
[----:B------:R-:W-:-:S02]  /*2f120*/  LEA.HI.X.SX32 R71, R65, R64, 0x1, P6 ;  /* 0x0000004041477211 */ /* 0x000fc400030f0eff */
[-C--:B--2---:R-:W-:Y:S01]  /*2f130*/  IADD3 R66, P6, R72, R3.reuse, RZ ;  /* 0x0000000348427210 */ /* 0x084fe20007fde0ff */
[----:B------:R-:W-:Y:S01]  /*2f140*/  VIADD R65, R0, 0x9 ;  /* 0x0000000900417836 */ /* 0x000fe20000000000 */
[----:B------:R-:W-:Y:S02]  /*2f150*/  PRMT R75, R6, 0x7771, RZ ;  /* 0x00007771064b7816 */ /* 0x000fe400000000ff */
[CC--:B------:R-:W-:Y:S01]  /*2f160*/  LEA.HI.X.SX32 R67, R72.reuse, R64.reuse, 0x1, P6 ;  /* 0x0000004048437211 */ /* 0x0c0fe200030f0eff */
[----:B------:R-:W-:Y:S01]  /*2f170*/  VIADD R72, R72, UR4 ;  /* 0x0000000448487c36 */ /* 0x000fe20008000000 */
[----:B---3--:R-:W-:Y:S01]  /*2f180*/  PRMT R73, R7, 0x7770, RZ ;  /* 0x0000777007497816 */ /* 0x008fe200000000ff */
[----:B------:R2:W-:Y:S01]  /*2f190*/  @P3 STG.E.U8 desc[UR16][R70.64], R75 ;  /* 0x0000004b46003986 */ /* 0x0005e2000c101110 */
[----:B------:R-:W-:Y:S01]  /*2f1a0*/  VIADD R69, R0, 0xa ;  /* 0x0000000a00457836 */ /* 0x000fe20000000000 */
[----:B------:R-:W-:Y:S01]  /*2f1b0*/  ISETP.LT.AND P3, PT, R65, UR5, !P0 ;  /* 0x0000000541007c0c */ /* 0x000fe2000c761270 */
[C---:B------:R-:W-:Y:S01]  /*2f1c0*/  VIADD R65, R72.reuse, UR4 ;  /* 0x0000000448417c36 */ /* 0x040fe20008000000 */
[C---:B------:R-:W-:Y:S01]  /*2f1d0*/  IADD3 R68, P6, R72.reuse, R3, RZ ;  /* 0x0000000348447210 */ /* 0x040fe20007fde0ff */
        /* <DEDUP_REMOVED lines=21> */
[-C--:B--2---:R-:W-:Y:S02]  /*2f330*/  IADD3 R68, P6, R72, R3.reuse, RZ ;  /* 0x0000000348447210 */ /* 0x084fe40007fde0ff */
[----:B------:R-:W-:Y:S01]  /*2f340*/  PRMT R75, R4, 0x7773, RZ ;  /* 0x00007773044b7816 */ /* 0x000fe200000000ff */
[----:B------:R-:W-:Y:S01]  /*2f350*/  VIADD R4, R0, 0xd ;  /* 0x0000000d00047836 */ /* 0x000fe20000000000 */
[CC--:B------:R-:W-:Y:S01]  /*2f360*/  LEA.HI.X.SX32 R69, R72.reuse, R64.reuse, 0x1, P6 ;  /* 0x0000004048457211 */ /* 0x0c0fe200030f0eff */
[----:B------:R-:W-:Y:S01]  /*2f370*/  VIADD R72, R72, UR4 ;  /* 0x0000000448487c36 */ /* 0x000fe20008000000 */
[----:B---3--:R-:W-:Y:S01]  /*2f380*/  PRMT R73, R5, 0x7772, RZ ;  /* 0x0000777205497816 */ /* 0x008fe200000000ff */
[----:B------:R2:W-:Y:S01]  /*2f390*/  @P3 STG.E.U8 desc[UR16][R66.64], R75 ;  /* 0x0000004b42003986 */ /* 0x0005e2000c101110 */
[----:B------:R-:W-:Y:S01]  /*2f3a0*/  ISETP.LT.AND P3, PT, R4, UR5, !P0 ;  /* 0x0000000504007c0c */ /* 0x000fe2000c761270 */
[----:B------:R-:W-:Y:S01]  /*2f3b0*/  VIADD R4, R0, 0xe ;  /* 0x0000000e00047836 */ /* 0x000fe20000000000 */
[C---:B------:R-:W-:Y:S01]  /*2f3c0*/  IADD3 R70, P6, R72.reuse, R3, RZ ;  /* 0x0000000348467210 */ /* 0x040fe20007fde0ff */
[----:B------:R-:W-:Y:S01]  /*2f3d0*/  VIADD R65, R72, UR4 ;  /* 0x0000000448417c36 */ /* 0x000fe20008000000 */
[----:B------:R-:W-:Y:S01]  /*2f3e0*/  ULDC UR5, c[0x0][0x22c] ;  /* 0x00008b0000057ab9 */ /* 0x000fe20000000800 */
[----:B------:R3:W-:Y:S01]  /*2f3f0*/  @P5 STG.E.U8 desc[UR16][R68.64], R73 ;  /* 0x0000004944005986 */ /* 0x0007e2000c101110 */
[----:B------:R-:W-:Y:S01]  /*2f400*/  ISETP.LT.AND P5, PT, R4, UR5, !P0 ;  /* 0x0000000504007c0c */ /* 0x000fe2000c7a1270 */
[----:B------:R-:W-:Y:S01]  /*2f410*/  ULDC UR5, c[0x0][0x22c] ;  /* 0x00008b0000057ab9 */ /* 0x000fe20000000800 */
[----:B------:R-:W-:-:S02]  /*2f420*/  LEA.HI.X.SX32 R71, R72, R64, 0x1, P6 ;  /* 0x0000004048477211 */ /* 0x000fc400030f0eff */
[-C--:B------:R-:W-:Y:S01]  /*2f430*/  IADD3 R4, P6, R65, R3.reuse, RZ ;  /* 0x0000000341047210 */ /* 0x080fe20007fde0ff */
[----:B--2---:R-:W-:Y:S01]  /*2f440*/  VIADD R66, R0, 0xf ;  /* 0x0000000f00427836 */ /* 0x004fe20000000000 */
        /* <DEDUP_REMOVED lines=14> */
[-C--:B------:R-:W-:Y:S02]  /*2f530*/  IADD3 R68, P6, R72, R3.reuse, RZ ;  /* 0x0000000348447210 */ /* 0x080fe40007fde0ff */
[----:B--2---:R-:W-:Y:S01]  /*2f540*/  PRMT R75, R6, 0x7773, RZ ;  /* 0x00007773064b7816 */ /* 0x004fe200000000ff */
[----:B------:R-:W-:Y:S01]  /*2f550*/  VIADD R6, R0, 0x11 ;  /* 0x0000001100067836 */ /* 0x000fe20000000000 */
[CC--:B------:R-:W-:Y:S01]  /*2f560*/  LEA.HI.X.SX32 R69, R72.reuse, R64.reuse, 0x1, P6 ;  /* 0x0000004048457211 */ /* 0x0c0fe200030f0eff */
[----:B------:R-:W-:Y:S01]  /*2f570*/  VIADD R72, R72, UR4 ;  /* 0x0000000448487c36 */ /* 0x000fe20008000000 */
[----:B---3--:R-:W-:Y:S01]  /*2f580*/  PRMT R73, R7, 0x7772, RZ ;  /* 0x0000777207497816 */ /* 0x008fe200000000ff */
[----:B------:R-:W-:Y:S01]  /*2f590*/  VIADD R5, R0, 0x12 ;  /* 0x0000001200057836 */ /* 0x000fe20000000000 */
[----:B------:R2:W-:Y:S01]  /*2f5a0*/  @P3 STG.E.U8 desc[UR16][R66.64], R75 ;  /* 0x0000004b42003986 */ /* 0x0005e2000c101110 */
        /* <DEDUP_REMOVED lines=8> */
[-C--:B------:R-:W-:Y:S02]  /*2f630*/  IADD3 R6, P6, R65, R3.reuse, RZ ;  /* 0x0000000341067210 */ /* 0x080fe40007fde0ff */
[----:B------:R-:W-:Y:S01]  /*2f640*/  PRMT R71, R7, 0x7773, RZ ;  /* 0x0000777307477816 */ /* 0x000fe200000000ff */
[----:B--2---:R-:W-:Y:S01]  /*2f650*/  VIADD R66, R0, 0x13 ;  /* 0x0000001300427836 */ /* 0x004fe20000000000 */
        /* <DEDUP_REMOVED lines=18> */
[----:B------:R-:W-:Y:S01]  /*2f780*/  PRMT R71, R9, 0x7770, RZ ;  /* 0x0000777009477816 */ /* 0x000fe200000000ff */
[----:B------:R2:W-:Y:S01]  /*2f790*/  @P3 STG.E.U8 desc[UR16][R66.64], R69 ;  /* 0x0000004542003986 */ /* 0x0005e2000c101110 */
[----:B---3--:R-:W-:Y:S01]  /*2f7a0*/  VIADD R7, R0, 0x16 ;  /* 0x0000001600077836 */ /* 0x008fe20000000000 */
        /* <DEDUP_REMOVED lines=61> */
[----:B------:R-:W-:Y:S01]  /*2fb80*/  PRMT R65, R9, 0x7772, RZ ;  /* 0x0000777209417816 */ /* 0x000fe200000000ff */
[----:B---3--:R-:W-:Y:S01]  /*2fb90*/  VIADD R5, R0, 0x1e ;  /* 0x0000001e00057836 */ /* 0x008fe20000000000 */
[----:B------:R2:W-:Y:S01]  /*2fba0*/  @P3 STG.E.U8 desc[UR16][R6.64], R69 ;  /* 0x0000004506003986 */ /* 0x0005e2000c101110 */
[----:B------:R-:W-:Y:S01]  /*2fbb0*/  ISETP.LT.AND P3, PT, R8, UR5, !P0 ;  /* 0x0000000508007c0c */ /* 0x000fe2000c761270 */
[----:B------:R-:W-:Y:S01]  /*2fbc0*/  ULDC UR5, c[0x0][0x22c] ;  /* 0x00008b0000057ab9 */ /* 0x000fe20000000800 */
[CC--:B------:R-:W-:Y:S01]  /*2fbd0*/  IADD3 R4, P6, R68.reuse, R3.reuse, RZ ;  /* 0x0000000344047210 */ /* 0x0c0fe20007fde0ff */
[----:B------:R3:W-:Y:S01]  /*2fbe0*/  @P5 STG.E.U8 desc[UR16][R66.64], R65 ;  /* 0x0000004142005986 */ /* 0x0007e2000c101110 */
[----:B------:R-:W-:Y:S01]  /*2fbf0*/  ISETP.LT.AND P5, PT, R5, UR5, !P0 ;  /* 0x0000000505007c0c */ /* 0x000fe2000c7a1270 */
[C---:B------:R-:W-:Y:S01]  /*2fc00*/  VIADD R8, R68.reuse, UR4 ;  /* 0x0000000444087c36 */ /* 0x040fe20008000000 */
[----:B------:R-:W-:Y:S01]  /*2fc10*/  LEA.HI.X.SX32 R5, R68, R64, 0x1, P6 ;  /* 0x0000004044057211 */ /* 0x000fe200030f0eff */
[----:B------:R-:W-:Y:S01]  /*2fc20*/  ULDC UR5, c[0x0][0x22c] ;  /* 0x00008b0000057ab9 */ /* 0x000fe20000000800 */
[----:B--2---:R-:W-:Y:S01]  /*2fc30*/  PRMT R69, R9, 0x7773, RZ ;  /* 0x0000777309457816 */ /* 0x004fe200000000ff */
[----:B------:R-:W-:Y:S01]  /*2fc40*/  VIADD R9, R0, 0x1f ;  /* 0x0000001f00097836 */ /* 0x000fe20000000000 */
[----:B------:R-:W-:-:S03]  /*2fc50*/  IADD3 R6, P6, R8, R3, RZ ;  /* 0x0000000308067210 */ /* 0x000fc60007fde0ff */
[----:B------:R2:W-:Y:S01]  /*2fc60*/  @P2 STG.E.U8 desc[UR16][R4.64], R69 ;  /* 0x0000004504002986 */ /* 0x0005e2000c101110 */
[----:B------:R-:W-:Y:S01]  /*2fc70*/  ISETP.LT.AND P2, PT, R9, UR5, !P0 ;  /* 0x0000000509007c0c */ /* 0x000fe2000c741270 */
[C---:B------:R-:W-:Y:S01]  /*2fc80*/  VIADD R9, R8.reuse, UR4 ;  /* 0x0000000408097c36 */ /* 0x040fe20008000000 */
[----:B------:R-:W-:Y:S01]  /*2fc90*/  LEA.HI.X.SX32 R7, R8, R64, 0x1, P6 ;  /* 0x0000004008077211 */ /* 0x000fe200030f0eff */
[----:B---3--:R-:W-:Y:S01]  /*2fca0*/  VIADD R66, R0, 0x20 ;  /* 0x0000002000427836 */ /* 0x008fe20000000000 */
[----:B------:R-:W-:Y:S01]  /*2fcb0*/  PRMT R67, R10, 0x7772, RZ ;  /* 0x000077720a437816 */ /* 0x000fe200000000ff */
[C---:B------:R-:W-:Y:S01]  /*2fcc0*/  VIADD R65, R9.reuse, UR4 ;  /* 0x0000000409417c36 */ /* 0x040fe20008000000 */
[----:B------:R-:W-:Y:S01]  /*2fcd0*/  IADD3 R8, P6, R9, R3, RZ ;  /* 0x0000000309087210 */ /* 0x000fe20007fde0ff */
[----:B------:R-:W-:-:S03]  /*2fce0*/  ULDC UR5, c[0x0][0x22c] ;  /* 0x00008b0000057ab9 */ /* 0x000fc60000000800 */
[-C--:B------:R-:W-:Y:S02]  /*2fcf0*/  LEA.HI.X.SX32 R9, R9, R64.reuse, 0x1, P6 ;  /* 0x0000004009097211 */ /* 0x080fe400030f0eff */
[CC--:B--2---:R-:W-:Y:S02]  /*2fd00*/  IADD3 R4, P6, R65.reuse, R3.reuse, RZ ;  /* 0x0000000341047210 */ /* 0x0c4fe40007fde0ff */
[----:B------:R-:W-:Y:S01]  /*2fd10*/  PRMT R71, R10, 0x7773, RZ ;  /* 0x000077730a477816 */ /* 0x000fe200000000ff */
[----:B------:R-:W-:Y:S01]  /*2fd20*/  VIADD R10, R0, 0x21 ;  /* 0x00000021000a7836 */ /* 0x000fe20000000000 */
[CC--:B------:R-:W-:Y:S01]  /*2fd30*/  LEA.HI.X.SX32 R5, R65.reuse, R64.reuse, 0x1, P6 ;  /* 0x0000004041057211 */ /* 0x0c0fe200030f0eff */
[----:B------:R2:W-:Y:S01]  /*2fd40*/  @P4 STG.E.U8 desc[UR16][R6.64], R67 ;  /* 0x0000004306004986 */ /* 0x0005e2000c101110 */
[----:B------:R-:W-:Y:S01]  /*2fd50*/  VIADD R65, R65, UR4 ;  /* 0x0000000441417c36 */ /* 0x000fe20008000000 */
[----:B------:R-:W-:Y:S01]  /*2fd60*/  ISETP.LT.AND P4, PT, R66, UR5, !P0 ;  /* 0x0000000542007c0c */ /* 0x000fe2000c781270 */
[----:B------:R-:W-:Y:S01]  /*2fd70*/  ULDC UR5, c[0x0][0x22c] ;  /* 0x00008b0000057ab9 */ /* 0x000fe20000000800 */
[----:B------:R-:W-:Y:S01]  /*2fd80*/  PRMT R69, R11, 0x7772, RZ ;  /* 0x000077720b457816 */ /* 0x000fe200000000ff */
[----:B------:R3:W-:Y:S01]  /*2fd90*/  @P3 STG.E.U8 desc[UR16][R8.64], R71 ;  /* 0x0000004708003986 */ /* 0x0007e2000c101110 */
[----:B------:R-:W-:Y:S01]  /*2fda0*/  ISETP.LT.AND P3, PT, R10, UR5, !P0 ;  /* 0x000000050a007c0c */ /* 0x000fe2000c761270 */
[C---:B------:R-:W-:Y:S01]  /*2fdb0*/  VIADD R10, R65.reuse, UR4 ;  /* 0x00000004410a7c36 */ /* 0x040fe20008000000 */
[----:B------:R-:W-:Y:S01]  /*2fdc0*/  ULDC UR5, c[0x0][0x22c] ;  /* 0x00008b0000057ab9 */ /* 0x000fe20000000800 */
[----:B--2---:R-:W-:Y:S01]  /*2fdd0*/  VIADD R7, R0, 0x22 ;  /* 0x0000002200077836 */ /* 0x004fe20000000000 */
[----:B------:R-:W-:Y:S01]  /*2fde0*/  IADD3 R6, P6, R65, R3, RZ ;  /* 0x0000000341067210 */ /* 0x000fe20007fde0ff */
[----:B------:R2:W-:Y:S03]  /*2fdf0*/  @P5 STG.E.U8 desc[UR16][R4.64], R69 ;  /* 0x0000004504005986 */ /* 0x0005e6000c101110 */
[----:B------:R-:W-:Y:S01]  /*2fe00*/  ISETP.LT.AND P5, PT, R7, UR5, !P0 ;  /* 0x0000000507007c0c */ /* 0x000fe2000c7a1270 */
[----:B------:R-:W-:Y:S01]  /*2fe10*/  ULDC UR5, c[0x0][0x22c] ;  /* 0x00008b0000057ab9 */ /* 0x000fe20000000800 */
[----:B------:R-:W-:-:S02]  /*2fe20*/  LEA.HI.X.SX32 R7, R65, R64, 0x1, P6 ;  /* 0x0000004041077211 */ /* 0x000fc400030f0eff */
[-C--:B---3--:R-:W-:Y:S02]  /*2fe30*/  IADD3 R8, P6, R10, R3.reuse, RZ ;  /* 0x000000030a087210 */ /* 0x088fe40007fde0ff */
[----:B------:R-:W-:Y:S01]  /*2fe40*/  PRMT R67, R11, 0x7773, RZ ;  /* 0x000077730b437816 */ /* 0x000fe200000000ff */
[----:B------:R-:W-:Y:S01]  /*2fe50*/  VIADD R11, R0, 0x23 ;  /* 0x00000023000b7836 */ /* 0x000fe20000000000 */
[CC--:B------:R-:W-:Y:S01]  /*2fe60*/  LEA.HI.X.SX32 R9, R10.reuse, R64.reuse, 0x1, P6 ;  /* 0x000000400a097211 */ /* 0x0c0fe200030f0eff */
[----:B------:R-:W-:Y:S01]  /*2fe70*/  VIADD R10, R10, UR4 ;  /* 0x000000040a0a7c36 */ /* 0x000fe20008000000 */
[----:B--2---:R-:W-:Y:S01]  /*2fe80*/  PRMT R69, R12, 0x7770, RZ ;  /* 0x000077700c457816 */ /* 0x004fe200000000ff */
        /* <DEDUP_REMOVED lines=10> */
[CC--:B--2---:R-:W-:Y:S01]  /*2ff30*/  IADD3 R6, P6, R11.reuse, R3.reuse, RZ ;  /* 0x000000030b067210 */ /* 0x0c4fe20007fde0ff */
        /* <DEDUP_REMOVED lines=244> */
[----:B----4-:R-:W-:Y:S01]  /*30e80*/  PRMT R13, R20, 0x7770, RZ ;  /* 0x00007770140d7816 */ /* 0x010fe200000000ff */
        /* <DEDUP_REMOVED lines=618> */
[CC--:B--2---:R-:W-:Y:S02]  /*33530*/  IADD3 R6, P6, R11.reuse, R3.reuse, RZ ;  /* 0x000000030b067210 */ /* 0x0c4fe40007fde0ff */
[----:B------:R-:W-:Y:S01]  /*33540*/  PRMT R15, R42, 0x7773, RZ ;  /* 0x000077732a0f7816 */ /* 0x000fe200000000ff */
[C---:B------:R-:W-:Y:S01]  /*33550*/  VIADD R10, R0.reuse, 0x91 ;  /* 0x00000091000a7836 */ /* 0x040fe20000000000 */
[CC--:B------:R-:W-:Y:S01]  /*33560*/  LEA.HI.X.SX32 R7, R11.reuse, R64.reuse, 0x1, P6 ;  /* 0x000000400b077211 */ /* 0x0c0fe200030f0eff */
[----:B------:R-:W-:Y:S01]  /*33570*/  VIADD R11, R11, UR4 ;  /* 0x000000040b0b7c36 */ /* 0x000fe20008000000 */
[----:B---3--:R-:W-:Y:S01]  /*33580*/  PRMT R13, R43, 0x7772, RZ ;  /* 0x000077722b0d7816 */ /* 0x008fe200000000ff */
[----:B------:R2:W-:Y:S01]  /*33590*/  @P3 STG.E.U8 desc[UR16][R4.64], R15 ;  /* 0x0000000f04003986 */ /* 0x0005e2000c101110 */
[----:B------:R-:W-:Y:S01]  /*335a0*/  VIADD R9, R0, 0x92 ;  /* 0x0000009200097836 */ /* 0x000fe20000000000 */
[----:B------:R-:W-:Y:S01]  /*335b0*/  ISETP.LT.AND P3, PT, R10, UR5, !P0 ;  /* 0x000000050a007c0c */ /* 0x000fe2000c761270 */
[----:B------:R-:W-:Y:S01]  /*335c0*/  ULDC UR5, c[0x0][0x22c] ;  /* 0x00008b0000057ab9 */ /* 0x000fe20000000800 */
[----:B------:R0:W-:Y:S01]  /*335d0*/  @P5 STG.E.U8 desc[UR16][R6.64], R13 ;  /* 0x0000000d06005986 */ /* 0x0001e2000c101110 */
[-C--:B------:R-:W-:Y:S01]  /*335e0*/  IADD3 R8, P5, R11, R3.reuse, RZ ;  /* 0x000000030b087210 */ /* 0x080fe20007fbe0ff */
[----:B------:R-:W-:Y:S01]  /*335f0*/  ULDC UR4, c[0x0][0x248] ;  /* 0x0000920000047ab9 */ /* 0x000fe20000000800 */
[----:B------:R-:W-:Y:S01]  /*33600*/  ISETP.LT.AND P6, PT, R9, UR5, !P0 ;  /* 0x0000000509007c0c */ /* 0x000fe2000c7c1270 */
[C---:B------:R-:W-:Y:S01]  /*33610*/  VIADD R10, R11.reuse, UR4 ;  /* 0x000000040b0a7c36 */ /* 0x040fe20008000000 */
[----:B------:R-:W-:Y:S01]  /*33620*/  LEA.HI.X.SX32 R9, R11, R64, 0x1, P5 ;  /* 0x000000400b097211 */ /* 0x000fe200028f0eff */
[----:B------:R-:W-:Y:S01]  /*33630*/  ULDC UR4, c[0x0][0x22c] ;  /* 0x00008b0000047ab9 */ /* 0x000fe20000000800 */
[----:B------:R-:W-:Y:S01]  /*33640*/  PRMT R43, R43, 0x7773, RZ ;  /* 0x000077732b2b7816 */ /* 0x000fe200000000ff */
[----:B--2---:R-:W-:Y:S01]  /*33650*/  VIADD R5, R0, 0x93 ;  /* 0x0000009300057836 */ /* 0x004fe20000000000 */
[----:B------:R-:W-:Y:S01]  /*33660*/  IADD3 R4, P5, R10, R3, RZ ;  /* 0x000000030a047210 */ /* 0x000fe20007fbe0ff */
[----:B------:R-:W-:-:S02]  /*33670*/  ULDC UR5, c[0x0][0x22c] ;  /* 0x00008b0000057ab9 */ /* 0x000fc40000000800 */
[----:B------:R2:W-:Y:S01]  /*33680*/  @P2 STG.E.U8 desc[UR16][R8.64], R43 ;  /* 0x0000002b08002986 */ /* 0x0005e2000c101110 */
[----:B------:R-:W-:Y:S01]  /*33690*/  ISETP.LT.AND P2, PT, R5, UR4, !P0 ;  /* 0x0000000405007c0c */ /* 0x000fe2000c741270 */
[----:B------:R-:W-:Y:S01]  /*336a0*/  ULDC UR4, c[0x0][0x248] ;  /* 0x0000920000047ab9 */ /* 0x000fe20000000800 */
[C---:B------:R-:W-:Y:S01]  /*336b0*/  LEA.HI.X.SX32 R5, R10.reuse, R64, 0x1, P5 ;  /* 0x000000400a057211 */ /* 0x040fe200028f0eff */
[----:B------:R-:W-:Y:S01]  /*336c0*/  VIADD R10, R10, UR4 ;  /* 0x000000040a0a7c36 */ /* 0x000fe20008000000 */
[----:B0-----:R-:W-:Y:S01]  /*336d0*/  PRMT R13, R44, 0x7770, RZ ;  /* 0x000077702c0d7816 */ /* 0x001fe200000000ff */
[----:B------:R-:W-:Y:S01]  /*336e0*/  VIADD R7, R0, 0x94 ;  /* 0x0000009400077836 */ /* 0x000fe20000000000 */
[----:B------:R-:W-:-:S03]  /*336f0*/  ULDC UR4, c[0x0][0x22c] ;  /* 0x00008b0000047ab9 */ /* 0x000fc60000000800 */
[----:B------:R0:W-:Y:S01]  /*33700*/  @P4 STG.E.U8 desc[UR16][R4.64], R13 ;  /* 0x0000000d04004986 */ /* 0x0001e2000c101110 */
[C---:B------:R-:W-:Y:S02]  /*33710*/  IADD3 R6, P4, R10.reuse, R3, RZ ;  /* 0x000000030a067210 */ /* 0x040fe40007f9e0ff */
[----:B------:R-:W-:Y:S01]  /*33720*/  ISETP.LT.AND P5, PT, R7, UR4, !P0 ;  /* 0x0000000407007c0c */ /* 0x000fe2000c7a1270 */
[----:B------:R-:W-:Y:S01]  /*33730*/  ULDC UR4, c[0x0][0x248] ;  /* 0x0000920000047ab9 */ /* 0x000fe20000000800 */
[C---:B------:R-:W-:Y:S01]  /*33740*/  LEA.HI.X.SX32 R7, R10.reuse, R64, 0x1, P4 ;  /* 0x000000400a077211 */ /* 0x040fe200020f0eff */
[----:B------:R-:W-:Y:S01]  /*33750*/  VIADD R10, R10, UR4 ;  /* 0x000000040a0a7c36 */ /* 0x000fe20008000000 */
[----:B------:R-:W-:Y:S01]  /*33760*/  PRMT R11, R44, 0x7771, RZ ;  /* 0x000077712c0b7816 */ /* 0x000fe200000000ff */
[----:B--2---:R-:W-:Y:S01]  /*33770*/  VIADD R8, R0, 0x95 ;  /* 0x0000009500087836 */ /* 0x004fe20000000000 */
[----:B------:R-:W-:-:S03]  /*33780*/  ULDC UR4, c[0x0][0x248] ;  /* 0x0000920000047ab9 */ /* 0x000fc60000000800 */
[----:B------:R2:W-:Y:S01]  /*33790*/  @P3 STG.E.U8 desc[UR16][R6.64], R11 ;  /* 0x0000000b06003986 */ /* 0x0005e2000c101110 */
[CC--:B0-----:R-:W-:Y:S01]  /*337a0*/  IADD3 R4, P3, R10.reuse, R3.reuse, RZ ;  /* 0x000000030a047210 */ /* 0x0c1fe20007f7e0ff */
[----:B------:R-:W-:Y:S01]  /*337b0*/  VIADD R9, R10, UR4 ;  /* 0x000000040a097c36 */ /* 0x000fe20008000000 */
[----:B------:R-:W-:Y:S01]  /*337c0*/  ISETP.LT.AND P4, PT, R8, UR5, !P0 ;  /* 0x0000000508007c0c */ /* 0x000fe2000c781270 */
[----:B------:R-:W-:Y:S01]  /*337d0*/  ULDC UR5, c[0x0][0x248] ;  /* 0x0000920000057ab9 */ /* 0x000fe20000000800 */
[-C--:B------:R-:W-:Y:S01]  /*337e0*/  LEA.HI.X.SX32 R5, R10, R64.reuse, 0x1, P3 ;  /* 0x000000400a057211 */ /* 0x080fe200018f0eff */
[----:B------:R-:W-:Y:S01]  /*337f0*/  VIADD R10, R9, UR5 ;  /* 0x00000005090a7c36 */ /* 0x000fe20008000000 */
[----:B------:R-:W-:Y:S01]  /*33800*/  PRMT R15, R45, 0x7770, RZ ;  /* 0x000077702d0f7816 */ /* 0x000fe200000000ff */
[----:B------:R-:W-:Y:S01]  /*33810*/  VIADD R12, R0, 0x96 ;  /* 0x00000096000c7836 */ /* 0x000fe20000000000 */
[-C--:B------:R-:W-:Y:S01]  /*33820*/  IADD3 R8, P3, R9, R3.reuse, RZ ;  /* 0x0000000309087210 */ /* 0x080fe20007f7e0ff */
[----:B------:R-:W-:Y:S01]  /*33830*/  ULDC UR4, c[0x0][0x22c] ;  /* 0x00008b0000047ab9 */ /* 0x000fe20000000800 */
[----:B------:R-:W-:Y:S01]  /*33840*/  PRMT R13, R45, 0x7771, RZ ;  /* 0x000077712d0d7816 */ /* 0x000fe200000000ff */
[----:B------:R0:W-:Y:S01]  /*33850*/  @P6 STG.E.U8 desc[UR16][R4.64], R15 ;  /* 0x0000000f04006986 */ /* 0x0001e2000c101110 */
[----:B--2---:R-:W-:Y:S01]  /*33860*/  IADD3 R6, P6, R10, R3, RZ ;  /* 0x000000030a067210 */ /* 0x004fe20007fde0ff */
[----:B------:R-:W-:Y:S01]  /*33870*/  ULDC UR5, c[0x0][0x22c] ;  /* 0x00008b0000057ab9 */ /* 0x000fe20000000800 */
[----:B------:R-:W-:-:S02]  /*33880*/  LEA.HI.X.SX32 R9, R9, R64, 0x1, P3 ;  /* 0x0000004009097211 */ /* 0x000fc400018f0eff */
[----:B------:R-:W-:Y:S01]  /*33890*/  ISETP.LT.AND P3, PT, R12, UR4, !P0 ;  /* 0x000000040c007c0c */ /* 0x000fe2000c761270 */
[----:B------:R-:W-:Y:S01]  /*338a0*/  ULDC UR4, c[0x0][0x248] ;  /* 0x0000920000047ab9 */ /* 0x000fe20000000800 */
[-C--:B------:R-:W-:Y:S01]  /*338b0*/  LEA.HI.X.SX32 R7, R10, R64.reuse, 0x1, P6 ;  /* 0x000000400a077211 */ /* 0x080fe200030f0eff */
[----:B------:R-:W-:Y:S01]  /*338c0*/  VIADD R12, R0, 0x97 ;  /* 0x00000097000c7836 */ /* 0x000fe20000000000 */
[----:B------:R-:W-:Y:S01]  /*338d0*/  PRMT R11, R46, 0x7770, RZ ;  /* 0x000077702e0b7816 */ /* 0x000fe200000000ff */
[----:B------:R-:W-:Y:S01]  /*338e0*/  VIADD R10, R10, UR4 ;  /* 0x000000040a0a7c36 */ /* 0x000fe20008000000 */
[----:B------:R2:W-:Y:S01]  /*338f0*/  @P2 STG.E.U8 desc[UR16][R8.64], R13 ;  /* 0x0000000d08002986 */ /* 0x0005e2000c101110 */
[----:B0-----:R-:W-:Y:S01]  /*33900*/  VIADD R5, R0, 0x98 ;  /* 0x0000009800057836 */ /* 0x001fe20000000000 */
[----:B------:R-:W-:Y:S01]  /*33910*/  ISETP.LT.AND P2, PT, R12, UR5, !P0 ;  /* 0x000000050c007c0c */ /* 0x000fe2000c741270 */
[----:B------:R-:W-:Y:S01]  /*33920*/  ULDC UR5, c[0x0][0x22c] ;  /* 0x00008b0000057ab9 */ /* 0x000fe20000000800 */
[----:B------:R0:W-:Y:S01]  /*33930*/  @P5 STG.E.U8 desc[UR16][R6.64], R11 ;  /* 0x0000000b06005986 */ /* 0x0001e2000c101110 */
[C---:B------:R-:W-:Y:S01]  /*33940*/  IADD3 R4, P5, R10.reuse, R3, RZ ;  /* 0x000000030a047210 */ /* 0x040fe20007fbe0ff */
[----:B------:R-:W-:Y:S01]  /*33950*/  ULDC UR4, c[0x0][0x248] ;  /* 0x0000920000047ab9 */ /* 0x000fe20000000800 */
[----:B------:R-:W-:Y:S01]  /*33960*/  ISETP.LT.AND P6, PT, R5, UR5, !P0 ;  /* 0x0000000505007c0c */ /* 0x000fe2000c7c1270 */
[----:B------:R-:W-:Y:S01]  /*33970*/  ULDC UR5, c[0x0][0x22c] ;  /* 0x00008b0000057ab9 */ /* 0x000fe20000000800 */
[C---:B------:R-:W-:Y:S01]  /*33980*/  LEA.HI.X.SX32 R5, R10.reuse, R64, 0x1, P5 ;  /* 0x000000400a057211 */ /* 0x040fe200028f0eff */
[----:B--2---:R-:W-:Y:S01]  /*33990*/  VIADD R8, R10, UR4 ;  /* 0x000000040a087c36 */ /* 0x004fe20008000000 */
[----:B------:R-:W-:Y:S01]  /*339a0*/  PRMT R13, R46, 0x7771, RZ ;  /* 0x000077712e0d7816 */ /* 0x000fe200000000ff */
[----:B------:R-:W-:Y:S01]  /*339b0*/  VIADD R9, R0, 0x99 ;  /* 0x0000009900097836 */ /* 0x000fe20000000000 */
[----:B------:R-:W-:-:S02]  /*339c0*/  ULDC UR4, c[0x0][0x22c] ;  /* 0x00008b0000047ab9 */ /* 0x000fc40000000800 */
[C---:B0-----:R-:W-:Y:S01]  /*339d0*/  IADD3 R6, P5, R8.reuse, R3, RZ ;  /* 0x0000000308067210 */ /* 0x041fe20007fbe0ff */
[----:B------:R0:W-:Y:S01]  /*339e0*/  @P4 STG.E.U8 desc[UR16][R4.64], R13 ;  /* 0x0000000d04004986 */ /* 0x0001e2000c101110 */
[----:B------:R-:W-:Y:S01]  /*339f0*/  ISETP.LT.AND P4, PT, R9, UR4, !P0 ;  /* 0x0000000409007c0c */ /* 0x000fe2000c781270 */
[----:B------:R-:W-:Y:S01]  /*33a00*/  ULDC UR4, c[0x0][0x248] ;  /* 0x0000920000047ab9 */ /* 0x000fe20000000800 */
[C---:B------:R-:W-:Y:S01]  /*33a10*/  LEA.HI.X.SX32 R7, R8.reuse, R64, 0x1, P5 ;  /* 0x0000004008077211 */ /* 0x040fe200028f0eff */
[----:B------:R-:W-:Y:S01]  /*33a20*/  VIADD R10, R8, UR4 ;  /* 0x00000004080a7c36 */ /* 0x000fe20008000000 */
[----:B------:R-:W-:Y:S01]  /*33a30*/  PRMT R11, R47, 0x7770, RZ ;  /* 0x000077702f0b7816 */ /* 0x000fe200000000ff */
[----:B------:R-:W-:Y:S01]  /*33a40*/  VIADD R9, R0, 0x9a ;  /* 0x0000009a00097836 */ /* 0x000fe20000000000 */
[----:B------:R-:W-:-:S03]  /*33a50*/  ULDC UR4, c[0x0][0x22c] ;  /* 0x00008b0000047ab9 */ /* 0x000fc60000000800 */
[----:B------:R2:W-:Y:S01]  /*33a60*/  @P3 STG.E.U8 desc[UR16][R6.64], R11 ;  /* 0x0000000b06003986 */ /* 0x0005e2000c101110 */
[----:B------:R-:W-:Y:S02]  /*33a70*/  IADD3 R8, P3, R10, R3, RZ ;  /* 0x000000030a087210 */ /* 0x000fe40007f7e0ff */
[----:B------:R-:W-:Y:S01]  /*33a80*/  ISETP.LT.AND P5, PT, R9, UR4, !P0 ;  /* 0x0000000409007c0c */ /* 0x000fe2000c7a1270 */
[----:B------:R-:W-:Y:S01]  /*33a90*/  ULDC UR4, c[0x0][0x248] ;  /* 0x0000920000047ab9 */ /* 0x000fe20000000800 */
[----:B0-----:R-:W-:Y:S01]  /*33aa0*/  VIADD R4, R0, 0x9b ;  /* 0x0000009b00047836 */ /* 0x001fe20000000000 */
[C---:B------:R-:W-:Y:S01]  /*33ab0*/  LEA.HI.X.SX32 R9, R10.reuse, R64, 0x1, P3 ;  /* 0x000000400a097211 */ /* 0x040fe200018f0eff */
[----:B------:R-:W-:Y:S01]  /*33ac0*/  VIADD R10, R10, UR4 ;  /* 0x000000040a0a7c36 */ /* 0x000fe20008000000 */
[----:B------:R-:W-:Y:S01]  /*33ad0*/  PRMT R13, R47, 0x7771, RZ ;  /* 0x000077712f0d7816 */ /* 0x000fe200000000ff */
[----:B------:R-:W-:Y:S01]  /*33ae0*/  ULDC UR4, c[0x0][0x248] ;  /* 0x0000920000047ab9 */ /* 0x000fe20000000800 */
[----:B------:R-:W-:Y:S01]  /*33af0*/  ISETP.LT.AND P3, PT, R4, UR5, !P0 ;  /* 0x0000000504007c0c */ /* 0x000fe2000c761270 */
[----:B------:R-:W-:-:S02]  /*33b00*/  ULDC UR5, c[0x0][0x248] ;  /* 0x0000920000057ab9 */ /* 0x000fc40000000800 */
[----:B------:R0:W-:Y:S01]  /*33b10*/  @P2 STG.E.U8 desc[UR16][R8.64], R13 ;  /* 0x0000000d08002986 */ /* 0x0001e2000c101110 */
[CC--:B------:R-:W-:Y:S01]  /*33b20*/  IADD3 R4, P2, R10.reuse, R3.reuse, RZ ;  /* 0x000000030a047210 */ /* 0x0c0fe20007f5e0ff */
[----:B--2---:R-:W-:Y:S01]  /*33b30*/  VIADD R7, R10, UR4 ;  /* 0x000000040a077c36 */ /* 0x004fe20008000000 */
[----:B------:R-:W-:Y:S01]  /*33b40*/  PRMT R15, R44, 0x7772, RZ ;  /* 0x000077722c0f7816 */ /* 0x000fe200000000ff */
[----:B------:R-:W-:Y:S01]  /*33b50*/  VIADD R12, R0, 0x9c ;  /* 0x0000009c000c7836 */ /* 0x000fe20000000000 */
[-C--:B------:R-:W-:Y:S01]  /*33b60*/  LEA.HI.X.SX32 R5, R10, R64.reuse, 0x1, P2 ;  /* 0x000000400a057211 */ /* 0x080fe200010f0eff */
[C---:B------:R-:W-:Y:S01]  /*33b70*/  VIADD R10, R7.reuse, UR5 ;  /* 0x00000005070a7c36 */ /* 0x040fe20008000000 */
[CC--:B------:R-:W-:Y:S01]  /*33b80*/  IADD3 R6, P2, R7.reuse, R3.reuse, RZ ;  /* 0x0000000307067210 */ /* 0x0c0fe20007f5e0ff */
[----:B------:R-:W-:Y:S01]  /*33b90*/  ULDC UR4, c[0x0][0x22c] ;  /* 0x00008b0000047ab9 */ /* 0x000fe20000000800 */
[----:B------:R-:W-:Y:S01]  /*33ba0*/  PRMT R11, R44, 0x7773, RZ ;  /* 0x000077732c0b7816 */ /* 0x000fe200000000ff */
[----:B------:R2:W-:Y:S01]  /*33bb0*/  @P6 STG.E.U8 desc[UR16][R4.64], R15 ;  /* 0x0000000f04006986 */ /* 0x0005e2000c101110 */
[----:B------:R-:W-:Y:S01]  /*33bc0*/  LEA.HI.X.SX32 R7, R7, R64, 0x1, P2 ;  /* 0x0000004007077211 */ /* 0x000fe200010f0eff */
[----:B------:R-:W-:Y:S01]  /*33bd0*/  ULDC UR5, c[0x0][0x22c] ;  /* 0x00008b0000057ab9 */ /* 0x000fe20000000800 */
[----:B0-----:R-:W-:-:S02]  /*33be0*/  IADD3 R8, P6, R10, R3, RZ ;  /* 0x000000030a087210 */ /* 0x001fc40007fde0ff */
[----:B------:R-:W-:Y:S01]  /*33bf0*/  ISETP.LT.AND P2, PT, R12, UR4, !P0 ;  /* 0x000000040c007c0c */ /* 0x000fe2000c741270 */
[----:B------:R-:W-:Y:S01]  /*33c00*/  ULDC UR4, c[0x0][0x248] ;  /* 0x0000920000047ab9 */ /* 0x000fe20000000800 */
[-C--:B------:R-:W-:Y:S01]  /*33c10*/  LEA.HI.X.SX32 R9, R10, R64.reuse, 0x1, P6 ;  /* 0x000000400a097211 */ /* 0x080fe200030f0eff */
[----:B------:R-:W-:Y:S01]  /*33c20*/  VIADD R12, R0, 0x9d ;  /* 0x0000009d000c7836 */ /* 0x000fe20000000000 */
[----:B------:R-:W-:Y:S01]  /*33c30*/  PRMT R13, R45, 0x7772, RZ ;  /* 0x000077722d0d7816 */ /* 0x000fe200000000ff */
[----:B------:R-:W-:Y:S01]  /*33c40*/  VIADD R10, R10, UR4 ;  /* 0x000000040a0a7c36 */ /* 0x000fe20008000000 */
[----:B------:R0:W-:Y:S01]  /*33c50*/  @P4 STG.E.U8 desc[UR16][R6.64], R11 ;  /* 0x0000000b06004986 */ /* 0x0001e2000c101110 */
[----:B--2---:R-:W-:Y:S01]  /*33c60*/  VIADD R5, R0, 0x9e ;  /* 0x0000009e00057836 */ /* 0x004fe20000000000 */
[----:B------:R-:W-:Y:S01]  /*33c70*/  ISETP.LT.AND P4, PT, R12, UR5, !P0 ;  /* 0x000000050c007c0c */ /* 0x000fe2000c781270 */
[----:B------:R-:W-:Y:S01]  /*33c80*/  ULDC UR5, c[0x0][0x22c] ;  /* 0x00008b0000057ab9 */ /* 0x000fe20000000800 */
[----:B------:R2:W-:Y:S01]  /*33c90*/  @P5 STG.E.U8 desc[UR16][R8.64], R13 ;  /* 0x0000000d08005986 */ /* 0x0005e2000c101110 */
[C---:B------:R-:W-:Y:S01]  /*33ca0*/  IADD3 R4, P5, R10.reuse, R3, RZ ;  /* 0x000000030a047210 */ /* 0x040fe20007fbe0ff */
[----:B------:R-:W-:Y:S01]  /*33cb0*/  ULDC UR4, c[0x0][0x248] ;  /* 0x0000920000047ab9 */ /* 0x000fe20000000800 */
[----:B------:R-:W-:Y:S01]  /*33cc0*/  ISETP.LT.AND P6, PT, R5, UR5, !P0 ;  /* 0x0000000505007c0c */ /* 0x000fe2000c7c1270 */
[----:B------:R-:W-:Y:S01]  /*33cd0*/  ULDC UR5, c[0x0][0x22c] ;  /* 0x00008b0000057ab9 */ /* 0x000fe20000000800 */
[----:B------:R-:W-:-:S02]  /*33ce0*/  LEA.HI.X.SX32 R5, R10, R64, 0x1, P5 ;  /* 0x000000400a057211 */ /* 0x000fc400028f0eff */
[----:B------:R-:W-:Y:S01]  /*33cf0*/  PRMT R45, R45, 0x7773, RZ ;  /* 0x000077732d2d7816 */ /* 0x000fe200000000ff */
[----:B0-----:R-:W-:Y:S01]  /*33d00*/  VIADD R11, R10, UR4 ;  /* 0x000000040a0b7c36 */ /* 0x001fe20008000000 */
[----:B------:R-:W-:Y:S01]  /*33d10*/  ULDC UR4, c[0x0][0x22c] ;  /* 0x00008b0000047ab9 */ /* 0x000fe20000000800 */
[----:B------:R-:W-:Y:S02]  /*33d20*/  VIADD R7, R0, 0x9f ;  /* 0x0000009f00077836 */ /* 0x000fe40000000000 */
[----:B------:R0:W-:Y:S01]  /*33d30*/  @P3 STG.E.U8 desc[UR16][R4.64], R45 ;  /* 0x0000002d04003986 */ /* 0x0001e2000c101110 */
[----:B------:R-:W-:Y:S02]  /*33d40*/  IADD3 R6, P5, R11, R3, RZ ;  /* 0x000000030b067210 */ /* 0x000fe40007fbe0ff */
[----:B------:R-:W-:Y:S01]  /*33d50*/  ISETP.LT.AND P3, PT, R7, UR4, !P0 ;  /* 0x0000000407007c0c */ /* 0x000fe2000c761270 */
[----:B------:R-:W-:Y:S01]  /*33d60*/  ULDC UR4, c[0x0][0x248] ;  /* 0x0000920000047ab9 */ /* 0x000fe20000000800 */
[C---:B------:R-:W-:Y:S01]  /*33d70*/  LEA.HI.X.SX32 R7, R11.reuse, R64, 0x1, P5 ;  /* 0x000000400b077211 */ /* 0x040fe200028f0eff */
[----:B------:R-:W-:Y:S01]  /*33d80*/  VIADD R11, R11, UR4 ;  /* 0x000000040b0b7c36 */ /* 0x000fe20008000000 */
[----:B--2---:R-:W-:Y:S01]  /*33d90*/  PRMT R13, R46, 0x7772, RZ ;  /* 0x000077722e0d7816 */ /* 0x004fe200000000ff */
        /* <DEDUP_REMOVED lines=16> */
[C---:B------:R-:W-:Y:S01]  /*33ea0*/  PRMT R13, R47.reuse, 0x7773, RZ ;  /* 0x000077732f0d7816 */ /* 0x040fe200000000ff */
[----:B------:R-:W-:Y:S01]  /*33eb0*/  ULDC UR4, c[0x0][0x248] ;  /* 0x0000920000047ab9 */ /* 0x000fe20000000800 */
[----:B------:R-:W-:Y:S01]  /*33ec0*/  PRMT R47, R47, 0x7772, RZ ;  /* 0x000077722f2f7816 */ /* 0x000fe200000000ff */
[----:B------:R-:W-:Y:S01]  /*33ed0*/  VIADD R10, R7, UR4 ;  /* 0x00000004070a7c36 */ /* 0x000fe20008000000 */
[----:B------:R-:W-:Y:S01]  /*33ee0*/  LEA.HI.X.SX32 R5, R11, R64, 0x1, P4 ;  /* 0x000000400b057211 */ /* 0x000fe200020f0eff */
[----:B------:R-:W-:Y:S01]  /*33ef0*/  VIADD R11, R0, 0xa2 ;  /* 0x000000a2000b7836 */ /* 0x000fe20000000000 */
[----:B------:R-:W-:Y:S01]  /*33f00*/  IADD3 R6, P4, R7, R3, RZ ;  /* 0x0000000307067210 */ /* 0x000fe20007f9e0ff */
[----:B------:R-:W-:-:S02]  /*33f10*/  ULDC UR4, c[0x0][0x248] ;  /* 0x0000920000047ab9 */ /* 0x000fc40000000800 */
[----:B------:R2:W-:Y:S01]  /*33f20*/  @P6 STG.E.U8 desc[UR16][R4.64], R47 ;  /* 0x0000002f04006986 */ /* 0x0005e2000c101110 */
[-C--:B0-----:R-:W-:Y:S02]  /*33f30*/  IADD3 R8, P6, R10, R3.reuse, RZ ;  /* 0x000000030a087210 */ /* 0x081fe40007fde0ff */
[-C--:B------:R-:W-:Y:S02]  /*33f40*/  LEA.HI.X.SX32 R7, R7, R64.reuse, 0x1, P4 ;  /* 0x0000004007077211 */ /* 0x080fe400020f0eff */
[----:B------:R-:W-:Y:S01]  /*33f50*/  ISETP.LT.AND P4, PT, R11, UR5, !P0 ;  /* 0x000000050b007c0c */ /* 0x000fe2000c781270 */
[----:B------:R-:W-:Y:S01]  /*33f60*/  VIADD R11, R0, 0xa3 ;  /* 0x000000a3000b7836 */ /* 0x000fe20000000000 */
[CC--:B------:R-:W-:Y:S01]  /*33f70*/  LEA.HI.X.SX32 R9, R10.reuse, R64.reuse, 0x1, P6 ;  /* 0x000000400a097211 */ /* 0x0c0fe200030f0eff */
[----:B------:R-:W-:Y:S01]  /*33f80*/  VIADD R10, R10, UR4 ;  /* 0x000000040a0a7c36 */ /* 0x000fe20008000000 */
[----:B------:R-:W-:Y:S01]  /*33f90*/  PRMT R17, R32, 0x7770, RZ ;  /* 0x0000777020117816 */ /* 0x000fe200000000ff */
[----:B------:R0:W-:Y:S01]  /*33fa0*/  @P3 STG.E.U8 desc[UR16][R6.64], R13 ;  /* 0x0000000d06003986 */ /* 0x0001e2000c101110 */
[----:B------:R-:W-:Y:S01]  /*33fb0*/  ULDC UR5, c[0x0][0x22c] ;  /* 0x00008b0000057ab9 */ /* 0x000fe20000000800 */
[----:B--2---:R-:W-:Y:S01]  /*33fc0*/  VIADD R5, R0, 0xa4 ;  /* 0x000000a400057836 */ /* 0x004fe20000000000 */
[----:B------:R-:W-:Y:S01]  /*33fd0*/  ISETP.LT.AND P3, PT, R11, UR5, !P0 ;  /* 0x000000050b007c0c */ /* 0x000fe2000c761270 */
[----:B------:R2:W-:Y:S01]  /*33fe0*/  @P5 STG.E.U8 desc[UR16][R8.64], R17 ;  /* 0x0000001108005986 */ /* 0x0005e2000c101110 */
[CC--:B------:R-:W-:Y:S01]  /*33ff0*/  IADD3 R4, P5, R10.reuse, R3.reuse, RZ ;  /* 0x000000030a047210 */ /* 0x0c0fe20007fbe0ff */
[----:B------:R-:W-:Y:S01]  /*34000*/  ULDC UR5, c[0x0][0x22c] ;  /* 0x00008b0000057ab9 */ /* 0x000fe20000000800 */
[----:B------:R-:W-:Y:S01]  /*34010*/  ULDC UR4, c[0x0][0x248] ;  /* 0x0000920000047ab9 */ /* 0x000fe20000000800 */
[----:B------:R-:W-:Y:S01]  /*34020*/  ISETP.LT.AND P6, PT, R5, UR5, !P0 ;  /* 0x0000000505007c0c */ /* 0x000fe2000c7c1270 */
[C---:B------:R-:W-:Y:S01]  /*34030*/  VIADD R11, R10.reuse, UR4 ;  /* 0x000000040a0b7c36 */ /* 0x040fe20008000000 */
[----:B------:R-:W-:Y:S01]  /*34040*/  LEA.HI.X.SX32 R5, R10, R64, 0x1, P5 ;  /* 0x000000400a057211 */ /* 0x000fe200028f0eff */
[----:B------:R-:W-:Y:S01]  /*34050*/  ULDC UR4, c[0x0][0x22c] ;  /* 0x00008b0000047ab9 */ /* 0x000fe20000000800 */
[----:B------:R-:W-:Y:S01]  /*34060*/  PRMT R15, R32, 0x7771, RZ ;  /* 0x00007771200f7816 */ /* 0x000fe200000000ff */
[----:B0-----:R-:W-:Y:S01]  /*34070*/  VIADD R7, R0, 0xa5 ;  /* 0x000000a500077836 */ /* 0x001fe20000000000 */
[----:B------:R-:W-:Y:S01]  /*34080*/  IADD3 R6, P5, R11, R3, RZ ;  /* 0x000000030b067210 */ /* 0x000fe20007fbe0ff */
[----:B------:R-:W-:-:S02]  /*34090*/  ULDC UR5, c[0x0][0x22c] ;  /* 0x00008b0000057ab9 */ /* 0x000fc40000000800 */
[----:B------:R0:W-:Y:S01]  /*340a0*/  @P2 STG.E.U8 desc[UR16][R4.64], R15 ;  /* 0x0000000f04002986 */ /* 0x0001e2000c101110 */
        /* <DEDUP_REMOVED lines=20> */
[C---:B--2---:R-:W-:Y:S01]  /*341f0*/  VIADD R7, R11.reuse, UR4 ;  /* 0x000000040b077c36 */ /* 0x044fe20008000000 */
        /* <DEDUP_REMOVED lines=54> */
[----:B------:R-:W-:Y:S02]  /*34560*/  ULDC UR4, c[0x0][0x22c] ;  /* 0x00008b0000047ab9 */ /* 0x000fe40000000800 */
[----:B------:R-:W-:Y:S01]  /*34570*/  LEA.HI.X.SX32 R5, R11, R64, 0x1, P2 ;  /* 0x000000400b057211 */ /* 0x000fe200010f0eff */
[----:B------:R-:W-:Y:S01]  /*34580*/  VIADD R10, R7, UR5 ;  /* 0x00000005070a7c36 */ /* 0x000fe20008000000 */
[----:B------:R-:W-:Y:S01]  /*34590*/  PRMT R11, R33, 0x7772, RZ ;  /* 0x00007772210b7816 */ /* 0x000fe200000000ff */
[----:B------:R-:W-:Y:S01]  /*345a0*/  VIADD R12, R0, 0xae ;  /* 0x000000ae000c7836 */ /* 0x000fe20000000000 */
[----:B------:R-:W-:Y:S01]  /*345b0*/  IADD3 R6, P2, R7, R3, RZ ;  /* 0x0000000307067210 */ /* 0x000fe20007f5e0ff */
[----:B------:R-:W-:-:S02]  /*345c0*/  ULDC UR5, c[0x0][0x22c] ;  /* 0x00008b0000057ab9 */ /* 0x000fc40000000800 */
[----:B------:R2:W-:Y:S01]  /*345d0*/  @P6 STG.E.U8 desc[UR16][R4.64], R11 ;  /* 0x0000000b04006986 */ /* 0x0005e2000c101110 */
[-C--:B0-----:R-:W-:Y:S02]  /*345e0*/  IADD3 R8, P6, R10, R3.reuse, RZ ;  /* 0x000000030a087210 */ /* 0x081fe40007fde0ff */
[-C--:B------:R-:W-:Y:S02]  /*345f0*/  LEA.HI.X.SX32 R7, R7, R64.reuse, 0x1, P2 ;  /* 0x0000004007077211 */ /* 0x080fe400010f0eff */
[----:B------:R-:W-:Y:S01]  /*34600*/  ISETP.LT.AND P2, PT, R12, UR4, !P0 ;  /* 0x000000040c007c0c */ /* 0x000fe2000c741270 */
[----:B------:R-:W-:Y:S01]  /*34610*/  ULDC UR4, c[0x0][0x248] ;  /* 0x0000920000047ab9 */ /* 0x000fe20000000800 */
[----:B------:R-:W-:Y:S01]  /*34620*/  PRMT R33, R33, 0x7773, RZ ;  /* 0x0000777321217816 */ /* 0x000fe200000000ff */
[----:B------:R-:W-:Y:S01]  /*34630*/  VIADD R12, R0, 0xaf ;  /* 0x000000af000c7836 */ /* 0x000fe20000000000 */
[CC--:B------:R-:W-:Y:S01]  /*34640*/  LEA.HI.X.SX32 R9, R10.reuse, R64.reuse, 0x1, P6 ;  /* 0x000000400a097211 */ /* 0x0c0fe200030f0eff */
[----:B------:R-:W-:Y:S01]  /*34650*/  VIADD R10, R10, UR4 ;  /* 0x000000040a0a7c36 */ /* 0x000fe20008000000 */
[----:B------:R-:W-:Y:S01]  /*34660*/  PRMT R13, R34, 0x7772, RZ ;  /* 0x00007772220d7816 */ /* 0x000fe200000000ff */
[----:B------:R0:W-:Y:S01]  /*34670*/  @P4 STG.E.U8 desc[UR16][R6.64], R33 ;  /* 0x0000002106004986 */ /* 0x0001e2000c101110 */
[----:B--2---:R-:W-:Y:S01]  /*34680*/  VIADD R5, R0, 0xb0 ;  /* 0x000000b000057836 */ /* 0x004fe20000000000 */
[----:B------:R-:W-:Y:S01]  /*34690*/  ISETP.LT.AND P4, PT, R12, UR5, !P0 ;  /* 0x000000050c007c0c */ /* 0x000fe2000c781270 */
[----:B------:R-:W-:Y:S01]  /*346a0*/  ULDC UR5, c[0x0][0x22c] ;  /* 0x00008b0000057ab9 */ /* 0x000fe20000000800 */
[----:B------:R2:W-:Y:S01]  /*346b0*/  @P5 STG.E.U8 desc[UR16][R8.64], R13 ;  /* 0x0000000d08005986 */ /* 0x0005e2000c101110 */
[CC--:B------:R-:W-:Y:S01]  /*346c0*/  IADD3 R4, P5, R10.reuse, R3.reuse, RZ ;  /* 0x000000030a047210 */ /* 0x0c0fe20007fbe0ff */
        /* <DEDUP_REMOVED lines=18> */
[-C--:B------:R-:W-:Y:S02]  /*347f0*/  IADD3 R8, P2, R11, R3.reuse, RZ ;  /* 0x000000030b087210 */ /* 0x080fe40007f5e0ff */
[----:B------:R-:W-:Y:S01]  /*34800*/  ISETP.LT.AND P5, PT, R9, UR4, !P0 ;  /* 0x0000000409007c0c */ /* 0x000fe2000c7a1270 */
[----:B------:R-:W-:Y:S01]  /*34810*/  ULDC UR4, c[0x0][0x248] ;  /* 0x0000920000047ab9 */ /* 0x000fe20000000800 */
[----:B------:R-:W-:Y:S01]  /*34820*/  PRMT R35, R35, 0x7773, RZ ;  /* 0x0000777323237816 */ /* 0x000fe200000000ff */
[----:B0-----:R-:W-:Y:S01]  /*34830*/  VIADD R4, R0, 0xb3 ;  /* 0x000000b300047836 */ /* 0x001fe20000000000 */
[CC--:B------:R-:W-:Y:S01]  /*34840*/  LEA.HI.X.SX32 R9, R11.reuse, R64.reuse, 0x1, P2 ;  /* 0x000000400b097211 */ /* 0x0c0fe200010f0eff */
[----:B------:R-:W-:Y:S01]  /*34850*/  VIADD R11, R11, UR4 ;  /* 0x000000040b0b7c36 */ /* 0x000fe20008000000 */
[----:B------:R-:W-:Y:S02]  /*34860*/  ULDC UR4, c[0x0][0x248] ;  /* 0x0000920000047ab9 */ /* 0x000fe40000000800 */
[----:B------:R-:W-:Y:S01]  /*34870*/  ISETP.LT.AND P2, PT, R4, UR5, !P0 ;  /* 0x0000000504007c0c */ /* 0x000fe2000c741270 */
[----:B------:R0:W-:Y:S01]  /*34880*/  @P4 STG.E.U8 desc[UR16][R8.64], R35 ;  /* 0x0000002308004986 */ /* 0x0001e2000c101110 */
[CC--:B------:R-:W-:Y:S01]  /*34890*/  IADD3 R4, P4, R11.reuse, R3.reuse, RZ ;  /* 0x000000030b047210 */ /* 0x0c0fe20007f9e0ff */
[C---:B--2---:R-:W-:Y:S01]  /*348a0*/  VIADD R7, R11.reuse, UR4 ;  /* 0x000000040b077c36 */ /* 0x044fe20008000000 */
[----:B------:R-:W-:Y:S01]  /*348b0*/  ULDC UR5, c[0x0][0x248] ;  /* 0x0000920000057ab9 */ /* 0x000fe20000000800 */
        /* <DEDUP_REMOVED lines=8> */
[----:B0-----:R-:W-:Y:S01]  /*34940*/  IADD3 R8, P6, R10, R3, RZ ;  /* 0x000000030a087210 */ /* 0x001fe20007fde0ff */
        /* <DEDUP_REMOVED lines=49> */
[-C--:B------:R-:W-:Y:S01]  /*34c60*/  IADD3 R6, P3, R7, R3.reuse, RZ ;  /* 0x0000000307067210 */ /* 0x080fe20007f7e0ff */
        /* <DEDUP_REMOVED lines=25> */
[C---:B------:R-:W-:Y:S02]  /*34e00*/  VIADD R7, R0.reuse, 0xbd ;  /* 0x000000bd00077836 */ /* 0x040fe40000000000 */
        /* <DEDUP_REMOVED lines=200> */
[----:B-1----:R-:W-:Y:S01]  /*35a90*/  PRMT R17, R56, 0x7770, RZ ;  /* 0x0000777038117816 */ /* 0x002fe200000000ff */
        /* <DEDUP_REMOVED lines=22> */
[----:B-1----:R-:W-:Y:S01]  /*35c00*/  VIADD R9, R0, 0xd6 ;  /* 0x000000d600097836 */ /* 0x002fe20000000000 */
        /* <DEDUP_REMOVED lines=14> */
[C---:B-1----:R-:W-:Y:S01]  /*35cf0*/  VIADD R7, R11.reuse, UR4 ;  /* 0x000000040b077c36 */ /* 0x042fe20008000000 */
        /* <DEDUP_REMOVED lines=18> */
[----:B-1----:R-:W-:Y:S01]  /*35e20*/  VIADD R5, R0, 0xda ;  /* 0x000000da00057836 */ /* 0x002fe20000000000 */
        /* <DEDUP_REMOVED lines=18> */
[----:B-1----:R-:W-:Y:S01]  /*35f50*/  PRMT R15, R56, 0x7772, RZ ;  /* 0x00007772380f7816 */ /* 0x002fe200000000ff */
        /* <DEDUP_REMOVED lines=34> */
[----:B-1----:R-:W-:Y:S01]  /*36180*/  VIADD R5, R0, 0xe0 ;  /* 0x000000e000057836 */ /* 0x002fe20000000000 */
        /* <DEDUP_REMOVED lines=33> */
[C---:B-1----:R-:W-:Y:S01]  /*363a0*/  VIADD R7, R11.reuse, UR4 ;  /* 0x000000040b077c36 */ /* 0x042fe20008000000 */
        /* <DEDUP_REMOVED lines=54> */
[----:B-1----:R-:W-:Y:S01]  /*36710*/  VIADD R7, R11, UR4 ;  /* 0x000000040b077c36 */ /* 0x002fe20008000000 */
        /* <DEDUP_REMOVED lines=50> */
[C---:B------:R-:W-:Y:S01]  /*36a40*/  VIADD R14, R11.reuse, UR4 ;  /* 0x000000040b0e7c36 */ /* 0x040fe20008000000 */
[----:B------:R-:W0:Y:S01]  /*36a50*/  LDS.128 R4, [R2] ;  /* 0x0000000002047984 */ /* 0x000e220000000c00 */
[----:B------:R-:W-:Y:S01]  /*36a60*/  VIADD R16, R0, 0xf0 ;  /* 0x000000f000107836 */ /* 0x000fe20000000000 */
[----:B------:R-:W-:Y:S01]  /*36a70*/  ULDC UR4, c[0x0][0x22c] ;  /* 0x00008b0000047ab9 */ /* 0x000fe20000000800 */
[----:B------:R-:W-:Y:S01]  /*36a80*/  PRMT R15, R62, 0x7772, RZ ;  /* 0x000077723e0f7816 */ /* 0x000fe200000000ff */
[----:B------:R2:W-:Y:S01]  /*36a90*/  @P3 STG.E.U8 desc[UR16][R8.64], R61 ;  /* 0x0000003d08003986 */ /* 0x0005e2000c101110 */
[----:B------:R-:W-:Y:S01]  /*36aa0*/  IADD3 R10, P3, R11, R3, RZ ;  /* 0x000000030b0a7210 */ /* 0x000fe20007f7e0ff */
[----:B------:R-:W-:-:S03]  /*36ab0*/  ULDC UR5, c[0x0][0x22c] ;  /* 0x00008b0000057ab9 */ /* 0x000fc60000000800 */
[----:B------:R-:W-:Y:S02]  /*36ac0*/  LEA.HI.X.SX32 R11, R11, R64, 0x1, P3 ;  /* 0x000000400b0b7211 */ /* 0x000fe400018f0eff */
[----:B------:R-:W-:-:S04]  /*36ad0*/  IADD3 R12, P3, R14, R3, RZ ;  /* 0x000000030e0c7210 */ /* 0x000fc80007f7e0ff */
[-C--:B-1----:R-:W-:Y:S02]  /*36ae0*/  LEA.HI.X.SX32 R13, R14, R64.reuse, 0x1, P3 ;  /* 0x000000400e0d7211 */ /* 0x082fe400018f0eff */
[----:B------:R-:W-:Y:S01]  /*36af0*/  ISETP.LT.AND P3, PT, R16, UR4, !P0 ;  /* 0x0000000410007c0c */ /* 0x000fe2000c761270 */
[----:B------:R-:W-:Y:S02]  /*36b00*/  ULDC UR4, c[0x0][0x248] ;  /* 0x0000920000047ab9 */ /* 0x000fe40000000800 */
[----:B------:R-:W-:Y:S01]  /*36b10*/  VIADD R14, R14, UR4 ;  /* 0x000000040e0e7c36 */ /* 0x000fe20008000000 */
[----:B------:R-:W-:Y:S01]  /*36b20*/  PRMT R17, R62, 0x7773, RZ ;  /* 0x000077733e117816 */ /* 0x000fe200000000ff */
[----:B--2---:R-:W-:Y:S01]  /*36b30*/  VIADD R9, R0, 0xf1 ;  /* 0x000000f100097836 */ /* 0x004fe20000000000 */
[----:B------:R1:W-:Y:S01]  /*36b40*/  @P6 STG.E.U8 desc[UR16][R10.64], R15 ;  /* 0x0000000f0a006986 */ /* 0x0003e2000c101110 */
[----:B------:R-:W-:Y:S01]  /*36b50*/  ULDC UR4, c[0x0][0x248] ;  /* 0x0000920000047ab9 */ /* 0x000fe20000000800 */
[C---:B------:R-:W-:Y:S01]  /*36b60*/  IADD3 R8, P6, R14.reuse, R3, RZ ;  /* 0x000000030e087210 */ /* 0x040fe20007fde0ff */
[C---:B------:R-:W-:Y:S01]  /*36b70*/  VIADD R2, R14.reuse, UR4 ;  /* 0x000000040e027c36 */ /* 0x040fe20008000000 */
[----:B------:R2:W-:Y:S01]  /*36b80*/  @P2 STG.E.U8 desc[UR16][R12.64], R17 ;  /* 0x000000110c002986 */ /* 0x0005e2000c101110 */
[----:B------:R-:W-:Y:S01]  /*36b90*/  ISETP.LT.AND P2, PT, R9, UR5, !P0 ;  /* 0x0000000509007c0c */ /* 0x000fe2000c741270 */
[----:B------:R-:W-:Y:S01]  /*36ba0*/  ULDC UR4, c[0x0][0x22c] ;  /* 0x00008b0000047ab9 */ /* 0x000fe20000000800 */
[----:B------:R-:W-:Y:S01]  /*36bb0*/  LEA.HI.X.SX32 R9, R14, R64, 0x1, P6 ;  /* 0x000000400e097211 */ /* 0x000fe200030f0eff */
[----:B------:R-:W-:Y:S01]  /*36bc0*/  ULDC UR5, c[0x0][0x22c] ;  /* 0x00008b0000057ab9 */ /* 0x000fe20000000800 */
[----:B-1----:R-:W-:-:S02]  /*36bd0*/  PRMT R15, R63, 0x7773, RZ ;  /* 0x000077733f0f7816 */ /* 0x002fc400000000ff */
[----:B------:R-:W-:Y:S01]  /*36be0*/  PRMT R63, R63, 0x7772, RZ ;  /* 0x000077723f3f7816 */ /* 0x000fe200000000ff */
[----:B--2---:R-:W-:Y:S01]  /*36bf0*/  VIADD R12, R0, 0xf2 ;  /* 0x000000f2000c7836 */ /* 0x004fe20000000000 */
[----:B------:R-:W-:-:S03]  /*36c00*/  IADD3 R10, P6, R2, R3, RZ ;  /* 0x00000003020a7210 */ /* 0x000fc60007fde0ff */
[----:B------:R1:W-:Y:S01]  /*36c10*/  @P5 STG.E.U8 desc[UR16][R8.64], R63 ;  /* 0x0000003f08005986 */ /* 0x0003e2000c101110 */
[----:B------:R-:W-:Y:S01]  /*36c20*/  ISETP.LT.AND P5, PT, R12, UR4, !P0 ;  /* 0x000000040c007c0c */ /* 0x000fe2000c7a1270 */
[----:B------:R-:W-:Y:S01]  /*36c30*/  ULDC UR4, c[0x0][0x248] ;  /* 0x0000920000047ab9 */ /* 0x000fe20000000800 */
[C---:B------:R-:W-:Y:S01]  /*36c40*/  LEA.HI.X.SX32 R11, R2.reuse, R64, 0x1, P6 ;  /* 0x00000040020b7211 */ /* 0x040fe200030f0eff */
[----:B------:R-:W-:Y:S01]  /*36c50*/  VIADD R2, R2, UR4 ;  /* 0x0000000402027c36 */ /* 0x000fe20008000000 */
[----:B------:R-:W-:Y:S01]  /*36c60*/  ULDC UR4, c[0x0][0x248] ;  /* 0x0000920000047ab9 */ /* 0x000fe20000000800 */
[----:B------:R-:W-:-:S03]  /*36c70*/  VIADD R13, R0, 0xf3 ;  /* 0x000000f3000d7836 */ /* 0x000fc60000000000 */
[CC--:B------:R-:W-:Y:S01]  /*36c80*/  IADD3 R12, P6, R2.reuse, R3.reuse, RZ ;  /* 0x00000003020c7210 */ /* 0x0c0fe20007fde0ff */
[----:B------:R2:W-:Y:S01]  /*36c90*/  @P4 STG.E.U8 desc[UR16][R10.64], R15 ;  /* 0x0000000f0a004986 */ /* 0x0005e2000c101110 */
[C---:B------:R-:W-:Y:S01]  /*36ca0*/  VIADD R14, R2.reuse, UR4 ;  /* 0x00000004020e7c36 */ /* 0x040fe20008000000 */
[----:B------:R-:W-:Y:S01]  /*36cb0*/  ISETP.LT.AND P4, PT, R13, UR5, !P0 ;  /* 0x000000050d007c0c */ /* 0x000fe2000c781270 */
[----:B------:R-:W-:Y:S01]  /*36cc0*/  ULDC UR4, c[0x0][0x22c] ;  /* 0x00008b0000047ab9 */ /* 0x000fe20000000800 */
[----:B------:R-:W-:Y:S01]  /*36cd0*/  LEA.HI.X.SX32 R13, R2, R64, 0x1, P6 ;  /* 0x00000040020d7211 */ /* 0x000fe200030f0eff */
[----:B------:R-:W-:Y:S01]  /*36ce0*/  VIADD R2, R0, 0xf4 ;  /* 0x000000f400027836 */ /* 0x000fe20000000000 */
[----:B0-----:R-:W-:Y:S01]  /*36cf0*/  PRMT R17, R4, 0x7770, RZ ;  /* 0x0000777004117816 */ /* 0x001fe200000000ff */
[----:B------:R-:W-:Y:S01]  /*36d00*/  ULDC UR5, c[0x0][0x22c] ;  /* 0x00008b0000057ab9 */ /* 0x000fe20000000800 */
[----:B-1----:R-:W-:-:S03]  /*36d10*/  IADD3 R8, P6, R14, R3, RZ ;  /* 0x000000030e087210 */ /* 0x002fc60007fde0ff */
[----:B------:R0:W-:Y:S01]  /*36d20*/  @P3 STG.E.U8 desc[UR16][R12.64], R17 ;  /* 0x000000110c003986 */ /* 0x0001e2000c101110 */
[----:B------:R-:W-:Y:S01]  /*36d30*/  ISETP.LT.AND P3, PT, R2, UR4, !P0 ;  /* 0x0000000402007c0c */ /* 0x000fe2000c761270 */
[----:B------:R-:W-:Y:S01]  /*36d40*/  ULDC UR4, c[0x0][0x248] ;  /* 0x0000920000047ab9 */ /* 0x000fe20000000800 */
[CC--:B------:R-:W-:Y:S01]  /*36d50*/  LEA.HI.X.SX32 R9, R14.reuse, R64.reuse, 0x1, P6 ;  /* 0x000000400e097211 */ /* 0x0c0fe200030f0eff */
[----:B------:R-:W-:Y:S01]  /*36d60*/  VIADD R14, R14, UR4 ;  /* 0x000000040e0e7c36 */ /* 0x000fe20008000000 */
[----:B--2---:R-:W-:Y:S01]  /*36d70*/  PRMT R15, R4, 0x7771, RZ ;  /* 0x00007771040f7816 */ /* 0x004fe200000000ff */
[----:B------:R-:W-:Y:S01]  /*36d80*/  VIADD R11, R0, 0xf5 ;  /* 0x000000f5000b7836 */ /* 0x000fe20000000000 */
[----:B------:R-:W-:Y:S02]  /*36d90*/  ULDC UR4, c[0x0][0x248] ;  /* 0x0000920000047ab9 */ /* 0x000fe40000000800 */
[C---:B------:R-:W-:Y:S01]  /*36da0*/  IADD3 R10, P6, R14.reuse, R3, RZ ;  /* 0x000000030e0a7210 */ /* 0x040fe20007fde0ff */
[----:B------:R1:W-:Y:S01]  /*36db0*/  @P2 STG.E.U8 desc[UR16][R8.64], R15 ;  /* 0x0000000f08002986 */ /* 0x0003e2000c101110 */
[C---:B------:R-:W-:Y:S01]  /*36dc0*/  VIADD R2, R14.reuse, UR4 ;  /* 0x000000040e027c36 */ /* 0x040fe20008000000 */
[----:B------:R-:W-:Y:S01]  /*36dd0*/  ISETP.LT.AND P2, PT, R11, UR5, !P0 ;  /* 0x000000050b007c0c */ /* 0x000fe2000c741270 */
[----:B------:R-:W-:Y:S01]  /*36de0*/  ULDC UR4, c[0x0][0x22c] ;  /* 0x00008b0000047ab9 */ /* 0x000fe20000000800 */
[----:B------:R-:W-:Y:S01]  /*36df0*/  LEA.HI.X.SX32 R11, R14, R64, 0x1, P6 ;  /* 0x000000400e0b7211 */ /* 0x000fe200030f0eff */
[----:B------:R-:W-:Y:S01]  /*36e00*/  ULDC UR5, c[0x0][0x22c] ;  /* 0x00008b0000057ab9 */ /* 0x000fe20000000800 */
[----:B0-----:R-:W-:-:S02]  /*36e10*/  PRMT R17, R5, 0x7770, RZ ;  /* 0x0000777005117816 */ /* 0x001fc400000000ff */
[----:B------:R-:W-:Y:S01]  /*36e20*/  IADD3 R12, P6, R2, R3, RZ ;  /* 0x00000003020c7210 */ /* 0x000fe20007fde0ff */
[----:B-1----:R-:W-:Y:S02]  /*36e30*/  VIADD R8, R0, 0xf6 ;  /* 0x000000f600087836 */ /* 0x002fe40000000000 */
[----:B------:R0:W-:Y:S01]  /*36e40*/  @P5 STG.E.U8 desc[UR16][R10.64], R17 ;  /* 0x000000110a005986 */ /* 0x0001e2000c101110 */
[----:B------:R-:W-:Y:S02]  /*36e50*/  LEA.HI.X.SX32 R13, R2, R64, 0x1, P6 ;  /* 0x00000040020d7211 */ /* 0x000fe400030f0eff */
[----:B------:R-:W-:Y:S01]  /*36e60*/  ISETP.LT.AND P5, PT, R8, UR4, !P0 ;  /* 0x0000000408007c0c */ /* 0x000fe2000c7a1270 */
[----:B------:R-:W-:Y:S02]  /*36e70*/  ULDC UR4, c[0x0][0x248] ;  /* 0x0000920000047ab9 */ /* 0x000fe40000000800 */
[----:B------:R-:W-:Y:S01]  /*36e80*/  VIADD R2, R2, UR4 ;  /* 0x0000000402027c36 */ /* 0x000fe20008000000 */
[----:B------:R-:W-:Y:S01]  /*36e90*/  PRMT R15, R5, 0x7771, RZ ;  /* 0x00007771050f7816 */ /* 0x000fe200000000ff */
[----:B------:R-:W-:Y:S01]  /*36ea0*/  VIADD R9, R0, 0xf7 ;  /* 0x000000f700097836 */ /* 0x000fe20000000000 */
[----:B------:R-:W-:-:S02]  /*36eb0*/  ULDC UR4, c[0x0][0x248] ;  /* 0x0000920000047ab9 */ /* 0x000fc40000000800 */
        /* <DEDUP_REMOVED lines=9> */
[----:B------:R-:W-:-:S03]  /*36f50*/  IADD3 R10, P6, R14, R3, RZ ;  /* 0x000000030e0a7210 */ /* 0x000fc60007fde0ff */
[----:B------:R0:W-:Y:S01]  /*36f60*/  @P3 STG.E.U8 desc[UR16][R8.64], R17 ;  /* 0x0000001108003986 */ /* 0x0001e2000c101110 */
[----:B------:R-:W-:Y:S01]  /*36f70*/  ISETP.LT.AND P3, PT, R2, UR4, !P0 ;  /* 0x0000000402007c0c */ /* 0x000fe2000c761270 */
[----:B------:R-:W-:Y:S01]  /*36f80*/  ULDC UR4, c[0x0][0x248] ;  /* 0x0000920000047ab9 */ /* 0x000fe20000000800 */
[CC--:B------:R-:W-:Y:S01]  /*36f90*/  LEA.HI.X.SX32 R11, R14.reuse, R64.reuse, 0x1, P6 ;  /* 0x000000400e0b7211 */ /* 0x0c0fe200030f0eff */
[----:B------:R-:W-:Y:S01]  /*36fa0*/  VIADD R14, R14, UR4 ;  /* 0x000000040e0e7c36 */ /* 0x000fe20008000000 */
[----:B-1----:R-:W-:Y:S01]  /*36fb0*/  PRMT R15, R6, 0x7771, RZ ;  /* 0x00007771060f7816 */ /* 0x002fe200000000ff */
        /* <DEDUP_REMOVED lines=25> */
[-C--:B------:R-:W-:Y:S01]  /*37150*/  LEA.HI.X.SX32 R11, R2, R64.reuse, 0x1, P6 ;  /* 0x00000040020b7211 */ /* 0x080fe200030f0eff */
[----:B------:R-:W-:Y:S01]  /*37160*/  VIADD R2, R0, 0xfc ;  /* 0x000000fc00027836 */ /* 0x000fe20000000000 */
[----:B0-----:R-:W-:Y:S01]  /*37170*/  IADD3 R12, P6, R14, R3, RZ ;  /* 0x000000030e0c7210 */ /* 0x001fe20007fde0ff */
[----:B------:R-:W-:Y:S01]  /*37180*/  ULDC UR5, c[0x0][0x248] ;  /* 0x0000920000057ab9 */ /* 0x000fe20000000800 */
[----:B-1----:R-:W-:Y:S02]  /*37190*/  PRMT R9, R4, 0x7772, RZ ;  /* 0x0000777204097816 */ /* 0x002fe400000000ff */
[----:B------:R-:W-:-:S03]  /*371a0*/  LEA.HI.X.SX32 R13, R14, R64, 0x1, P6 ;  /* 0x000000400e0d7211 */ /* 0x000fc600030f0eff */
[----:B------:R0:W-:Y:S01]  /*371b0*/  @P3 STG.E.U8 desc[UR16][R10.64], R9 ;  /* 0x000000090a003986 */ /* 0x0001e2000c101110 */
[----:B------:R-:W-:Y:S01]  /*371c0*/  ISETP.LT.AND P3, PT, R2, UR4, !P0 ;  /* 0x0000000402007c0c */ /* 0x000fe2000c761270 */
[----:B------:R-:W-:Y:S02]  /*371d0*/  ULDC UR4, c[0x0][0x248] ;  /* 0x0000920000047ab9 */ /* 0x000fe40000000800 */
[----:B------:R-:W-:Y:S01]  /*371e0*/  VIADD R14, R14, UR4 ;  /* 0x000000040e0e7c36 */ /* 0x000fe20008000000 */
[----:B------:R-:W-:Y:S01]  /*371f0*/  ULDC UR4, c[0x0][0x248] ;  /* 0x0000920000047ab9 */ /* 0x000fe20000000800 */
[----:B------:R-:W-:Y:S02]  /*37200*/  PRMT R15, R4, 0x7773, RZ ;  /* 0x00007773040f7816 */ /* 0x000fe400000000ff */
[----:B------:R-:W-:Y:S01]  /*37210*/  VIADD R2, R14, UR4 ;  /* 0x000000040e027c36 */ /* 0x000fe20008000000 */
[----:B------:R-:W-:-:S03]  /*37220*/  ULDC UR4, c[0x0][0x248] ;  /* 0x0000920000047ab9 */ /* 0x000fc60000000800 */
[----:B------:R-:W-:Y:S01]  /*37230*/  VIADD R4, R2, UR5 ;  /* 0x0000000502047c36 */ /* 0x000fe20008000000 */
[----:B------:R1:W-:Y:S01]  /*37240*/  @P2 STG.E.U8 desc[UR16][R12.64], R15 ;  /* 0x0000000f0c002986 */ /* 0x0003e2000c101110 */
[----:B------:R-:W-:Y:S01]  /*37250*/  VIADD R18, R0, 0xfd ;  /* 0x000000fd00127836 */ /* 0x000fe20000000000 */
[-C--:B------:R-:W-:Y:S01]  /*37260*/  IADD3 R8, P2, R14, R3.reuse, RZ ;  /* 0x000000030e087210 */ /* 0x080fe20007f5e0ff */
[----:B------:R-:W-:Y:S01]  /*37270*/  VIADD R19, R0, 0xfe ;  /* 0x000000fe00137836 */ /* 0x000fe20000000000 */
[----:B------:R-:W-:Y:S01]  /*37280*/  ULDC UR5, c[0x0][0x248] ;  /* 0x0000920000057ab9 */ /* 0x000fe20000000800 */
[----:B------:R-:W-:Y:S01]  /*37290*/  VIADD R0, R4, UR6 ;  /* 0x0000000604007c36 */ /* 0x000fe20008000000 */
[----:B0-----:R-:W-:Y:S02]  /*372a0*/  LEA.HI.X.SX32 R9, R14, R64, 0x1, P2 ;  /* 0x000000400e097211 */ /* 0x001fe400010f0eff */
[-C--:B------:R-:W-:Y:S01]  /*372b0*/  IADD3 R10, P2, R2, R3.reuse, RZ ;  /* 0x00000003020a7210 */ /* 0x080fe20007f5e0ff */
[----:B------:R-:W-:Y:S01]  /*372c0*/  VIADD R17, R0, UR4 ;  /* 0x0000000400117c36 */ /* 0x000fe20008000000 */
[----:B------:R-:W-:Y:S01]  /*372d0*/  ULDC UR4, c[0x0][0x22c] ;  /* 0x00008b0000047ab9 */ /* 0x000fe20000000800 */
[----:B-1----:R-:W-:-:S02]  /*372e0*/  IADD3 R12, P6, R4, R3, RZ ;  /* 0x00000003040c7210 */ /* 0x002fc40007fde0ff */
[-C--:B------:R-:W-:Y:S02]  /*372f0*/  LEA.HI.X.SX32 R11, R2, R64.reuse, 0x1, P2 ;  /* 0x00000040020b7211 */ /* 0x080fe400010f0eff */
[-C--:B------:R-:W-:Y:S01]  /*37300*/  LEA.HI.X.SX32 R13, R4, R64.reuse, 0x1, P6 ;  /* 0x00000040040d7211 */ /* 0x080fe200030f0eff */
[C---:B------:R-:W-:Y:S01]  /*37310*/  VIADD R4, R17.reuse, UR5 ;  /* 0x0000000511047c36 */ /* 0x040fe20008000000 */
[CC--:B------:R-:W-:Y:S02]  /*37320*/  IADD3 R14, P6, R0.reuse, R3.reuse, RZ ;  /* 0x00000003000e7210 */ /* 0x0c0fe40007fde0ff */
[-C--:B------:R-:W-:Y:S02]  /*37330*/  IADD3 R2, P2, R17, R3.reuse, RZ ;  /* 0x0000000311027210 */ /* 0x080fe40007f5e0ff */
[----:B------:R-:W-:Y:S02]  /*37340*/  LEA.HI.X.SX32 R15, R0, R64, 0x1, P6 ;  /* 0x00000040000f7211 */ /* 0x000fe400030f0eff */
[----:B------:R-:W-:-:S02]  /*37350*/  IADD3 R16, P6, R4, R3, RZ ;  /* 0x0000000304107210 */ /* 0x000fc40007fde0ff */
[----:B------:R-:W-:Y:S02]  /*37360*/  LEA.HI.X.SX32 R3, R17, R64, 0x1, P2 ;  /* 0x0000004011037211 */ /* 0x000fe400010f0eff */
[----:B------:R-:W-:Y:S02]  /*37370*/  ISETP.LT.AND P2, PT, R18, UR7, !P0 ;  /* 0x0000000712007c0c */ /* 0x000fe4000c741270 */
[----:B------:R-:W-:Y:S02]  /*37380*/  ISETP.LT.AND P0, PT, R19, UR4, !P0 ;  /* 0x0000000413007c0c */ /* 0x000fe4000c701270 */
[C---:B------:R-:W-:Y:S02]  /*37390*/  PRMT R25, R5.reuse, 0x7772, RZ ;  /* 0x0000777205197816 */ /* 0x040fe400000000ff */
[----:B------:R-:W-:Y:S02]  /*373a0*/  PRMT R23, R5, 0x7773, RZ ;  /* 0x0000777305177816 */ /* 0x000fe400000000ff */
[----:B------:R-:W-:-:S02]  /*373b0*/  PRMT R21, R6, 0x7772, RZ ;  /* 0x0000777206157816 */ /* 0x000fc400000000ff */
[----:B------:R-:W-:Y:S02]  /*373c0*/  PRMT R19, R6, 0x7773, RZ ;  /* 0x0000777306137816 */ /* 0x000fe400000000ff */
[C---:B------:R-:W-:Y:S01]  /*373d0*/  PRMT R5, R7.reuse, 0x7773, RZ ;  /* 0x0000777307057816 */ /* 0x040fe200000000ff */
[----:B------:R0:W-:Y:S01]  /*373e0*/  @P5 STG.E.U8 desc[UR16][R8.64], R25 ;  /* 0x0000001908005986 */ /* 0x0001e2000c101110 */
[----:B------:R-:W-:-:S03]  /*373f0*/  PRMT R7, R7, 0x7772, RZ ;  /* 0x0000777207077816 */ /* 0x000fc600000000ff */
[----:B------:R0:W-:Y:S04]  /*37400*/  @P4 STG.E.U8 desc[UR16][R10.64], R23 ;  /* 0x000000170a004986 */ /* 0x0001e8000c101110 */
[----:B------:R0:W-:Y:S04]  /*37410*/  @P3 STG.E.U8 desc[UR16][R12.64], R21 ;  /* 0x000000150c003986 */ /* 0x0001e8000c101110 */
[----:B------:R0:W-:Y:S01]  /*37420*/  @P2 STG.E.U8 desc[UR16][R14.64], R19 ;  /* 0x000000130e002986 */ /* 0x0001e2000c101110 */
[----:B------:R-:W-:-:S03]  /*37430*/  LEA.HI.X.SX32 R17, R4, R64, 0x1, P6 ;  /* 0x0000004004117211 */ /* 0x000fc600030f0eff */
[----:B------:R0:W-:Y:S01]  /*37440*/  @P0 STG.E.U8 desc[UR16][R2.64], R7 ;  /* 0x0000000702000986 */ /* 0x0001e2000c101110 */
[----:B------:R-:W-:Y:S05]  /*37450*/  @!P1 EXIT ;  /* 0x000000000000994d */ /* 0x000fea0003800000 */
[----:B------:R-:W-:Y:S01]  /*37460*/  STG.E.U8 desc[UR16][R16.64], R5 ;  /* 0x0000000510007986 */ /* 0x000fe2000c101110 */
[----:B------:R-:W-:Y:S05]  /*37470*/  EXIT ;  /* 0x000000000000794d */ /* 0x000fea0003800000 */
.L_x_3:
[----:B------:R-:W-:-:S00]  /*37480*/  BRA `(.L_x_3) ;  /* 0xfffffffc00fc7947 */ /* 0x000fc0000383ffff */
[----:B------:R-:W-:-:S00]  /*37490*/  NOP ;  /* 0x0000000000007918 */ /* 0x000fc00000000000 */
        /* <DEDUP_REMOVED lines=14> */
.L_x_4:


//--------------------- .nv.shared.matmul_kernel  --------------------------
	.section	.nv.shared.matmul_kernel,"aw",@nobits
	.sectionflags	@""
	.align	16
	.zero		1024


//--------------------- .nv.shared.reserved.0     --------------------------
	.section	.nv.shared.reserved.0,"aw",@nobits
	.weak		__nv_reservedSMEM_offset_0_alias
	.size		__nv_reservedSMEM_offset_0_alias, 0, 0
	.other		__nv_reservedSMEM_offset_0_alias,@"STO_CUDA_RESERVED_SHARED STV_DEFAULT"
__nv_reservedSMEM_offset_0_alias:
	.zero		0


//--------------------- .nv.constant0.matmul_kernel --------------------------
	.section	.nv.constant0.matmul_kernel,"a",@progbits
	.sectionflags	@""
	.align	4
.nv.constant0.matmul_kernel:
	.zero		608


//--------------------- SYMBOLS --------------------------

	.type		.nv.reservedSmem.offset0,@object
	.size		.nv.reservedSmem.offset0,0x4
